def attn_fwd(
    Q,
    K,
    V,
    Out,
    Lse,
    sm_scale,
    stride_qz,
    stride_qh,
    stride_qm,
    stride_qk,
    stride_kz,
    stride_kh,
    stride_kn,
    stride_kk,
    stride_vz,
    stride_vh,
    stride_vn,
    stride_vk,
    stride_oz,
    stride_oh,
    stride_om,
    stride_ok,
    seqlen_q,
    seqlen_k,
    BLOCK_M: tl.constexpr,
    BLOCK_N: tl.constexpr,
    HEAD_DIM: tl.constexpr,
    CAUSAL: tl.constexpr,
):
    start_m = tl.program_id(0)
    off_hz = tl.program_id(1)
    q_off = off_hz * stride_qh
    k_off = off_hz * stride_kh
    v_off = off_hz * stride_vh
    offs_m = start_m * BLOCK_M + tl.arange(0, BLOCK_M)
    offs_d = tl.arange(0, HEAD_DIM)
    offs_n = tl.arange(0, BLOCK_N)
    q_ptrs = Q + q_off + offs_m[:, None] * stride_qm + offs_d[None, :] * stride_qk
    k_ptrs = K + k_off + offs_d[:, None] * stride_kk + offs_n[None, :] * stride_kn
    v_ptrs = V + v_off + offs_n[:, None] * stride_vn + offs_d[None, :] * stride_vk
    m_i = tl.full([BLOCK_M], float("-inf"), dtype=tl.float32)
    l_i = tl.zeros([BLOCK_M], dtype=tl.float32) + 1.0
    acc = tl.zeros([BLOCK_M, HEAD_DIM], dtype=tl.float32)
    q = tl.load(q_ptrs)
    acc, l_i, m_i = _attn_fwd_inner(
        acc,
        l_i,
        m_i,
        q,
        k_ptrs,
        v_ptrs,
        sm_scale,
        stride_kn,
        stride_vn,
        start_m,
        seqlen_k,
        BLOCK_M,
        BLOCK_N,
        HEAD_DIM,
        CAUSAL,
    )
    acc = acc / l_i[:, None]
    lse = m_i + tl.math.log2(l_i) / 1.4426950408889634
    o_ptrs = (
        Out
        + off_hz * stride_oh
        + offs_m[:, None] * stride_om
        + offs_d[None, :] * stride_ok
    )
    tl.store(o_ptrs, acc.to(Out.dtype.element_ty))
    tl.store(Lse + off_hz * seqlen_q + offs_m, lse)

# config = {"BLOCK_M": 256, "BLOCK_N": 128, "HEAD_DIM": 256, "arch": "sm_80", "causal": true, "dtype": "bf16", "num_stages": 4, "num_warps": 8}
# arch = sm_80


// ===== COMPILED SASS (sm_80) =====

	.target	sm_80

	.elftype	@"ET_EXEC"


//--------------------- .note.nv.tkinfo           --------------------------
	.section	.note.nv.tkinfo,"",@"SHT_NOTE"
	.sectionflags	@"SHF_NOTE_NV_TKINFO"
	.tkinfo
        /*0018*/ 	.word	0x00000002
        /*0030*/ 	.string	""
        /*0030*/ 	.string	"ptxas"
        /*0030*/ 	.string	"Cuda compilation tools, release 13.0, V13.0.88"
        /*0030*/ 	.string	"Build cuda_13.0.r13.0/compiler.36424714_0"
        /*0030*/ 	.string	"-v  -suppress-debug-info  -lineinfo  -arch sm_80 "



//--------------------- .note.nv.cuinfo           --------------------------
	.section	.note.nv.cuinfo,"",@"SHT_NOTE"
	.sectionflags	@"SHF_NOTE_NV_CUINFO"
        /*0018*/ 	.short	0x0002
        /*001a*/ 	.short	0x0050
        /*001c*/ 	.short	0x0082
	.zero		2


//--------------------- .nv.info                  --------------------------
	.section	.nv.info,"",@"SHT_CUDA_INFO"
	.align	4


	//----- nvinfo : EIATTR_REGCOUNT
	.align		4
        /*0000*/ 	.byte	0x04, 0x2f
        /*0002*/ 	.short	(.L_2 - .L_1)
	.align		4
.L_1:
        /*0004*/ 	.word	index@(attn_fwd)
        /*0008*/ 	.word	0x00000020


	//----- nvinfo : EIATTR_FRAME_SIZE
	.align		4
.L_2:
        /*000c*/ 	.byte	0x04, 0x11
        /*000e*/ 	.short	(.L_4 - .L_3)
	.align		4
.L_3:
        /*0010*/ 	.word	index@(attn_fwd)
        /*0014*/ 	.word	0x00006270


	//----- nvinfo : EIATTR_MIN_STACK_SIZE
	.align		4
.L_4:
        /*0018*/ 	.byte	0x04, 0x12
        /*001a*/ 	.short	(.L_6 - .L_5)
	.align		4
.L_5:
        /*001c*/ 	.word	index@(attn_fwd)
        /*0020*/ 	.word	0x00006270
.L_6:


//--------------------- .nv.info.attn_fwd         --------------------------
	.section	.nv.info.attn_fwd,"",@"SHT_CUDA_INFO"
	.sectionflags	@""
	.align	4


	//----- nvinfo : EIATTR_CUDA_API_VERSION
	.align		4
        /*0000*/ 	.byte	0x04, 0x37
        /*0002*/ 	.short	(.L_8 - .L_7)
.L_7:
        /*0004*/ 	.word	0x00000082


	//----- nvinfo : EIATTR_SW2861232_WAR
	.align		4
.L_8:
        /*0008*/ 	.byte	0x01, 0x35
	.zero		2


	//----- nvinfo : EIATTR_PARAM_CBANK
	.align		4
        /*000c*/ 	.byte	0x04, 0x0a
        /*000e*/ 	.short	(.L_10 - .L_9)
	.align		4
.L_9:
        /*0010*/ 	.word	index@(.nv.constant0.attn_fwd)
        /*0014*/ 	.short	0x0160
        /*0016*/ 	.short	0x0088


	//----- nvinfo : EIATTR_CBANK_PARAM_SIZE
	.align		4
.L_10:
        /*0018*/ 	.byte	0x03, 0x19
        /*001a*/ 	.short	0x0088


	//----- nvinfo : EIATTR_KPARAM_INFO
	.align		4
        /*001c*/ 	.byte	0x04, 0x17
        /*001e*/ 	.short	(.L_12 - .L_11)
.L_11:
        /*0020*/ 	.word	0x00000000
        /*0024*/ 	.short	0x0019
        /*0026*/ 	.short	0x0080
        /*0028*/ 	.byte	0x00, 0xf4, 0x21, 0x00


	//----- nvinfo : EIATTR_KPARAM_INFO
	.align		4
.L_12:
        /*002c*/ 	.byte	0x04, 0x17
        /*002e*/ 	.short	(.L_14 - .L_13)
.L_13:
        /*0030*/ 	.word	0x00000000
        /*0034*/ 	.short	0x0018
        /*0036*/ 	.short	0x0078
        /*0038*/ 	.byte	0x00, 0xf4, 0x21, 0x00


	//----- nvinfo : EIATTR_KPARAM_INFO
	.align		4
.L_14:
        /*003c*/ 	.byte	0x04, 0x17
        /*003e*/ 	.short	(.L_16 - .L_15)
.L_15:
        /*0040*/ 	.word	0x00000000
        /*0044*/ 	.short	0x0017
        /*0046*/ 	.short	0x0070
        /*0048*/ 	.byte	0x00, 0xf0, 0x11, 0x00


	//----- nvinfo : EIATTR_KPARAM_INFO
	.align		4
.L_16:
        /*004c*/ 	.byte	0x04, 0x17
        /*004e*/ 	.short	(.L_18 - .L_17)
.L_17:
        /*0050*/ 	.word	0x00000000
        /*0054*/ 	.short	0x0016
        /*0056*/ 	.short	0x006c
        /*0058*/ 	.byte	0x00, 0xf0, 0x11, 0x00


	//----- nvinfo : EIATTR_KPARAM_INFO
	.align		4
.L_18:
        /*005c*/ 	.byte	0x04, 0x17
        /*005e*/ 	.short	(.L_20 - .L_19)
.L_19:
        /*0060*/ 	.word	0x00000000
        /*0064*/ 	.short	0x0015
        /*0066*/ 	.short	0x0068
        /*0068*/ 	.byte	0x00, 0xf0, 0x11, 0x00


	//----- nvinfo : EIATTR_KPARAM_INFO
	.align		4
.L_20:
        /*006c*/ 	.byte	0x04, 0x17
        /*006e*/ 	.short	(.L_22 - .L_21)
.L_21:
        /*0070*/ 	.word	0x00000000
        /*0074*/ 	.short	0x0014
        /*0076*/ 	.short	0x0064
        /*0078*/ 	.byte	0x00, 0xf0, 0x11, 0x00


	//----- nvinfo : EIATTR_KPARAM_INFO
	.align		4
.L_22:
        /*007c*/ 	.byte	0x04, 0x17
        /*007e*/ 	.short	(.L_24 - .L_23)
.L_23:
        /*0080*/ 	.word	0x00000000
        /*0084*/ 	.short	0x0013
        /*0086*/ 	.short	0x0060
        /*0088*/ 	.byte	0x00, 0xf0, 0x11, 0x00


	//----- nvinfo : EIATTR_KPARAM_INFO
	.align		4
.L_24:
        /*008c*/ 	.byte	0x04, 0x17
        /*008e*/ 	.short	(.L_26 - .L_25)
.L_25:
        /*0090*/ 	.word	0x00000000
        /*0094*/ 	.short	0x0012
        /*0096*/ 	.short	0x005c
        /*0098*/ 	.byte	0x00, 0xf0, 0x11, 0x00


	//----- nvinfo : EIATTR_KPARAM_INFO
	.align		4
.L_26:
        /*009c*/ 	.byte	0x04, 0x17
        /*009e*/ 	.short	(.L_28 - .L_27)
.L_27:
        /*00a0*/ 	.word	0x00000000
        /*00a4*/ 	.short	0x0011
        /*00a6*/ 	.short	0x0058
        /*00a8*/ 	.byte	0x00, 0xf0, 0x11, 0x00


	//----- nvinfo : EIATTR_KPARAM_INFO
	.align		4
.L_28:
        /*00ac*/ 	.byte	0x04, 0x17
        /*00ae*/ 	.short	(.L_30 - .L_29)
.L_29:
        /*00b0*/ 	.word	0x00000000
        /*00b4*/ 	.short	0x0010
        /*00b6*/ 	.short	0x0054
        /*00b8*/ 	.byte	0x00, 0xf0, 0x11, 0x00


	//----- nvinfo : EIATTR_KPARAM_INFO
	.align		4
.L_30:
        /*00bc*/ 	.byte	0x04, 0x17
        /*00be*/ 	.short	(.L_32 - .L_31)
.L_31:
        /*00c0*/ 	.word	0x00000000
        /*00c4*/ 	.short	0x000f
        /*00c6*/ 	.short	0x0050
        /*00c8*/ 	.byte	0x00, 0xf0, 0x11, 0x00


	//----- nvinfo : EIATTR_KPARAM_INFO
	.align		4
.L_32:
        /*00cc*/ 	.byte	0x04, 0x17
        /*00ce*/ 	.short	(.L_34 - .L_33)
.L_33:
        /*00d0*/ 	.word	0x00000000
        /*00d4*/ 	.short	0x000e
        /*00d6*/ 	.short	0x004c
        /*00d8*/ 	.byte	0x00, 0xf0, 0x11, 0x00


	//----- nvinfo : EIATTR_KPARAM_INFO
	.align		4
.L_34:
        /*00dc*/ 	.byte	0x04, 0x17
        /*00de*/ 	.short	(.L_36 - .L_35)
.L_35:
        /*00e0*/ 	.word	0x00000000
        /*00e4*/ 	.short	0x000d
        /*00e6*/ 	.short	0x0048
        /*00e8*/ 	.byte	0x00, 0xf0, 0x11, 0x00


	//----- nvinfo : EIATTR_KPARAM_INFO
	.align		4
.L_36:
        /*00ec*/ 	.byte	0x04, 0x17
        /*00ee*/ 	.short	(.L_38 - .L_37)
.L_37:
        /*00f0*/ 	.word	0x00000000
        /*00f4*/ 	.short	0x000c
        /*00f6*/ 	.short	0x0044
        /*00f8*/ 	.byte	0x00, 0xf0, 0x11, 0x00


	//----- nvinfo : EIATTR_KPARAM_INFO
	.align		4
.L_38:
        /*00fc*/ 	.byte	0x04, 0x17
        /*00fe*/ 	.short	(.L_40 - .L_39)
.L_39:
        /*0100*/ 	.word	0x00000000
        /*0104*/ 	.short	0x000b
        /*0106*/ 	.short	0x0040
        /*0108*/ 	.byte	0x00, 0xf0, 0x11, 0x00


	//----- nvinfo : EIATTR_KPARAM_INFO
	.align		4
.L_40:
        /*010c*/ 	.byte	0x04, 0x17
        /*010e*/ 	.short	(.L_42 - .L_41)
.L_41:
        /*0110*/ 	.word	0x00000000
        /*0114*/ 	.short	0x000a
        /*0116*/ 	.short	0x003c
        /*0118*/ 	.byte	0x00, 0xf0, 0x11, 0x00


	//----- nvinfo : EIATTR_KPARAM_INFO
	.align		4
.L_42:
        /*011c*/ 	.byte	0x04, 0x17
        /*011e*/ 	.short	(.L_44 - .L_43)
.L_43:
        /*0120*/ 	.word	0x00000000
        /*0124*/ 	.short	0x0009
        /*0126*/ 	.short	0x0038
        /*0128*/ 	.byte	0x00, 0xf0, 0x11, 0x00


	//----- nvinfo : EIATTR_KPARAM_INFO
	.align		4
.L_44:
        /*012c*/ 	.byte	0x04, 0x17
        /*012e*/ 	.short	(.L_46 - .L_45)
.L_45:
        /*0130*/ 	.word	0x00000000
        /*0134*/ 	.short	0x0008
        /*0136*/ 	.short	0x0034
        /*0138*/ 	.byte	0x00, 0xf0, 0x11, 0x00


	//----- nvinfo : EIATTR_KPARAM_INFO
	.align		4
.L_46:
        /*013c*/ 	.byte	0x04, 0x17
        /*013e*/ 	.short	(.L_48 - .L_47)
.L_47:
        /*0140*/ 	.word	0x00000000
        /*0144*/ 	.short	0x0007
        /*0146*/ 	.short	0x0030
        /*0148*/ 	.byte	0x00, 0xf0, 0x11, 0x00


	//----- nvinfo : EIATTR_KPARAM_INFO
	.align		4
.L_48:
        /*014c*/ 	.byte	0x04, 0x17
        /*014e*/ 	.short	(.L_50 - .L_49)
.L_49:
        /*0150*/ 	.word	0x00000000
        /*0154*/ 	.short	0x0006
        /*0156*/ 	.short	0x002c
        /*0158*/ 	.byte	0x00, 0xf0, 0x11, 0x00


	//----- nvinfo : EIATTR_KPARAM_INFO
	.align		4
.L_50:
        /*015c*/ 	.byte	0x04, 0x17
        /*015e*/ 	.short	(.L_52 - .L_51)
.L_51:
        /*0160*/ 	.word	0x00000000
        /*0164*/ 	.short	0x0005
        /*0166*/ 	.short	0x0028
        /*0168*/ 	.byte	0x00, 0xf0, 0x11, 0x00


	//----- nvinfo : EIATTR_KPARAM_INFO
	.align		4
.L_52:
        /*016c*/ 	.byte	0x04, 0x17
        /*016e*/ 	.short	(.L_54 - .L_53)
.L_53:
        /*0170*/ 	.word	0x00000000
        /*0174*/ 	.short	0x0004
        /*0176*/ 	.short	0x0020
        /*0178*/ 	.byte	0x00, 0xf4, 0x21, 0x00


	//----- nvinfo : EIATTR_KPARAM_INFO
	.align		4
.L_54:
        /*017c*/ 	.byte	0x04, 0x17
        /*017e*/ 	.short	(.L_56 - .L_55)
.L_55:
        /*0180*/ 	.word	0x00000000
        /*0184*/ 	.short	0x0003
        /*0186*/ 	.short	0x0018
        /*0188*/ 	.byte	0x00, 0xf4, 0x21, 0x00


	//----- nvinfo : EIATTR_KPARAM_INFO
	.align		4
.L_56:
        /*018c*/ 	.byte	0x04, 0x17
        /*018e*/ 	.short	(.L_58 - .L_57)
.L_57:
        /*0190*/ 	.word	0x00000000
        /*0194*/ 	.short	0x0002
        /*0196*/ 	.short	0x0010
        /*0198*/ 	.byte	0x00, 0xf4, 0x21, 0x00


	//----- nvinfo : EIATTR_KPARAM_INFO
	.align		4
.L_58:
        /*019c*/ 	.byte	0x04, 0x17
        /*019e*/ 	.short	(.L_60 - .L_59)
.L_59:
        /*01a0*/ 	.word	0x00000000
        /*01a4*/ 	.short	0x0001
        /*01a6*/ 	.short	0x0008
        /*01a8*/ 	.byte	0x00, 0xf4, 0x21, 0x00


	//----- nvinfo : EIATTR_KPARAM_INFO
	.align		4
.L_60:
        /*01ac*/ 	.byte	0x04, 0x17
        /*01ae*/ 	.short	(.L_62 - .L_61)
.L_61:
        /*01b0*/ 	.word	0x00000000
        /*01b4*/ 	.short	0x0000
        /*01b6*/ 	.short	0x0000
        /*01b8*/ 	.byte	0x00, 0xf4, 0x21, 0x00


	//----- nvinfo : EIATTR_MAXREG_COUNT
	.align		4
.L_62:
        /*01bc*/ 	.byte	0x03, 0x1b
        /*01be*/ 	.short	0x00ff


	//----- nvinfo : EIATTR_NUM_BARRIERS
	.align		4
        /*01c0*/ 	.byte	0x02, 0x4c
        /*01c2*/ 	.byte	0x01
	.zero		1


	//----- nvinfo : EIATTR_ANNOTATIONS
	.align		4
        /*01c4*/ 	.byte	0x04, 0x55
        /*01c6*/ 	.short	(.L_64 - .L_63)


	//   ....[0]....
.L_63:
        /*01c8*/ 	.word	0x00000001
        /*01cc*/ 	.byte	0x30, 0x04, 0x00, 0x00, 0x01, 0x00, 0x00, 0x00, 0x40, 0x04, 0x00, 0x00, 0x01, 0x00, 0x00, 0x00
        /* <DEDUP_REMOVED lines=715> */
        /*2e8c*/ 	.byte	0x60, 0xf2, 0x00, 0x00


	//----- nvinfo : EIATTR_MERCURY_ISA_VERSION
	.align		4
.L_64:
        /*2e90*/ 	.byte	0x03, 0x5f
        /*2e92*/ 	.short	0x0000


	//----- nvinfo : EIATTR_COOP_GROUP_MASK_REGIDS
	.align		4
        /*2e94*/ 	.byte	0x04, 0x29
        /*2e96*/ 	.short	(.L_66 - .L_65)


	//   ....[0]....
.L_65:
        /*2e98*/ 	.word	0xffffffff


	//   ....[1]....
        /*2e9c*/ 	.word	0xffffffff


	//   ....[2]....
        /*2ea0*/ 	.word	0xffffffff


	//   ....[3]....
        /*2ea4*/ 	.word	0xffffffff


	//   ....[4]....
        /*2ea8*/ 	.word	0xffffffff


	//   ....[5]....
        /*2eac*/ 	.word	0xffffffff


	//   ....[6]....
        /*2eb0*/ 	.word	0xffffffff


	//   ....[7]....
        /*2eb4*/ 	.word	0xffffffff


	//   ....[8]....
        /*2eb8*/ 	.word	0xffffffff


	//   ....[9]....
        /*2ebc*/ 	.word	0xffffffff


	//   ....[10]....
        /*2ec0*/ 	.word	0xffffffff


	//   ....[11]....
        /*2ec4*/ 	.word	0xffffffff


	//   ....[12]....
        /*2ec8*/ 	.word	0xffffffff


	//   ....[13]....
        /*2ecc*/ 	.word	0xffffffff


	//   ....[14]....
        /*2ed0*/ 	.word	0xffffffff


	//   ....[15]....
        /*2ed4*/ 	.word	0xffffffff


	//----- nvinfo : EIATTR_COOP_GROUP_INSTR_OFFSETS
	.align		4
.L_66:
        /*2ed8*/ 	.byte	0x04, 0x28
        /*2eda*/ 	.short	(.L_68 - .L_67)


	//   ....[0]....
.L_67:
        /*2edc*/ 	.word	0x00038f30


	//   ....[1]....
        /*2ee0*/ 	.word	0x00038f40


	//   ....[2]....
        /*2ee4*/ 	.word	0x00039040


	//   ....[3]....
        /*2ee8*/ 	.word	0x00039050


	//   ....[4]....
        /*2eec*/ 	.word	0x0003a990


	//   ....[5]....
        /*2ef0*/ 	.word	0x0003b320


	//   ....[6]....
        /*2ef4*/ 	.word	0x0003b360


	//   ....[7]....
        /*2ef8*/ 	.word	0x0003b410


	//   ....[8]....
        /*2efc*/ 	.word	0x0005f160


	//   ....[9]....
        /*2f00*/ 	.word	0x0005f170


	//   ....[10]....
        /*2f04*/ 	.word	0x0005f1f0


	//   ....[11]....
        /*2f08*/ 	.word	0x0005fbe0


	//   ....[12]....
        /*2f0c*/ 	.word	0x0005fc60


	//   ....[13]....
        /*2f10*/ 	.word	0x0005fc70


	//   ....[14]....
        /*2f14*/ 	.word	0x0005fc80


	//   ....[15]....
        /*2f18*/ 	.word	0x0005fc90


	//----- nvinfo : EIATTR_EXIT_INSTR_OFFSETS
	.align		4
.L_68:
        /*2f1c*/ 	.byte	0x04, 0x1c
        /*2f1e*/ 	.short	(.L_70 - .L_69)


	//   ....[0]....
.L_69:
        /*2f20*/ 	.word	0x000748d0


	//----- nvinfo : EIATTR_REQNTID
	.align		4
.L_70:
        /*2f24*/ 	.byte	0x04, 0x10
        /*2f26*/ 	.short	(.L_72 - .L_71)
.L_71:
        /*2f28*/ 	.word	0x00000100
        /*2f2c*/ 	.word	0x00000001
        /*2f30*/ 	.word	0x00000001
.L_72:


//--------------------- .nv.callgraph             --------------------------
	.section	.nv.callgraph,"",@"SHT_CUDA_CALLGRAPH"
	.align	4
	.sectionentsize	8
	.align		4
        /*0000*/ 	.word	0x00000000
	.align		4
        /*0004*/ 	.word	0xffffffff
	.align		4
        /*0008*/ 	.word	0x00000000
	.align		4
        /*000c*/ 	.word	0xfffffffe
	.align		4
        /*0010*/ 	.word	0x00000000
	.align		4
        /*0014*/ 	.word	0xfffffffd
	.align		4
        /*0018*/ 	.word	0x00000000
	.align		4
        /*001c*/ 	.word	0xfffffffc


//--------------------- .nv.rel.action            --------------------------
	.section	.nv.rel.action,"",@"SHT_CUDA_RELOCINFO"
	.align	8
	.sectionentsize	8
        /*0000*/ 	.byte	0x73, 0x00, 0x00, 0x00, 0x00, 0x00, 0x00, 0x00, 0x00, 0x00, 0x00, 0x11, 0x25, 0x00, 0x05, 0x36


//--------------------- .nv.constant4             --------------------------
	.section	.nv.constant4,"a",@progbits
	.align	8
	.align		8
.nv.constant4:
        /*0000*/ 	.dword	_$_str


//--------------------- .nv.constant0.attn_fwd    --------------------------
	.section	.nv.constant0.attn_fwd,"a",@progbits
	.sectionflags	@""
	.align	4
.nv.constant0.attn_fwd:
	.zero		488


//--------------------- .text.attn_fwd            --------------------------
	.section	.text.attn_fwd,"ax",@progbits
	.sectioninfo	@"SHI_REGISTERS=32"
	.align	128
        .global         attn_fwd
        .type           attn_fwd,@function
        .size           attn_fwd,(.L_x_4 - attn_fwd)
        .other          attn_fwd,@"STO_CUDA_ENTRY STV_DEFAULT"
attn_fwd:
.text.attn_fwd:
[----:B------:R-:W-:Y:S02]  /*0000*/  MOV R1, c[0x0][0x28] ;  /* 0x00000a0000017a02 */ /* 0x000fe40000000f00 */
[----:B------:R-:W0:Y:S01]  /*0010*/  S2R R3, SR_CTAID.X ;  /* 0x0000000000037919 */ /* 0x000e220000002500 */
[----:B------:R-:W-:Y:S01]  /*0020*/  ULDC.64 UR6, c[0x0][0x118] ;  /* 0x0000460000067ab9 */ /* 0x000fe20000000a00 */
[----:B------:R-:W-:Y:S02]  /*0030*/  IADD3 R1, R1, -0x6270, RZ ;  /* 0xffff9d9001017810 */ /* 0x000fe40007ffe0ff */
[----:B------:R-:W0:Y:S04]  /*0040*/  S2R R0, SR_TID.X ;  /* 0x0000000000007919 */ /* 0x000e280000002100 */
[----:B------:R-:W1:Y:S01]  /*0050*/  S2R R2, SR_CTAID.Y ;  /* 0x0000000000027919 */ /* 0x000e620000002600 */
[----:B0-----:R-:W-:Y:S01]  /*0060*/  PRMT R0, R0, 0x6540, R3 ;  /* 0x0000654000007816 */ /* 0x001fe20000000003 */
[----:B-1----:R-:W-:-:S04]  /*0070*/  IMAD R2, R2, c[0x0][0x190], RZ ;  /* 0x0000640002027a24 */ /* 0x002fc800078e02ff */
[----:B------:R-:W-:Y:S02]  /*0080*/  IMAD R3, R0, c[0x0][0x194], RZ ;  /* 0x0000650000037a24 */ /* 0x000fe400078e02ff */
[C---:B------:R-:W-:Y:S02]  /*0090*/  IMAD.SHL.U32 R26, R2.reuse, 0x2, RZ ;  /* 0x00000002021a7824 */ /* 0x040fe400078e00ff */
[----:B------:R-:W-:Y:S01]  /*00a0*/  IMAD.HI R2, R2, 0x2, RZ ;  /* 0x0000000202027827 */ /* 0x000fe200078e02ff */
[----:B------:R-:W-:-:S03]  /*00b0*/  SHF.L.U32 R27, R3, 0x1, RZ ;  /* 0x00000001031b7819 */ /* 0x000fc600000006ff */
[----:B------:R-:W-:Y:S01]  /*00c0*/  IMAD.HI R3, R3, 0x2, RZ ;  /* 0x0000000203037827 */ /* 0x000fe200078e02ff */
[----:B------:R-:W-:-:S03]  /*00d0*/  IADD3 R26, P0, P1, R27, c[0x0][0x160], R26 ;  /* 0x000058001b1a7a10 */ /* 0x000fc6000791e01a */
[----:B------:R-:W-:Y:S01]  /*00e0*/  IMAD.MOV.U32 R0, RZ, RZ, c[0x0][0x198] ;  /* 0x00006600ff007624 */ /* 0x000fe200078e00ff */
[----:B------:R-:W-:-:S03]  /*00f0*/  IADD3.X R27, R3, c[0x0][0x164], R2, P0, P1 ;  /* 0x00005900031b7a10 */ /* 0x000fc600007e2402 */
[C---:B------:R-:W-:Y:S01]  /*0100*/  IMAD.SHL.U32 R7, R0.reuse, 0x10, RZ ;  /* 0x0000001000077824 */ /* 0x040fe200078e00ff */
[C---:B------:R-:W-:Y:S01]  /*0110*/  SHF.L.U32 R5, R0.reuse, 0x3, RZ ;  /* 0x0000000300057819 */ /* 0x040fe200000006ff */
[----:B------:R-:W2:Y:S01]  /*0120*/  LDG.E.U16 R18, [R26.64] ;  /* 0x000000061a127981 */ /* 0x000ea2000c1e1500 */
[CC--:B------:R-:W-:Y:S02]  /*0130*/  LEA R2, P0, R0.reuse, R26.reuse, 0x4 ;  /* 0x0000001a00027211 */ /* 0x0c0fe400078020ff */
[C---:B------:R-:W-:Y:S02]  /*0140*/  LEA R4, P1, R0.reuse, R26, 0x5 ;  /* 0x0000001a00047211 */ /* 0x040fe400078228ff */
[-C--:B------:R-:W-:Y:S02]  /*0150*/  LEA.HI.X.SX32 R3, R5, R27.reuse, 0x1, P0 ;  /* 0x0000001b05037211 */ /* 0x080fe400000f0eff */
[----:B------:R-:W-:Y:S01]  /*0160*/  LEA.HI.X.SX32 R5, R7, R27, 0x1, P1 ;  /* 0x0000001b07057211 */ /* 0x000fe200008f0eff */
[----:B------:R-:W-:-:S02]  /*0170*/  IMAD.SHL.U32 R9, R0, 0x40, RZ ;  /* 0x0000004000097824 */ /* 0x000fc400078e00ff */
[----:B------:R0:W3:Y:S01]  /*0180*/  LDG.E.U16 R16, [R2.64] ;  /* 0x0000000602107981 */ /* 0x0000e2000c1e1500 */
[C---:B------:R-:W-:Y:S02]  /*0190*/  SHF.L.U32 R7, R0.reuse, 0x5, RZ ;  /* 0x0000000500077819 */ /* 0x040fe400000006ff */
[CC--:B------:R-:W-:Y:S01]  /*01a0*/  LEA R14, P0, R0.reuse, R26.reuse, 0x6 ;  /* 0x0000001a000e7211 */ /* 0x0c0fe200078030ff */
[----:B------:R1:W4:Y:S01]  /*01b0*/  LDG.E.U16 R12, [R4.64] ;  /* 0x00000006040c7981 */ /* 0x000322000c1e1500 */
[CC--:B------:R-:W-:Y:S01]  /*01c0*/  LEA R6, P1, R0.reuse, R26.reuse, 0x7 ;  /* 0x0000001a00067211 */ /* 0x0c0fe200078238ff */
[C---:B------:R-:W-:Y:S01]  /*01d0*/  IMAD R21, R0.reuse, 0x110, RZ ;  /* 0x0000011000157824 */ /* 0x040fe200078e02ff */
[-C--:B------:R-:W-:Y:S02]  /*01e0*/  LEA.HI.X.SX32 R15, R7, R27.reuse, 0x1, P0 ;  /* 0x0000001b070f7211 */ /* 0x080fe400000f0eff */
[----:B------:R-:W-:Y:S01]  /*01f0*/  LEA.HI.X.SX32 R7, R9, R27, 0x1, P1 ;  /* 0x0000001b09077211 */ /* 0x000fe200008f0eff */
[C---:B0-----:R-:W-:Y:S01]  /*0200*/  IMAD R2, R0.reuse, 0x88, RZ ;  /* 0x0000008800027824 */ /* 0x041fe200078e02ff */
[----:B------:R-:W-:Y:S01]  /*0210*/  IADD3 R20, P0, R21, R26, RZ ;  /* 0x0000001a15147210 */ /* 0x000fe20007f1e0ff */
[----:B------:R0:W5:Y:S01]  /*0220*/  LDG.E.U16 R17, [R14.64] ;  /* 0x000000060e117981 */ /* 0x000162000c1e1500 */
[----:B------:R-:W-:-:S03]  /*0230*/  IMAD R9, R0, 0x12, RZ ;  /* 0x0000001200097824 */ /* 0x000fc600078e02ff */
[----:B------:R0:W5:Y:S01]  /*0240*/  LDG.E.U16 R10, [R6.64] ;  /* 0x00000006060a7981 */ /* 0x000162000c1e1500 */
[-C--:B------:R-:W-:Y:S01]  /*0250*/  LEA.HI.X.SX32 R21, R2, R27.reuse, 0x1, P0 ;  /* 0x0000001b02157211 */ /* 0x080fe200000f0eff */
[C---:B------:R-:W-:Y:S01]  /*0260*/  IMAD R3, R0.reuse, 0x9, RZ ;  /* 0x0000000900037824 */ /* 0x040fe200078e02ff */
[-C--:B------:R-:W-:Y:S01]  /*0270*/  IADD3 R2, P0, R9, R26.reuse, RZ ;  /* 0x0000001a09027210 */ /* 0x080fe20007f1e0ff */
[C---:B-1----:R-:W-:Y:S01]  /*0280*/  IMAD R5, R0.reuse, 0x24, RZ ;  /* 0x0000002400057824 */ /* 0x042fe200078e02ff */
[C---:B------:R-:W-:Y:S01]  /*0290*/  SHF.L.U32 R11, R0.reuse, 0x7, RZ ;  /* 0x00000007000b7819 */ /* 0x040fe200000006ff */
[C---:B------:R-:W-:Y:S01]  /*02a0*/  IMAD R13, R0.reuse, 0x48, RZ ;  /* 0x00000048000d7824 */ /* 0x040fe200078e02ff */
[----:B------:R-:W-:Y:S01]  /*02b0*/  LEA.HI.X.SX32 R3, R3, R27, 0x1, P0 ;  /* 0x0000001b03037211 */ /* 0x000fe200000f0eff */
[----:B------:R1:W5:Y:S04]  /*02c0*/  LDG.E.U16 R20, [R20.64] ;  /* 0x0000000614147981 */ /* 0x000368000c1e1500 */
[----:B0-----:R0:W5:Y:S01]  /*02d0*/  LDG.E.U16 R14, [R2.64] ;  /* 0x00000006020e7981 */ /* 0x001162000c1e1500 */
[CC--:B------:R-:W-:Y:S01]  /*02e0*/  LEA R22, P2, R0.reuse, R26.reuse, 0x8 ;  /* 0x0000001a00167211 */ /* 0x0c0fe200078440ff */
[----:B------:R-:W-:Y:S01]  /*02f0*/  IMAD R7, R0, 0x120, RZ ;  /* 0x0000012000077824 */ /* 0x000fe200078e02ff */
[----:B------:R-:W-:-:S02]  /*0300*/  IADD3 R8, P1, R5, R26, RZ ;  /* 0x0000001a05087210 */ /* 0x000fc40007f3e0ff */
[-C--:B------:R-:W-:Y:S01]  /*0310*/  LEA.HI.X.SX32 R23, R11, R27.reuse, 0x1, P2 ;  /* 0x0000001b0b177211 */ /* 0x080fe200010f0eff */
[----:B------:R-:W-:Y:S01]  /*0320*/  IMAD R11, R0, 0x90, RZ ;  /* 0x00000090000b7824 */ /* 0x000fe200078e02ff */
[-C--:B------:R-:W-:Y:S02]  /*0330*/  IADD3 R6, P0, R13, R26.reuse, RZ ;  /* 0x0000001a0d067210 */ /* 0x080fe40007f1e0ff */
[-C--:B------:R-:W-:Y:S01]  /*0340*/  LEA.HI.X.SX32 R9, R9, R27.reuse, 0x1, P1 ;  /* 0x0000001b09097211 */ /* 0x080fe200008f0eff */
[----:B------:R1:W5:Y:S01]  /*0350*/  LDG.E.U16 R22, [R22.64] ;  /* 0x0000000616167981 */ /* 0x000362000c1e1500 */
[-C--:B------:R-:W-:Y:S02]  /*0360*/  IADD3 R4, P2, R11, R26.reuse, RZ ;  /* 0x0000001a0b047210 */ /* 0x080fe40007f5e0ff */
[----:B0-----:R-:W-:Y:S02]  /*0370*/  IADD3 R2, P1, R7, R26, RZ ;  /* 0x0000001a07027210 */ /* 0x001fe40007f3e0ff */
[----:B------:R-:W-:-:S02]  /*0380*/  LEA.HI.X.SX32 R7, R5, R27, 0x1, P0 ;  /* 0x0000001b05077211 */ /* 0x000fc400000f0eff */
[-C--:B------:R-:W-:Y:S02]  /*0390*/  LEA.HI.X.SX32 R5, R13, R27.reuse, 0x1, P2 ;  /* 0x0000001b0d057211 */ /* 0x080fe400010f0eff */
[----:B------:R-:W-:Y:S01]  /*03a0*/  LEA.HI.X.SX32 R3, R11, R27, 0x1, P1 ;  /* 0x0000001b0b037211 */ /* 0x000fe200008f0eff */
[C---:B------:R-:W-:Y:S02]  /*03b0*/  IMAD R11, R0.reuse, 0x130, RZ ;  /* 0x00000130000b7824 */ /* 0x040fe400078e02ff */
[----:B------:R0:W5:Y:S04]  /*03c0*/  LDG.E.U16 R15, [R4.64] ;  /* 0x00000006040f7981 */ /* 0x000168000c1e1500 */
[----:B------:R1:W5:Y:S01]  /*03d0*/  LDG.E.U16 R19, [R2.64] ;  /* 0x0000000602137981 */ /* 0x000362000c1e1500 */
[----:B0-----:R-:W-:-:S02]  /*03e0*/  IMAD R5, R0, 0xa, RZ ;  /* 0x0000000a00057824 */ /* 0x001fc400078e02ff */
[----:B-1----:R-:W-:-:S03]  /*03f0*/  IMAD R3, R0, 0x5, RZ ;  /* 0x0000000500037824 */ /* 0x002fc600078e02ff */
[----:B------:R-:W-:-:S04]  /*0400*/  IADD3 R2, P0, R5, R26, RZ ;  /* 0x0000001a05027210 */ /* 0x000fc80007f1e0ff */
[----:B------:R-:W-:-:S05]  /*0410*/  LEA.HI.X.SX32 R3, R3, R27, 0x1, P0 ;  /* 0x0000001b03037211 */ /* 0x000fca00000f0eff */
[----:B------:R0:W5:Y:S04]  /*0420*/  LDG.E.U16 R24, [R2.64] ;  /* 0x0000000602187981 */ /* 0x000168000c1e1500 */
[----:B--2---:R-:W-:Y:S04]  /*0430*/  STL [R1+0x18], R18 ;  /* 0x0000181201007387 */ /* 0x004fe80000100800 */
[----:B---3--:R1:W-:Y:S04]  /*0440*/  STL [R1+0x14], R16 ;  /* 0x0000141001007387 */ /* 0x0083e80000100800 */
[----:B----4-:R2:W-:Y:S04]  /*0450*/  STL [R1+0x10], R12 ;  /* 0x0000100c01007387 */ /* 0x0105e80000100800 */
[----:B-1----:R1:W3:Y:S04]  /*0460*/  LDG.E.U16 R16, [R6.64] ;  /* 0x0000000606107981 */ /* 0x0022e8000c1e1500 */
[----:B--2---:R2:W4:Y:S01]  /*0470*/  LDG.E.U16 R12, [R8.64] ;  /* 0x00000006080c7981 */ /* 0x004522000c1e1500 */
[----:B-1----:R-:W-:-:S03]  /*0480*/  IMAD R6, R0, 0x98, RZ ;  /* 0x0000009800067824 */ /* 0x002fc600078e02ff */
[----:B-----5:R-:W-:Y:S01]  /*0490*/  STL [R1+0xc], R17 ;  /* 0x00000c1101007387 */ /* 0x020fe20000100800 */
[-C--:B--2---:R-:W-:Y:S01]  /*04a0*/  IADD3 R8, P1, R11, R26.reuse, RZ ;  /* 0x0000001a0b087210 */ /* 0x084fe20007f3e0ff */
[C---:B------:R-:W-:Y:S02]  /*04b0*/  IMAD R7, R0.reuse, 0x14, RZ ;  /* 0x0000001400077824 */ /* 0x040fe400078e02ff */
[----:B------:R1:W-:Y:S01]  /*04c0*/  STL [R1+0x4], R10 ;  /* 0x0000040a01007387 */ /* 0x0003e20000100800 */
[----:B------:R-:W-:Y:S01]  /*04d0*/  IMAD R11, R0, 0x28, RZ ;  /* 0x00000028000b7824 */ /* 0x000fe200078e02ff */
[-C--:B------:R-:W-:Y:S02]  /*04e0*/  LEA.HI.X.SX32 R9, R6, R27.reuse, 0x1, P1 ;  /* 0x0000001b06097211 */ /* 0x080fe400008f0eff */
[-C--:B------:R-:W-:Y:S02]  /*04f0*/  IADD3 R4, P1, R7, R26.reuse, RZ ;  /* 0x0000001a07047210 */ /* 0x080fe40007f3e0ff */
[----:B------:R-:W-:Y:S01]  /*0500*/  IADD3 R6, P2, R11, R26, RZ ;  /* 0x0000001a0b067210 */ /* 0x000fe20007f5e0ff */
[----:B------:R2:W5:Y:S01]  /*0510*/  LDG.E.U16 R18, [R8.64] ;  /* 0x0000000608127981 */ /* 0x000562000c1e1500 */
[----:B-1----:R-:W-:Y:S01]  /*0520*/  IMAD R10, R0, 0x50, RZ ;  /* 0x00000050000a7824 */ /* 0x002fe200078e02ff */
[----:B------:R-:W-:-:S02]  /*0530*/  LEA.HI.X.SX32 R5, R5, R27, 0x1, P1 ;  /* 0x0000001b05057211 */ /* 0x000fc400008f0eff */
[----:B------:R-:W-:Y:S01]  /*0540*/  LEA.HI.X.SX32 R7, R7, R27, 0x1, P2 ;  /* 0x0000001b07077211 */ /* 0x000fe200010f0eff */
[----:B------:R1:W-:Y:S01]  /*0550*/  STL [R1+0x3c8], R14 ;  /* 0x0003c80e01007387 */ /* 0x0003e20000100800 */
[----:B--2---:R-:W-:-:S03]  /*0560*/  IADD3 R8, P0, R10, R26, RZ ;  /* 0x0000001a0a087210 */ /* 0x004fc60007f1e0ff */
[----:B------:R2:W5:Y:S01]  /*0570*/  LDG.E.U16 R23, [R4.64] ;  /* 0x0000000604177981 */ /* 0x000562000c1e1500 */
[----:B------:R-:W-:-:S03]  /*0580*/  LEA.HI.X.SX32 R9, R11, R27, 0x1, P0 ;  /* 0x0000001b0b097211 */ /* 0x000fc600000f0eff */
[----:B------:R0:W5:Y:S04]  /*0590*/  LDG.E.U16 R21, [R6.64] ;  /* 0x0000000606157981 */ /* 0x000168000c1e1500 */
[----:B-1----:R1:W5:Y:S01]  /*05a0*/  LDG.E.U16 R14, [R8.64] ;  /* 0x00000006080e7981 */ /* 0x002362000c1e1500 */
[C---:B--2---:R-:W-:Y:S02]  /*05b0*/  IMAD R5, R0.reuse, 0xa0, RZ ;  /* 0x000000a000057824 */ /* 0x044fe400078e02ff */
[----:B------:R-:W-:-:S03]  /*05c0*/  IMAD R11, R0, 0xb0, RZ ;  /* 0x000000b0000b7824 */ /* 0x000fc600078e02ff */
[----:B0-----:R-:W-:Y:S01]  /*05d0*/  IADD3 R2, P0, R5, R26, RZ ;  /* 0x0000001a05027210 */ /* 0x001fe20007f1e0ff */
[----:B-1----:R-:W-:-:S03]  /*05e0*/  IMAD R8, R0, 0x140, RZ ;  /* 0x0000014000087824 */ /* 0x002fc600078e02ff */
[-C--:B------:R-:W-:Y:S01]  /*05f0*/  LEA.HI.X.SX32 R3, R10, R27.reuse, 0x1, P0 ;  /* 0x0000001b0a037211 */ /* 0x080fe200000f0eff */
[----:B------:R-:W-:Y:S01]  /*0600*/  IMAD R7, R0, 0x160, RZ ;  /* 0x0000016000077824 */ /* 0x000fe200078e02ff */
[-C--:B------:R-:W-:Y:S02]  /*0610*/  IADD3 R4, P0, R11, R26.reuse, RZ ;  /* 0x0000001a0b047210 */ /* 0x080fe40007f1e0ff */
[-C--:B------:R-:W-:Y:S01]  /*0620*/  IADD3 R8, P1, R8, R26.reuse, RZ ;  /* 0x0000001a08087210 */ /* 0x080fe20007f3e0ff */
[C---:B------:R-:W-:Y:S01]  /*0630*/  IMAD R6, R0.reuse, 0x150, RZ ;  /* 0x0000015000067824 */ /* 0x040fe200078e02ff */
[----:B------:R0:W2:Y:S02]  /*0640*/  LDG.E.U16 R29, [R2.64] ;  /* 0x00000006021d7981 */ /* 0x0000a4000c1e1500 */
[----:B------:R-:W-:Y:S01]  /*0650*/  LEA.HI.X.SX32 R9, R5, R27, 0x1, P1 ;  /* 0x0000001b05097211 */ /* 0x000fe200008f0eff */
[----:B------:R-:W-:Y:S01]  /*0660*/  IMAD R13, R0, 0xa8, RZ ;  /* 0x000000a8000d7824 */ /* 0x000fe200078e02ff */
[----:B------:R-:W-:Y:S01]  /*0670*/  IADD3 R6, P2, R6, R26, RZ ;  /* 0x0000001a06067210 */ /* 0x000fe20007f5e0ff */
[----:B------:R-:W-:-:S02]  /*0680*/  IMAD R10, R0, 0xc0, RZ ;  /* 0x000000c0000a7824 */ /* 0x000fc400078e02ff */
[----:B------:R1:W2:Y:S01]  /*0690*/  LDG.E.U16 R17, [R8.64] ;  /* 0x0000000608117981 */ /* 0x0002a2000c1e1500 */
[----:B0-----:R-:W-:-:S04]  /*06a0*/  IADD3 R2, P1, R7, R26, RZ ;  /* 0x0000001a07027210 */ /* 0x001fc80007f3e0ff */
[-C--:B------:R-:W-:Y:S02]  /*06b0*/  LEA.HI.X.SX32 R3, R11, R27.reuse, 0x1, P1 ;  /* 0x0000001b0b037211 */ /* 0x080fe400008f0eff */
[----:B------:R-:W-:Y:S01]  /*06c0*/  LEA.HI.X.SX32 R7, R13, R27, 0x1, P2 ;  /* 0x0000001b0d077211 */ /* 0x000fe200010f0eff */
[C---:B------:R-:W-:Y:S02]  /*06d0*/  IMAD R13, R0.reuse, 0xb8, RZ ;  /* 0x000000b8000d7824 */ /* 0x040fe400078e02ff */
[C---:B------:R-:W-:Y:S01]  /*06e0*/  IMAD R11, R0.reuse, 0x60, RZ ;  /* 0x00000060000b7824 */ /* 0x040fe200078e02ff */
[----:B----4-:R0:W-:Y:S02]  /*06f0*/  STL [R1+0x3c4], R12 ;  /* 0x0003c40c01007387 */ /* 0x0101e40000100800 */
[----:B0-----:R-:W-:-:S05]  /*0700*/  IMAD R12, R0, 0x58, RZ ;  /* 0x00000058000c7824 */ /* 0x001fca00078e02ff */
[----:B------:R-:W-:Y:S01]  /*0710*/  LEA.HI.X.SX32 R5, R12, R27, 0x1, P0 ;  /* 0x0000001b0c057211 */ /* 0x000fe200000f0eff */
[----:B---3--:R0:W-:Y:S04]  /*0720*/  STL [R1+0x3c0], R16 ;  /* 0x0003c01001007387 */ /* 0x0081e80000100800 */
[----:B------:R3:W4:Y:S04]  /*0730*/  LDG.E.U16 R28, [R4.64] ;  /* 0x00000006041c7981 */ /* 0x000728000c1e1500 */
[----:B------:R1:W-:Y:S01]  /*0740*/  STL [R1], R15 ;  /* 0x0000000f01007387 */ /* 0x0003e20000100800 */
[----:B------:R-:W-:-:S03]  /*0750*/  IMAD R12, R0, 0x18, RZ ;  /* 0x00000018000c7824 */ /* 0x000fc600078e02ff */
[----:B0-----:R0:W2:Y:S01]  /*0760*/  LDG.E.U16 R16, [R6.64] ;  /* 0x0000000606107981 */ /* 0x0010a2000c1e1500 */
[C---:B---3--:R-:W-:Y:S02]  /*0770*/  IMAD R4, R0.reuse, 0x170, RZ ;  /* 0x0000017000047824 */ /* 0x048fe400078e02ff */
[C---:B------:R-:W-:Y:S01]  /*0780*/  IMAD R5, R0.reuse, 0x30, RZ ;  /* 0x0000003000057824 */ /* 0x040fe200078e02ff */
[----:B-1----:R1:W3:Y:S04]  /*0790*/  LDG.E.U16 R15, [R2.64] ;  /* 0x00000006020f7981 */ /* 0x0022e8000c1e1500 */
[-C--:B------:R-:W-:Y:S01]  /*07a0*/  IADD3 R8, P0, R5, R26.reuse, RZ ;  /* 0x0000001a05087210 */ /* 0x080fe20007f1e0ff */
[----:B------:R-:W-:Y:S01]  /*07b0*/  STL [R1+0x3bc], R24 ;  /* 0x0003bc1801007387 */ /* 0x000fe20000100800 */
[----:B0-----:R-:W-:Y:S01]  /*07c0*/  IMAD R7, R0, 0x180, RZ ;  /* 0x0000018000077824 */ /* 0x001fe200078e02ff */
[----:B-1----:R-:W-:-:S02]  /*07d0*/  IADD3 R2, P1, R4, R26, RZ ;  /* 0x0000001a04027210 */ /* 0x002fc40007f3e0ff */
[----:B-----5:R-:W-:Y:S02]  /*07e0*/  STL [R1+0x3b8], R23 ;  /* 0x0003b81701007387 */ /* 0x020fe40000100800 */
[-C--:B------:R-:W-:Y:S02]  /*07f0*/  LEA.HI.X.SX32 R3, R13, R27.reuse, 0x1, P1 ;  /* 0x0000001b0d037211 */ /* 0x080fe400008f0eff */
[----:B------:R-:W-:Y:S01]  /*0800*/  STL [R1+0x3b4], R21 ;  /* 0x0003b41501007387 */ /* 0x000fe20000100800 */
[-C--:B------:R-:W-:Y:S02]  /*0810*/  IADD3 R6, P1, R11, R26.reuse, RZ ;  /* 0x0000001a0b067210 */ /* 0x080fe40007f3e0ff */
[----:B------:R-:W-:Y:S01]  /*0820*/  IADD3 R4, P2, R10, R26, RZ ;  /* 0x0000001a0a047210 */ /* 0x000fe20007f5e0ff */
[----:B------:R0:W-:Y:S01]  /*0830*/  STL [R1+0x8], R14 ;  /* 0x0000080e01007387 */ /* 0x0001e20000100800 */
[----:B------:R-:W-:-:S03]  /*0840*/  LEA.HI.X.SX32 R9, R12, R27, 0x1, P0 ;  /* 0x0000001b0c097211 */ /* 0x000fc600000f0eff */
[----:B0-----:R0:W5:Y:S01]  /*0850*/  LDG.E.U16 R14, [R2.64] ;  /* 0x00000006020e7981 */ /* 0x001162000c1e1500 */
[C---:B------:R-:W-:Y:S02]  /*0860*/  IMAD R12, R0.reuse, 0xc8, RZ ;  /* 0x000000c8000c7824 */ /* 0x040fe400078e02ff */
[----:B------:R-:W-:Y:S01]  /*0870*/  IMAD R13, R0, 0x68, RZ ;  /* 0x00000068000d7824 */ /* 0x000fe200078e02ff */
[----:B------:R1:W2:Y:S01]  /*0880*/  LDG.E.U16 R25, [R8.64] ;  /* 0x0000000608197981 */ /* 0x0002a2000c1e1500 */
[-C--:B0-----:R-:W-:Y:S02]  /*0890*/  IADD3 R2, P0, R7, R26.reuse, RZ ;  /* 0x0000001a07027210 */ /* 0x081fe40007f1e0ff */
[-C--:B------:R-:W-:Y:S02]  /*08a0*/  LEA.HI.X.SX32 R7, R5, R27.reuse, 0x1, P1 ;  /* 0x0000001b05077211 */ /* 0x080fe400008f0eff */
[-C--:B------:R-:W-:Y:S02]  /*08b0*/  LEA.HI.X.SX32 R5, R11, R27.reuse, 0x1, P2 ;  /* 0x0000001b0b057211 */ /* 0x080fe400010f0eff */
[----:B------:R-:W-:Y:S01]  /*08c0*/  LEA.HI.X.SX32 R3, R10, R27, 0x1, P0 ;  /* 0x0000001b0a037211 */ /* 0x000fe200000f0eff */
[----:B------:R-:W-:Y:S01]  /*08d0*/  IMAD R10, R0, 0x190, RZ ;  /* 0x00000190000a7824 */ /* 0x000fe200078e02ff */
[----:B------:R0:W2:Y:S04]  /*08e0*/  LDG.E.U16 R24, [R6.64] ;  /* 0x0000000606187981 */ /* 0x0000a8000c1e1500 */
[----:B------:R0:W2:Y:S01]  /*08f0*/  LDG.E.U16 R23, [R4.64] ;  /* 0x0000000604177981 */ /* 0x0000a2000c1e1500 */
[----:B------:R-:W-:-:S03]  /*0900*/  IADD3 R10, P1, R10, R26, RZ ;  /* 0x0000001a0a0a7210 */ /* 0x000fc60007f3e0ff */
[----:B0-----:R0:W2:Y:S01]  /*0910*/  LDG.E.U16 R5, [R2.64] ;  /* 0x0000000602057981 */ /* 0x0010a2000c1e1500 */
[----:B------:R-:W-:Y:S01]  /*0920*/  IMAD R6, R0, 0x1b0, RZ ;  /* 0x000001b000067824 */ /* 0x000fe200078e02ff */
[----:B------:R-:W-:Y:S01]  /*0930*/  LEA.HI.X.SX32 R11, R12, R27, 0x1, P1 ;  /* 0x0000001b0c0b7211 */ /* 0x000fe200008f0eff */
[C---:B0-----:R-:W-:Y:S02]  /*0940*/  IMAD R3, R0.reuse, 0xd0, RZ ;  /* 0x000000d000037824 */ /* 0x041fe400078e02ff */
[----:B------:R-:W-:Y:S01]  /*0950*/  IMAD R2, R0, 0x1a0, RZ ;  /* 0x000001a000027824 */ /* 0x000fe200078e02ff */
[-C--:B------:R-:W-:Y:S01]  /*0960*/  IADD3 R6, P1, R6, R26.reuse, RZ ;  /* 0x0000001a06067210 */ /* 0x080fe20007f3e0ff */
[----:B------:R-:W-:Y:S01]  /*0970*/  IMAD R12, R0, 0xd8, RZ ;  /* 0x000000d8000c7824 */ /* 0x000fe200078e02ff */
[-C--:B-1----:R-:W-:Y:S01]  /*0980*/  IADD3 R8, P0, R3, R26.reuse, RZ ;  /* 0x0000001a03087210 */ /* 0x082fe20007f1e0ff */
[----:B------:R0:W2:Y:S01]  /*0990*/  LDG.E.U16 R4, [R10.64] ;  /* 0x000000060a047981 */ /* 0x0000a2000c1e1500 */
[----:B------:R-:W-:-:S02]  /*09a0*/  IADD3 R2, P2, R2, R26, RZ ;  /* 0x0000001a02027210 */ /* 0x000fc40007f5e0ff */
[-C--:B------:R-:W-:Y:S02]  /*09b0*/  LEA.HI.X.SX32 R9, R13, R27.reuse, 0x1, P0 ;  /* 0x0000001b0d097211 */ /* 0x080fe400000f0eff */
[-C--:B------:R-:W-:Y:S02]  /*09c0*/  LEA.HI.X.SX32 R3, R3, R27.reuse, 0x1, P2 ;  /* 0x0000001b03037211 */ /* 0x080fe400010f0eff */
[----:B------:R-:W-:Y:S01]  /*09d0*/  LEA.HI.X.SX32 R7, R12, R27, 0x1, P1 ;  /* 0x0000001b0c077211 */ /* 0x000fe200008f0eff */
[----:B------:R1:W2:Y:S04]  /*09e0*/  LDG.E.U16 R21, [R8.64] ;  /* 0x0000000608157981 */ /* 0x0002a8000c1e1500 */
[----:B------:R0:W2:Y:S01]  /*09f0*/  LDG.E.U16 R3, [R2.64] ;  /* 0x0000000602037981 */ /* 0x0000a2000c1e1500 */
[----:B-1----:R-:W-:-:S03]  /*0a00*/  IMAD R9, R0, 0x70, RZ ;  /* 0x0000007000097824 */ /* 0x002fc600078e02ff */
[----:B0-----:R0:W2:Y:S02]  /*0a10*/  LDG.E.U16 R2, [R6.64] ;  /* 0x0000000606027981 */ /* 0x0010a4000c1e1500 */
[----:B0-----:R-:W-:Y:S01]  /*0a20*/  IMAD R7, R0, 0x38, RZ ;  /* 0x0000003800077824 */ /* 0x001fe200078e02ff */
[----:B------:R-:W-:-:S04]  /*0a30*/  IADD3 R6, P0, R9, R26, RZ ;  /* 0x0000001a09067210 */ /* 0x000fc80007f1e0ff */
[----:B------:R-:W-:-:S06]  /*0a40*/  LEA.HI.X.SX32 R7, R7, R27, 0x1, P0 ;  /* 0x0000001b07077211 */ /* 0x000fcc00000f0eff */
[----:B------:R0:W2:Y:S01]  /*0a50*/  LDG.E.U16 R7, [R6.64] ;  /* 0x0000000606077981 */ /* 0x0000a2000c1e1500 */
[C---:B------:R-:W-:Y:S02]  /*0a60*/  IMAD R13, R0.reuse, 0xe0, RZ ;  /* 0x000000e0000d7824 */ /* 0x040fe400078e02ff */
[----:B------:R-:W-:-:S03]  /*0a70*/  IMAD R8, R0, 0x1c0, RZ ;  /* 0x000001c000087824 */ /* 0x000fc600078e02ff */
[-C--:B------:R-:W-:Y:S02]  /*0a80*/  IADD3 R10, P1, R13, R26.reuse, RZ ;  /* 0x0000001a0d0a7210 */ /* 0x080fe40007f3e0ff */
[----:B------:R-:W-:Y:S02]  /*0a90*/  IADD3 R8, P2, R8, R26, RZ ;  /* 0x0000001a08087210 */ /* 0x000fe40007f5e0ff */
[-C--:B------:R-:W-:Y:S02]  /*0aa0*/  LEA.HI.X.SX32 R11, R9, R27.reuse, 0x1, P1 ;  /* 0x0000001b090b7211 */ /* 0x080fe400008f0eff */
[----:B------:R-:W-:-:S03]  /*0ab0*/  LEA.HI.X.SX32 R9, R13, R27, 0x1, P2 ;  /* 0x0000001b0d097211 */ /* 0x000fc600010f0eff */
[----:B0-----:R0:W3:Y:S04]  /*0ac0*/  LDG.E.U16 R6, [R10.64] ;  /* 0x000000060a067981 */ /* 0x0010e8000c1e1500 */
[----:B--2---:R1:W-:Y:S04]  /*0ad0*/  STL [R1+0x3b0], R7 ;  /* 0x0003b00701007387 */ /* 0x0043e80000100800 */
[----:B-1----:R1:W2:Y:S01]  /*0ae0*/  LDG.E.U16 R7, [R8.64] ;  /* 0x0000000608077981 */ /* 0x0022a2000c1e1500 */
[C---:B------:R-:W-:Y:S02]  /*0af0*/  IMAD R12, R0.reuse, 0x1d0, RZ ;  /* 0x000001d0000c7824 */ /* 0x040fe400078e02ff */
[----:B------:R-:W-:-:S03]  /*0b00*/  IMAD R13, R0, 0xe8, RZ ;  /* 0x000000e8000d7824 */ /* 0x000fc600078e02ff */
[----:B------:R-:W-:-:S04]  /*0b10*/  IADD3 R12, P0, R12, R26, RZ ;  /* 0x0000001a0c0c7210 */ /* 0x000fc80007f1e0ff */
[----:B------:R-:W-:Y:S01]  /*0b20*/  LEA.HI.X.SX32 R13, R13, R27, 0x1, P0 ;  /* 0x0000001b0d0d7211 */ /* 0x000fe200000f0eff */
[C---:B-1----:R-:W-:Y:S02]  /*0b30*/  IMAD R9, R0.reuse, 0xf0, RZ ;  /* 0x000000f000097824 */ /* 0x042fe400078e02ff */
[----:B------:R-:W-:Y:S02]  /*0b40*/  IMAD R8, R0, 0x1e0, RZ ;  /* 0x000001e000087824 */ /* 0x000fe400078e02ff */
[----:B0-----:R0:W4:Y:S03]  /*0b50*/  LDG.E.U16 R11, [R12.64] ;  /* 0x000000060c0b7981 */ /* 0x001126000c1e1500 */
[-C--:B------:R-:W-:Y:S01]  /*0b60*/  IADD3 R8, P1, R8, R26.reuse, RZ ;  /* 0x0000001a08087210 */ /* 0x080fe20007f3e0ff */
[----:B0-----:R-:W-:Y:S01]  /*0b70*/  IMAD R13, R0, 0x78, RZ ;  /* 0x00000078000d7824 */ /* 0x001fe200078e02ff */
[----:B--2---:R-:W-:Y:S04]  /*0b80*/  STL [R1+0x3a8], R7 ;  /* 0x0003a80701007387 */ /* 0x004fe80000100800 */
[----:B---3--:R0:W-:Y:S02]  /*0b90*/  STL [R1+0x3ac], R6 ;  /* 0x0003ac0601007387 */ /* 0x0081e40000100800 */
[----:B0-----:R-:W-:-:S04]  /*0ba0*/  IADD3 R6, P0, R9, R26, RZ ;  /* 0x0000001a09067210 */ /* 0x001fc80007f1e0ff */
[-C--:B------:R-:W-:Y:S02]  /*0bb0*/  LEA.HI.X.SX32 R7, R13, R27.reuse, 0x1, P0 ;  /* 0x0000001b0d077211 */ /* 0x080fe400000f0eff */
[----:B------:R-:W-:-:S03]  /*0bc0*/  LEA.HI.X.SX32 R9, R9, R27, 0x1, P1 ;  /* 0x0000001b09097211 */ /* 0x000fc600008f0eff */
[----:B------:R0:W2:Y:S04]  /*0bd0*/  LDG.E.U16 R6, [R6.64] ;  /* 0x0000000606067981 */ /* 0x0000a8000c1e1500 */
[----:B------:R1:W3:Y:S01]  /*0be0*/  LDG.E.U16 R8, [R8.64] ;  /* 0x0000000608087981 */ /* 0x0002e2000c1e1500 */
[C---:B------:R-:W-:Y:S02]  /*0bf0*/  IMAD R12, R0.reuse, 0x102, RZ ;  /* 0x00000102000c7824 */ /* 0x040fe400078e02ff */
[C---:B------:R-:W-:Y:S01]  /*0c00*/  IMAD R10, R0.reuse, 0x1f0, RZ ;  /* 0x000001f0000a7824 */ /* 0x040fe200078e02ff */
[----:B----4-:R4:W-:Y:S01]  /*0c10*/  STL [R1+0x3a4], R11 ;  /* 0x0003a40b01007387 */ /* 0x0109e20000100800 */
[----:B------:R-:W-:Y:S01]  /*0c20*/  IMAD R13, R0, 0x81, RZ ;  /* 0x00000081000d7824 */ /* 0x000fe200078e02ff */
[----:B------:R-:W-:-:S02]  /*0c30*/  IADD3 R12, P0, R12, R26, RZ ;  /* 0x0000001a0c0c7210 */ /* 0x000fc40007f1e0ff */
[----:B------:R-:W-:Y:S01]  /*0c40*/  IADD3 R10, P2, R10, R26, RZ ;  /* 0x0000001a0a0a7210 */ /* 0x000fe20007f5e0ff */
[C---:B0-----:R-:W-:Y:S01]  /*0c50*/  IMAD R7, R0.reuse, 0x89, RZ ;  /* 0x0000008900077824 */ /* 0x041fe200078e02ff */
[----:B------:R-:W-:Y:S01]  /*0c60*/  LEA.HI.X.SX32 R13, R13, R27, 0x1, P0 ;  /* 0x0000001b0d0d7211 */ /* 0x000fe200000f0eff */
[C---:B----4-:R-:W-:Y:S02]  /*0c70*/  IMAD R11, R0.reuse, 0xf8, RZ ;  /* 0x000000f8000b7824 */ /* 0x050fe400078e02ff */
[----:B-1----:R-:W-:-:S03]  /*0c80*/  IMAD R9, R0, 0x91, RZ ;  /* 0x0000009100097824 */ /* 0x002fc600078e02ff */
[----:B------:R0:W4:Y:S01]  /*0c90*/  LDG.E.U16 R13, [R12.64] ;  /* 0x000000060c0d7981 */ /* 0x000122000c1e1500 */
[----:B------:R-:W-:-:S06]  /*0ca0*/  LEA.HI.X.SX32 R11, R11, R27, 0x1, P2 ;  /* 0x0000001b0b0b7211 */ /* 0x000fcc00010f0eff */
[----:B------:R1:W4:Y:S04]  /*0cb0*/  LDG.E.U16 R11, [R10.64] ;  /* 0x000000060a0b7981 */ /* 0x000328000c1e1500 */
[----:B--2---:R2:W-:Y:S04]  /*0cc0*/  STL [R1+0x3a0], R6 ;  /* 0x0003a00601007387 */ /* 0x0045e80000100800 */
[----:B---3--:R3:W-:Y:S01]  /*0cd0*/  STL [R1+0x39c], R8 ;  /* 0x00039c0801007387 */ /* 0x0087e20000100800 */
[C---:B--2---:R-:W-:Y:S02]  /*0ce0*/  IMAD R6, R0.reuse, 0x112, RZ ;  /* 0x0000011200067824 */ /* 0x044fe400078e02ff */
[----:B---3--:R-:W-:-:S03]  /*0cf0*/  IMAD R8, R0, 0x122, RZ ;  /* 0x0000012200087824 */ /* 0x008fc600078e02ff */
[----:B------:R-:W-:-:S04]  /*0d00*/  IADD3 R6, P0, R6, R26, RZ ;  /* 0x0000001a06067210 */ /* 0x000fc80007f1e0ff */
[----:B------:R-:W-:Y:S02]  /*0d10*/  LEA.HI.X.SX32 R7, R7, R27, 0x1, P0 ;  /* 0x0000001b07077211 */ /* 0x000fe400000f0eff */
[----:B------:R-:W-:-:S03]  /*0d20*/  IADD3 R8, P1, R8, R26, RZ ;  /* 0x0000001a08087210 */ /* 0x000fc60007f3e0ff */
[----:B------:R2:W3:Y:S01]  /*0d30*/  LDG.E.U16 R6, [R6.64] ;  /* 0x0000000606067981 */ /* 0x0004e2000c1e1500 */
[----:B------:R-:W-:-:S05]  /*0d40*/  LEA.HI.X.SX32 R9, R9, R27, 0x1, P1 ;  /* 0x0000001b09097211 */ /* 0x000fca00008f0eff */
[----:B------:R2:W5:Y:S01]  /*0d50*/  LDG.E.U16 R8, [R8.64] ;  /* 0x0000000608087981 */ /* 0x000562000c1e1500 */
[C---:B0-----:R-:W-:Y:S02]  /*0d60*/  IMAD R12, R0.reuse, 0x142, RZ ;  /* 0x00000142000c7824 */ /* 0x041fe400078e02ff */
[----:B-1----:R-:W-:Y:S01]  /*0d70*/  IMAD R10, R0, 0x132, RZ ;  /* 0x00000132000a7824 */ /* 0x002fe200078e02ff */
[----:B----4-:R0:W-:Y:S02]  /*0d80*/  STL [R1+0x398], R11 ;  /* 0x0003980b01007387 */ /* 0x0101e40000100800 */
[-C--:B------:R-:W-:Y:S02]  /*0d90*/  IADD3 R12, P0, R12, R26.reuse, RZ ;  /* 0x0000001a0c0c7210 */ /* 0x080fe40007f1e0ff */
[----:B------:R1:W-:Y:S01]  /*0da0*/  STL [R1+0x394], R13 ;  /* 0x0003940d01007387 */ /* 0x0003e20000100800 */
[----:B------:R-:W-:Y:S01]  /*0db0*/  IADD3 R10, P2, R10, R26, RZ ;  /* 0x0000001a0a0a7210 */ /* 0x000fe20007f5e0ff */
[----:B--2---:R-:W-:-:S02]  /*0dc0*/  IMAD R7, R0, 0xa9, RZ ;  /* 0x000000a900077824 */ /* 0x004fc400078e02ff */
[C---:B0-----:R-:W-:Y:S02]  /*0dd0*/  IMAD R11, R0.reuse, 0x99, RZ ;  /* 0x00000099000b7824 */ /* 0x041fe400078e02ff */
[----:B-1----:R-:W-:-:S03]  /*0de0*/  IMAD R13, R0, 0xa1, RZ ;  /* 0x000000a1000d7824 */ /* 0x002fc600078e02ff */
[-C--:B------:R-:W-:Y:S02]  /*0df0*/  LEA.HI.X.SX32 R11, R11, R27.reuse, 0x1, P2 ;  /* 0x0000001b0b0b7211 */ /* 0x080fe400010f0eff */
[----:B------:R-:W-:Y:S01]  /*0e00*/  LEA.HI.X.SX32 R13, R13, R27, 0x1, P0 ;  /* 0x0000001b0d0d7211 */ /* 0x000fe200000f0eff */
[----:B------:R-:W-:-:S03]  /*0e10*/  IMAD R9, R0, 0xb1, RZ ;  /* 0x000000b100097824 */ /* 0x000fc600078e02ff */
[----:B------:R0:W2:Y:S04]  /*0e20*/  LDG.E.U16 R11, [R10.64] ;  /* 0x000000060a0b7981 */ /* 0x0000a8000c1e1500 */
[----:B------:R1:W4:Y:S04]  /*0e30*/  LDG.E.U16 R13, [R12.64] ;  /* 0x000000060c0d7981 */ /* 0x000328000c1e1500 */
[----:B---3--:R3:W-:Y:S04]  /*0e40*/  STL [R1+0x390], R6 ;  /* 0x0003900601007387 */ /* 0x0087e80000100800 */
[----:B-----5:R5:W-:Y:S01]  /*0e50*/  STL [R1+0x38c], R8 ;  /* 0x00038c0801007387 */ /* 0x020be20000100800 */
[----:B---3--:R-:W-:-:S05]  /*0e60*/  IMAD R6, R0, 0x152, RZ ;  /* 0x0000015200067824 */ /* 0x008fca00078e02ff */
[----:B------:R-:W-:Y:S01]  /*0e70*/  IADD3 R6, P0, R6, R26, RZ ;  /* 0x0000001a06067210 */ /* 0x000fe20007f1e0ff */
[----:B-----5:R-:W-:-:S03]  /*0e80*/  IMAD R8, R0, 0x162, RZ ;  /* 0x0000016200087824 */ /* 0x020fc600078e02ff */
[----:B------:R-:W-:Y:S02]  /*0e90*/  LEA.HI.X.SX32 R7, R7, R27, 0x1, P0 ;  /* 0x0000001b07077211 */ /* 0x000fe400000f0eff */
[----:B------:R-:W-:-:S03]  /*0ea0*/  IADD3 R8, P1, R8, R26, RZ ;  /* 0x0000001a08087210 */ /* 0x000fc60007f3e0ff */
[----:B------:R3:W5:Y:S01]  /*0eb0*/  LDG.E.U16 R6, [R6.64] ;  /* 0x0000000606067981 */ /* 0x000762000c1e1500 */
[----:B------:R-:W-:-:S05]  /*0ec0*/  LEA.HI.X.SX32 R9, R9, R27, 0x1, P1 ;  /* 0x0000001b09097211 */ /* 0x000fca00008f0eff */
[----:B------:R3:W5:Y:S01]  /*0ed0*/  LDG.E.U16 R8, [R8.64] ;  /* 0x0000000608087981 */ /* 0x000762000c1e1500 */
[C---:B-1----:R-:W-:Y:S02]  /*0ee0*/  IMAD R12, R0.reuse, 0x182, RZ ;  /* 0x00000182000c7824 */ /* 0x042fe400078e02ff */
[----:B0-----:R-:W-:Y:S01]  /*0ef0*/  IMAD R10, R0, 0x172, RZ ;  /* 0x00000172000a7824 */ /* 0x001fe200078e02ff */
[----:B--2---:R0:W-:Y:S02]  /*0f00*/  STL [R1+0x388], R11 ;  /* 0x0003880b01007387 */ /* 0x0041e40000100800 */
[-C--:B------:R-:W-:Y:S02]  /*0f10*/  IADD3 R12, P0, R12, R26.reuse, RZ ;  /* 0x0000001a0c0c7210 */ /* 0x080fe40007f1e0ff */
[----:B----4-:R1:W-:Y:S01]  /*0f20*/  STL [R1+0x384], R13 ;  /* 0x0003840d01007387 */ /* 0x0103e20000100800 */
[----:B------:R-:W-:Y:S01]  /*0f30*/  IADD3 R10, P2, R10, R26, RZ ;  /* 0x0000001a0a0a7210 */ /* 0x000fe20007f5e0ff */
[----:B---3--:R-:W-:-:S02]  /*0f40*/  IMAD R7, R0, 0xc9, RZ ;  /* 0x000000c900077824 */ /* 0x008fc400078e02ff */
[C---:B0-----:R-:W-:Y:S02]  /*0f50*/  IMAD R11, R0.reuse, 0xb9, RZ ;  /* 0x000000b9000b7824 */ /* 0x041fe400078e02ff */
[----:B-1----:R-:W-:-:S03]  /*0f60*/  IMAD R13, R0, 0xc1, RZ ;  /* 0x000000c1000d7824 */ /* 0x002fc600078e02ff */
[-C--:B------:R-:W-:Y:S02]  /*0f70*/  LEA.HI.X.SX32 R11, R11, R27.reuse, 0x1, P2 ;  /* 0x0000001b0b0b7211 */ /* 0x080fe400010f0eff */
[----:B------:R-:W-:Y:S01]  /*0f80*/  LEA.HI.X.SX32 R13, R13, R27, 0x1, P0 ;  /* 0x0000001b0d0d7211 */ /* 0x000fe200000f0eff */
[----:B------:R-:W-:-:S03]  /*0f90*/  IMAD R9, R0, 0xd1, RZ ;  /* 0x000000d100097824 */ /* 0x000fc600078e02ff */
[----:B------:R0:W2:Y:S04]  /*0fa0*/  LDG.E.U16 R11, [R10.64] ;  /* 0x000000060a0b7981 */ /* 0x0000a8000c1e1500 */
[----:B------:R1:W3:Y:S04]  /*0fb0*/  LDG.E.U16 R13, [R12.64] ;  /* 0x000000060c0d7981 */ /* 0x0002e8000c1e1500 */
[----:B-----5:R4:W-:Y:S04]  /*0fc0*/  STL [R1+0x380], R6 ;  /* 0x0003800601007387 */ /* 0x0209e80000100800 */
[----:B------:R5:W-:Y:S01]  /*0fd0*/  STL [R1+0x37c], R8 ;  /* 0x00037c0801007387 */ /* 0x000be20000100800 */
[----:B----4-:R-:W-:-:S05]  /*0fe0*/  IMAD R6, R0, 0x192, RZ ;  /* 0x0000019200067824 */ /* 0x010fca00078e02ff */
[----:B------:R-:W-:Y:S01]  /*0ff0*/  IADD3 R6, P0, R6, R26, RZ ;  /* 0x0000001a06067210 */ /* 0x000fe20007f1e0ff */
[----:B-----5:R-:W-:-:S03]  /*1000*/  IMAD R8, R0, 0x1a2, RZ ;  /* 0x000001a200087824 */ /* 0x020fc600078e02ff */
[----:B------:R-:W-:Y:S02]  /*1010*/  LEA.HI.X.SX32 R7, R7, R27, 0x1, P0 ;  /* 0x0000001b07077211 */ /* 0x000fe400000f0eff */
[----:B------:R-:W-:-:S03]  /*1020*/  IADD3 R8, P1, R8, R26, RZ ;  /* 0x0000001a08087210 */ /* 0x000fc60007f3e0ff */
[----:B------:R4:W5:Y:S01]  /*1030*/  LDG.E.U16 R6, [R6.64] ;  /* 0x0000000606067981 */ /* 0x000962000c1e1500 */
[----:B------:R-:W-:-:S05]  /*1040*/  LEA.HI.X.SX32 R9, R9, R27, 0x1, P1 ;  /* 0x0000001b09097211 */ /* 0x000fca00008f0eff */
[----:B------:R4:W5:Y:S01]  /*1050*/  LDG.E.U16 R8, [R8.64] ;  /* 0x0000000608087981 */ /* 0x000962000c1e1500 */
[C---:B0-----:R-:W-:Y:S02]  /*1060*/  IMAD R10, R0.reuse, 0x1b2, RZ ;  /* 0x000001b2000a7824 */ /* 0x041fe400078e02ff */
[----:B-1----:R-:W-:Y:S01]  /*1070*/  IMAD R12, R0, 0x1c2, RZ ;  /* 0x000001c2000c7824 */ /* 0x002fe200078e02ff */
[----:B--2---:R0:W-:Y:S02]  /*1080*/  STL [R1+0x378], R11 ;  /* 0x0003780b01007387 */ /* 0x0041e40000100800 */
[-C--:B------:R-:W-:Y:S02]  /*1090*/  IADD3 R10, P2, R10, R26.reuse, RZ ;  /* 0x0000001a0a0a7210 */ /* 0x080fe40007f5e0ff */
[----:B---3--:R1:W-:Y:S01]  /*10a0*/  STL [R1+0x374], R13 ;  /* 0x0003740d01007387 */ /* 0x0083e20000100800 */
[----:B------:R-:W-:Y:S01]  /*10b0*/  IADD3 R12, P0, R12, R26, RZ ;  /* 0x0000001a0c0c7210 */ /* 0x000fe20007f1e0ff */
[----:B0-----:R-:W-:-:S02]  /*10c0*/  IMAD R11, R0, 0xd9, RZ ;  /* 0x000000d9000b7824 */ /* 0x001fc400078e02ff */
[----:B-1----:R-:W-:-:S03]  /*10d0*/  IMAD R13, R0, 0xe1, RZ ;  /* 0x000000e1000d7824 */ /* 0x002fc600078e02ff */
[-C--:B------:R-:W-:Y:S01]  /*10e0*/  LEA.HI.X.SX32 R11, R11, R27.reuse, 0x1, P2 ;  /* 0x0000001b0b0b7211 */ /* 0x080fe200010f0eff */
[C---:B----4-:R-:W-:Y:S01]  /*10f0*/  IMAD R7, R0.reuse, 0xe9, RZ ;  /* 0x000000e900077824 */ /* 0x050fe200078e02ff */
        /* <DEDUP_REMOVED lines=23> */
[----:B----4-:R-:W-:Y:S01]  /*1270*/  IMAD R7, R0, 0x19, RZ ;  /* 0x0000001900077824 */ /* 0x010fe200078e02ff */
[----:B------:R-:W-:-:S04]  /*1280*/  LEA.HI.X.SX32 R13, R13, R27, 0x1, P0 ;  /* 0x0000001b0d0d7211 */ /* 0x000fc800000f0eff */
[----:B------:R0:W2:Y:S01]  /*1290*/  LDG.E.U16 R11, [R10.64] ;  /* 0x000000060a0b7981 */ /* 0x0000a2000c1e1500 */
[----:B------:R-:W-:-:S03]  /*12a0*/  IMAD R9, R0, 0x21, RZ ;  /* 0x0000002100097824 */ /* 0x000fc600078e02ff */
        /* <DEDUP_REMOVED lines=19> */
[-C--:B------:R-:W-:Y:S02]  /*13e0*/  LEA.HI.X.SX32 R11, R11, R27.reuse, 0x1, P2 ;  /* 0x0000001b0b0b7211 */ /* 0x080fe400010f0eff */
[----:B------:R-:W-:Y:S01]  /*13f0*/  LEA.HI.X.SX32 R13, R13, R27, 0x1, P0 ;  /* 0x0000001b0d0d7211 */ /* 0x000fe200000f0eff */
[----:B----4-:R-:W-:-:S03]  /*1400*/  IMAD R7, R0, 0x39, RZ ;  /* 0x0000003900077824 */ /* 0x010fc600078e02ff */
[----:B------:R0:W2:Y:S04]  /*1410*/  LDG.E.U16 R11, [R10.64] ;  /* 0x000000060a0b7981 */ /* 0x0000a8000c1e1500 */
[----:B------:R1:W3:Y:S01]  /*1420*/  LDG.E.U16 R13, [R12.64] ;  /* 0x000000060c0d7981 */ /* 0x0002e2000c1e1500 */
[----:B------:R-:W-:-:S03]  /*1430*/  IMAD R9, R0, 0x41, RZ ;  /* 0x0000004100097824 */ /* 0x000fc600078e02ff */
[----:B-----5:R4:W-:Y:S04]  /*1440*/  STL [R1+0x350], R6 ;  /* 0x0003500601007387 */ /* 0x0209e80000100800 */
[----:B------:R5:W-:Y:S01]  /*1450*/  STL [R1+0x34c], R8 ;  /* 0x00034c0801007387 */ /* 0x000be20000100800 */
[----:B----4-:R-:W-:-:S05]  /*1460*/  IMAD R6, R0, 0x72, RZ ;  /* 0x0000007200067824 */ /* 0x010fca00078e02ff */
[----:B------:R-:W-:Y:S01]  /*1470*/  IADD3 R6, P0, R6, R26, RZ ;  /* 0x0000001a06067210 */ /* 0x000fe20007f1e0ff */
[----:B-----5:R-:W-:-:S03]  /*1480*/  IMAD R8, R0, 0x82, RZ ;  /* 0x0000008200087824 */ /* 0x020fc600078e02ff */
[----:B------:R-:W-:Y:S02]  /*1490*/  LEA.HI.X.SX32 R7, R7, R27, 0x1, P0 ;  /* 0x0000001b07077211 */ /* 0x000fe400000f0eff */
[----:B------:R-:W-:-:S04]  /*14a0*/  IADD3 R8, P1, R8, R26, RZ ;  /* 0x0000001a08087210 */ /* 0x000fc80007f3e0ff */
[----:B------:R-:W-:Y:S01]  /*14b0*/  LEA.HI.X.SX32 R9, R9, R27, 0x1, P1 ;  /* 0x0000001b09097211 */ /* 0x000fe200008f0eff */
[----:B------:R4:W5:Y:S05]  /*14c0*/  LDG.E.U16 R7, [R6.64] ;  /* 0x0000000606077981 */ /* 0x00096a000c1e1500 */
[----:B------:R4:W5:Y:S01]  /*14d0*/  LDG.E.U16 R9, [R8.64] ;  /* 0x0000000608097981 */ /* 0x000962000c1e1500 */
[C---:B0-----:R-:W-:Y:S02]  /*14e0*/  IMAD R10, R0.reuse, 0x92, RZ ;  /* 0x00000092000a7824 */ /* 0x041fe400078e02ff */
[----:B-1----:R-:W-:Y:S01]  /*14f0*/  IMAD R12, R0, 0xa2, RZ ;  /* 0x000000a2000c7824 */ /* 0x002fe200078e02ff */
[----:B--2---:R0:W-:Y:S02]  /*1500*/  STL [R1+0x348], R11 ;  /* 0x0003480b01007387 */ /* 0x0041e40000100800 */
[----:B------:R-:W-:-:S02]  /*1510*/  IADD3 R10, P2, R10, R26, RZ ;  /* 0x0000001a0a0a7210 */ /* 0x000fc40007f5e0ff */
[----:B---3--:R1:W-:Y:S01]  /*1520*/  STL [R1+0x344], R13 ;  /* 0x0003440d01007387 */ /* 0x0083e20000100800 */
[----:B------:R-:W-:Y:S01]  /*1530*/  IADD3 R12, P0, R12, R26, RZ ;  /* 0x0000001a0c0c7210 */ /* 0x000fe20007f1e0ff */
[C---:B0-----:R-:W-:Y:S02]  /*1540*/  IMAD R11, R0.reuse, 0x49, RZ ;  /* 0x00000049000b7824 */ /* 0x041fe400078e02ff */
[----:B-1----:R-:W-:-:S03]  /*1550*/  IMAD R13, R0, 0x51, RZ ;  /* 0x00000051000d7824 */ /* 0x002fc600078e02ff */
[-C--:B------:R-:W-:Y:S01]  /*1560*/  LEA.HI.X.SX32 R11, R11, R27.reuse, 0x1, P2 ;  /* 0x0000001b0b0b7211 */ /* 0x080fe200010f0eff */
[C---:B----4-:R-:W-:Y:S01]  /*1570*/  IMAD R8, R0.reuse, 0xb2, RZ ;  /* 0x000000b200087824 */ /* 0x050fe200078e02ff */
[----:B------:R-:W-:Y:S01]  /*1580*/  LEA.HI.X.SX32 R13, R13, R27, 0x1, P0 ;  /* 0x0000001b0d0d7211 */ /* 0x000fe200000f0eff */
[----:B------:R-:W-:Y:S02]  /*1590*/  IMAD R6, R0, 0xc2, RZ ;  /* 0x000000c200067824 */ /* 0x000fe400078e02ff */
[----:B------:R0:W2:Y:S01]  /*15a0*/  LDG.E.U16 R10, [R10.64] ;  /* 0x000000060a0a7981 */ /* 0x0000a2000c1e1500 */
[----:B------:R-:W-:-:S03]  /*15b0*/  IADD3 R8, P0, R8, R26, RZ ;  /* 0x0000001a08087210 */ /* 0x000fc60007f1e0ff */
[----:B------:R-:W3:Y:S01]  /*15c0*/  LDG.E.U16 R13, [R12.64] ;  /* 0x000000060c0d7981 */ /* 0x000ee2000c1e1500 */
[----:B------:R-:W-:Y:S01]  /*15d0*/  IADD3 R6, P1, R6, R26, RZ ;  /* 0x0000001a06067210 */ /* 0x000fe20007f3e0ff */
[C---:B0-----:R-:W-:Y:S02]  /*15e0*/  IMAD R11, R0.reuse, 0x61, RZ ;  /* 0x00000061000b7824 */ /* 0x041fe400078e02ff */
[----:B-----5:R0:W-:Y:S04]  /*15f0*/  STL [R1+0x340], R7 ;  /* 0x0003400701007387 */ /* 0x0201e80000100800 */
[----:B------:R1:W-:Y:S01]  /*1600*/  STL [R1+0x33c], R9 ;  /* 0x00033c0901007387 */ /* 0x0003e20000100800 */
[----:B0-----:R-:W-:-:S05]  /*1610*/  IMAD R7, R0, 0x59, RZ ;  /* 0x0000005900077824 */ /* 0x001fca00078e02ff */
[-C--:B-1----:R-:W-:Y:S02]  /*1620*/  LEA.HI.X.SX32 R9, R7, R27.reuse, 0x1, P0 ;  /* 0x0000001b07097211 */ /* 0x082fe400000f0eff */
[----:B------:R-:W-:-:S03]  /*1630*/  LEA.HI.X.SX32 R7, R11, R27, 0x1, P1 ;  /* 0x0000001b0b077211 */ /* 0x000fc600008f0eff */
[----:B------:R0:W4:Y:S04]  /*1640*/  LDG.E.U16 R11, [R8.64] ;  /* 0x00000006080b7981 */ /* 0x000128000c1e1500 */
[----:B------:R1:W5:Y:S04]  /*1650*/  LDG.E.U16 R6, [R6.64] ;  /* 0x0000000606067981 */ /* 0x000368000c1e1500 */
[----:B--2---:R2:W-:Y:S04]  /*1660*/  STL [R1+0x338], R10 ;  /* 0x0003380a01007387 */ /* 0x0045e80000100800 */
[----:B---3--:R3:W-:Y:S01]  /*1670*/  STL [R1+0x334], R13 ;  /* 0x0003340d01007387 */ /* 0x0087e20000100800 */
[----:B0-----:R-:W-:-:S02]  /*1680*/  IMAD R9, R0, 0x71, RZ ;  /* 0x0000007100097824 */ /* 0x001fc400078e02ff */
[C---:B--2---:R-:W-:Y:S02]  /*1690*/  IMAD R10, R0.reuse, 0xd2, RZ ;  /* 0x000000d2000a7824 */ /* 0x044fe400078e02ff */
[----:B---3--:R-:W-:-:S03]  /*16a0*/  IMAD R13, R0, 0xe2, RZ ;  /* 0x000000e2000d7824 */ /* 0x008fc600078e02ff */
[-C--:B------:R-:W-:Y:S01]  /*16b0*/  IADD3 R10, P0, R10, R26.reuse, RZ ;  /* 0x0000001a0a0a7210 */ /* 0x080fe20007f1e0ff */
[C---:B------:R-:W-:Y:S01]  /*16c0*/  IMAD R12, R0.reuse, 0x69, RZ ;  /* 0x00000069000c7824 */ /* 0x040fe200078e02ff */
[----:B------:R-:W-:Y:S01]  /*16d0*/  IADD3 R8, P1, R13, R26, RZ ;  /* 0x0000001a0d087210 */ /* 0x000fe20007f3e0ff */
[C---:B------:R-:W-:Y:S02]  /*16e0*/  IMAD R13, R0.reuse, 0xf2, RZ ;  /* 0x000000f2000d7824 */ /* 0x040fe400078e02ff */
[----:B-1----:R-:W-:Y:S01]  /*16f0*/  IMAD R7, R0, 0x79, RZ ;  /* 0x0000007900077824 */ /* 0x002fe200078e02ff */
[-C--:B------:R-:W-:Y:S01]  /*1700*/  LEA.HI.X.SX32 R9, R9, R27.reuse, 0x1, P1 ;  /* 0x0000001b09097211 */ /* 0x080fe200008f0eff */
[----:B----4-:R0:W-:Y:S04]  /*1710*/  STL [R1+0x330], R11 ;  /* 0x0003300b01007387 */ /* 0x0101e80000100800 */
[----:B-----5:R1:W-:Y:S01]  /*1720*/  STL [R1+0x32c], R6 ;  /* 0x00032c0601007387 */ /* 0x0203e20000100800 */
[----:B0-----:R-:W-:-:S02]  /*1730*/  LEA.HI.X.SX32 R11, R12, R27, 0x1, P0 ;  /* 0x0000001b0c0b7211 */ /* 0x001fc400000f0eff */
[----:B-1----:R-:W-:Y:S01]  /*1740*/  IADD3 R6, P1, R13, R26, RZ ;  /* 0x0000001a0d067210 */ /* 0x002fe20007f3e0ff */
[----:B------:R-:W-:-:S03]  /*1750*/  IMAD.SHL.U32 R12, R0, 0x2, RZ ;  /* 0x00000002000c7824 */ /* 0x000fc600078e00ff */
[----:B------:R0:W2:Y:S01]  /*1760*/  LDG.E.U16 R11, [R10.64] ;  /* 0x000000060a0b7981 */ /* 0x0000a2000c1e1500 */
[----:B------:R-:W-:-:S06]  /*1770*/  LEA.HI.X.SX32 R7, R7, R27, 0x1, P1 ;  /* 0x0000001b07077211 */ /* 0x000fcc00008f0eff */
[----:B------:R1:W3:Y:S04]  /*1780*/  LDG.E.U16 R7, [R6.64] ;  /* 0x0000000606077981 */ /* 0x0002e8000c1e1500 */
[----:B0-----:R0:W4:Y:S02]  /*1790*/  LDG.E.U16 R10, [R8.64] ;  /* 0x00000006080a7981 */ /* 0x001124000c1e1500 */
[----:B0-----:R-:W-:-:S04]  /*17a0*/  IADD3 R8, P0, R12, R26, RZ ;  /* 0x0000001a0c087210 */ /* 0x001fc80007f1e0ff */
[----:B------:R-:W-:-:S05]  /*17b0*/  LEA.HI.X.SX32 R9, R0, R27, 0x1, P0 ;  /* 0x0000001b00097211 */ /* 0x000fca00000f0eff */
[----:B------:R-:W5:Y:S01]  /*17c0*/  LDG.E.U16 R8, [R8.64] ;  /* 0x0000000608087981 */ /* 0x000f62000c1e1500 */
[C---:B------:R-:W-:Y:S02]  /*17d0*/  IMAD R13, R0.reuse, 0x1a, RZ ;  /* 0x0000001a000d7824 */ /* 0x040fe400078e02ff */
[----:B------:R-:W-:-:S05]  /*17e0*/  IMAD R12, R0, 0x68, RZ ;  /* 0x00000068000c7824 */ /* 0x000fca00078e02ff */
[-C--:B-1----:R-:W-:Y:S01]  /*17f0*/  IADD3 R6, P2, R12, R26.reuse, RZ ;  /* 0x0000001a0c067210 */ /* 0x082fe20007f5e0ff */
[----:B--2---:R0:W-:Y:S04]  /*1800*/  STL [R1+0x324], R11 ;  /* 0x0003240b01007387 */ /* 0x0041e80000100800 */
[----:B----4-:R1:W-:Y:S04]  /*1810*/  STL [R1+0x320], R10 ;  /* 0x0003200a01007387 */ /* 0x0103e80000100800 */
[----:B---3--:R2:W-:Y:S01]  /*1820*/  STL [R1+0x31c], R7 ;  /* 0x00031c0701007387 */ /* 0x0085e20000100800 */
[C---:B0-----:R-:W-:Y:S01]  /*1830*/  IMAD R11, R0.reuse, 0xd, RZ ;  /* 0x0000000d000b7824 */ /* 0x041fe200078e02ff */
[----:B-1----:R-:W-:Y:S01]  /*1840*/  IADD3 R10, P1, R13, R26, RZ ;  /* 0x0000001a0d0a7210 */ /* 0x002fe20007f3e0ff */
[----:B--2---:R-:W-:-:S03]  /*1850*/  IMAD R7, R0, 0x34, RZ ;  /* 0x0000003400077824 */ /* 0x004fc600078e02ff */
[-C--:B------:R-:W-:Y:S02]  /*1860*/  LEA.HI.X.SX32 R11, R11, R27.reuse, 0x1, P1 ;  /* 0x0000001b0b0b7211 */ /* 0x080fe400008f0eff */
[----:B------:R-:W-:Y:S01]  /*1870*/  IADD3 R12, P0, R7, R26, RZ ;  /* 0x0000001a070c7210 */ /* 0x000fe20007f1e0ff */
[----:B-----5:R0:W-:Y:S03]  /*1880*/  STL [R1+0x318], R8 ;  /* 0x0003180801007387 */ /* 0x0201e60000100800 */
[-C--:B------:R-:W-:Y:S01]  /*1890*/  LEA.HI.X.SX32 R13, R13, R27.reuse, 0x1, P0 ;  /* 0x0000001b0d0d7211 */ /* 0x080fe200000f0eff */
[----:B0-----:R0:W2:Y:S04]  /*18a0*/  LDG.E.U16 R8, [R10.64] ;  /* 0x000000060a087981 */ /* 0x0010a8000c1e1500 */
[----:B0-----:R0:W3:Y:S01]  /*18b0*/  LDG.E.U16 R10, [R12.64] ;  /* 0x000000060c0a7981 */ /* 0x0010e2000c1e1500 */
[C---:B------:R-:W-:Y:S01]  /*18c0*/  IMAD R9, R0.reuse, 0x44, RZ ;  /* 0x0000004400097824 */ /* 0x040fe200078e02ff */
[----:B------:R-:W-:Y:S01]  /*18d0*/  LEA.HI.X.SX32 R7, R7, R27, 0x1, P2 ;  /* 0x0000001b07077211 */ /* 0x000fe200010f0eff */
[----:B------:R-:W-:-:S04]  /*18e0*/  IMAD R11, R0, 0x88, RZ ;  /* 0x00000088000b7824 */ /* 0x000fc800078e02ff */
[----:B------:R1:W4:Y:S01]  /*18f0*/  LDG.E.U16 R6, [R6.64] ;  /* 0x0000000606067981 */ /* 0x000322000c1e1500 */
[----:B0-----:R-:W-:Y:S01]  /*1900*/  IMAD R13, R0, 0x22, RZ ;  /* 0x00000022000d7824 */ /* 0x001fe200078e02ff */
[----:B------:R-:W-:-:S04]  /*1910*/  IADD3 R12, P0, R9, R26, RZ ;  /* 0x0000001a090c7210 */ /* 0x000fc80007f1e0ff */
[----:B------:R-:W-:-:S06]  /*1920*/  LEA.HI.X.SX32 R13, R13, R27, 0x1, P0 ;  /* 0x0000001b0d0d7211 */ /* 0x000fcc00000f0eff */
[----:B------:R-:W5:Y:S04]  /*1930*/  LDG.E.U16 R13, [R12.64] ;  /* 0x000000060c0d7981 */ /* 0x000f68000c1e1500 */
[----:B--2---:R-:W-:Y:S04]  /*1940*/  STL [R1+0x314], R8 ;  /* 0x0003140801007387 */ /* 0x004fe80000100800 */
[----:B---3--:R0:W-:Y:S02]  /*1950*/  STL [R1+0x310], R10 ;  /* 0x0003100a01007387 */ /* 0x0081e40000100800 */
[----:B0-----:R-:W-:-:S04]  /*1960*/  IADD3 R10, P1, R11, R26, RZ ;  /* 0x0000001a0b0a7210 */ /* 0x001fc80007f3e0ff */
[----:B------:R-:W-:-:S05]  /*1970*/  LEA.HI.X.SX32 R11, R9, R27, 0x1, P1 ;  /* 0x0000001b090b7211 */ /* 0x000fca00008f0eff */
[----:B------:R-:W2:Y:S01]  /*1980*/  LDG.E.U16 R10, [R10.64] ;  /* 0x000000060a0a7981 */ /* 0x000ea2000c1e1500 */
[C---:B------:R-:W-:Y:S02]  /*1990*/  IMAD R8, R0.reuse, 0x2a, RZ ;  /* 0x0000002a00087824 */ /* 0x040fe400078e02ff */
[C---:B-1----:R-:W-:Y:S01]  /*19a0*/  IMAD R7, R0.reuse, 0x54, RZ ;  /* 0x0000005400077824 */ /* 0x042fe200078e02ff */
[----:B----4-:R0:W-:Y:S01]  /*19b0*/  STL [R1+0x308], R6 ;  /* 0x0003080601007387 */ /* 0x0101e20000100800 */
[----:B------:R-:W-:Y:S01]  /*19c0*/  IMAD R9, R0, 0x15, RZ ;  /* 0x0000001500097824 */ /* 0x000fe200078e02ff */
[-C--:B------:R-:W-:Y:S02]  /*19d0*/  IADD3 R8, P0, R8, R26.reuse, RZ ;  /* 0x0000001a08087210 */ /* 0x080fe40007f1e0ff */
[----:B-----5:R1:W-:Y:S01]  /*19e0*/  STL [R1+0x304], R13 ;  /* 0x0003040d01007387 */ /* 0x0203e20000100800 */
[----:B------:R-:W-:Y:S01]  /*19f0*/  IADD3 R12, P1, R7, R26, RZ ;  /* 0x0000001a070c7210 */ /* 0x000fe20007f3e0ff */
[C---:B0-----:R-:W-:Y:S01]  /*1a00*/  IMAD R6, R0.reuse, 0xa8, RZ ;  /* 0x000000a800067824 */ /* 0x041fe200078e02ff */
[----:B------:R-:W-:Y:S01]  /*1a10*/  LEA.HI.X.SX32 R9, R9, R27, 0x1, P0 ;  /* 0x0000001b09097211 */ /* 0x000fe200000f0eff */
[----:B-1----:R-:W-:-:S03]  /*1a20*/  IMAD R13, R0, 0x2a, RZ ;  /* 0x0000002a000d7824 */ /* 0x002fc600078e02ff */
[----:B------:R-:W-:Y:S02]  /*1a30*/  IADD3 R6, P2, R6, R26, RZ ;  /* 0x0000001a06067210 */ /* 0x000fe40007f5e0ff */
[-C--:B------:R-:W-:Y:S02]  /*1a40*/  LEA.HI.X.SX32 R13, R13, R27.reuse, 0x1, P1 ;  /* 0x0000001b0d0d7211 */ /* 0x080fe400008f0eff */
[----:B------:R-:W-:-:S03]  /*1a50*/  LEA.HI.X.SX32 R7, R7, R27, 0x1, P2 ;  /* 0x0000001b07077211 */ /* 0x000fc600010f0eff */
[----:B------:R-:W3:Y:S04]  /*1a60*/  LDG.E.U16 R12, [R12.64] ;  /* 0x000000060c0c7981 */ /* 0x000ee8000c1e1500 */
[----:B--2---:R0:W-:Y:S04]  /*1a70*/  STL [R1+0x300], R10 ;  /* 0x0003000a01007387 */ /* 0x0041e80000100800 */
[----:B0-----:R0:W2:Y:S04]  /*1a80*/  LDG.E.U16 R10, [R8.64] ;  /* 0x00000006080a7981 */ /* 0x0010a8000c1e1500 */
[----:B0-----:R-:W4:Y:S01]  /*1a90*/  LDG.E.U16 R9, [R6.64] ;  /* 0x0000000606097981 */ /* 0x001f22000c1e1500 */
[----:B------:R-:W-:-:S05]  /*1aa0*/  IMAD R11, R0, 0x64, RZ ;  /* 0x00000064000b7824 */ /* 0x000fca00078e02ff */
[----:B------:R-:W-:Y:S01]  /*1ab0*/  IADD3 R8, P0, R11, R26, RZ ;  /* 0x0000001a0b087210 */ /* 0x000fe20007f1e0ff */
[----:B--2---:R0:W-:Y:S04]  /*1ac0*/  STL [R1+0x2fc], R10 ;  /* 0x0002fc0a01007387 */ /* 0x0041e80000100800 */
[----:B---3--:R-:W-:Y:S01]  /*1ad0*/  STL [R1+0x2f8], R12 ;  /* 0x0002f80c01007387 */ /* 0x008fe20000100800 */
[----:B0-----:R-:W-:-:S03]  /*1ae0*/  IMAD R10, R0, 0x32, RZ ;  /* 0x00000032000a7824 */ /* 0x001fc600078e02ff */
[----:B----4-:R0:W-:Y:S02]  /*1af0*/  STL [R1+0x2ec], R9 ;  /* 0x0002ec0901007387 */ /* 0x0101e40000100800 */
[----:B0-----:R-:W-:-:S06]  /*1b00*/  LEA.HI.X.SX32 R9, R10, R27, 0x1, P0 ;  /* 0x0000001b0a097211 */ /* 0x001fcc00000f0eff */
[----:B------:R0:W2:Y:S01]  /*1b10*/  LDG.E.U16 R9, [R8.64] ;  /* 0x0000000608097981 */ /* 0x0000a2000c1e1500 */
[C---:B------:R-:W-:Y:S02]  /*1b20*/  IMAD R13, R0.reuse, 0xc8, RZ ;  /* 0x000000c8000d7824 */ /* 0x040fe400078e02ff */
[----:B------:R-:W-:-:S03]  /*1b30*/  IMAD R12, R0, 0x3a, RZ ;  /* 0x0000003a000c7824 */ /* 0x000fc600078e02ff */
[-C--:B------:R-:W-:Y:S01]  /*1b40*/  IADD3 R6, P1, R13, R26.reuse, RZ ;  /* 0x0000001a0d067210 */ /* 0x080fe20007f3e0ff */
[----:B------:R-:W-:Y:S01]  /*1b50*/  IMAD R13, R0, 0x74, RZ ;  /* 0x00000074000d7824 */ /* 0x000fe200078e02ff */
[-C--:B------:R-:W-:Y:S02]  /*1b60*/  IADD3 R10, P0, R12, R26.reuse, RZ ;  /* 0x0000001a0c0a7210 */ /* 0x080fe40007f1e0ff */
[----:B------:R-:W-:Y:S01]  /*1b70*/  LEA.HI.X.SX32 R7, R11, R27, 0x1, P1 ;  /* 0x0000001b0b077211 */ /* 0x000fe200008f0eff */
[----:B------:R-:W-:Y:S01]  /*1b80*/  IMAD R11, R0, 0x1d, RZ ;  /* 0x0000001d000b7824 */ /* 0x000fe200078e02ff */
[----:B0-----:R-:W-:-:S04]  /*1b90*/  IADD3 R8, P1, R13, R26, RZ ;  /* 0x0000001a0d087210 */ /* 0x001fc80007f3e0ff */
[----:B------:R-:W-:Y:S01]  /*1ba0*/  LEA.HI.X.SX32 R11, R11, R27, 0x1, P0 ;  /* 0x0000001b0b0b7211 */ /* 0x000fe200000f0eff */
[----:B------:R0:W3:Y:S04]  /*1bb0*/  LDG.E.U16 R7, [R6.64] ;  /* 0x0000000606077981 */ /* 0x0000e8000c1e1500 */
[----:B--2---:R1:W-:Y:S02]  /*1bc0*/  STL [R1+0x2f0], R9 ;  /* 0x0002f00901007387 */ /* 0x0043e40000100800 */
[----:B-1----:R-:W-:-:S05]  /*1bd0*/  IMAD R9, R0, 0xe8, RZ ;  /* 0x000000e800097824 */ /* 0x002fca00078e02ff */
[----:B0-----:R-:W-:Y:S02]  /*1be0*/  IADD3 R6, P0, R9, R26, RZ ;  /* 0x0000001a09067210 */ /* 0x001fe40007f1e0ff */
[----:B------:R-:W-:Y:S02]  /*1bf0*/  LEA.HI.X.SX32 R9, R12, R27, 0x1, P1 ;  /* 0x0000001b0c097211 */ /* 0x000fe400008f0eff */
[----:B------:R0:W2:Y:S04]  /*1c00*/  LDG.E.U16 R12, [R10.64] ;  /* 0x000000060a0c7981 */ /* 0x0000a8000c1e1500 */
[----:B---3--:R1:W-:Y:S01]  /*1c10*/  STL [R1+0x2e0], R7 ;  /* 0x0002e00701007387 */ /* 0x0083e20000100800 */
[----:B0-----:R-:W-:-:S03]  /*1c20*/  IMAD R11, R0, 0x6, RZ ;  /* 0x00000006000b7824 */ /* 0x001fc600078e02ff */
[----:B------:R0:W3:Y:S01]  /*1c30*/  LDG.E.U16 R10, [R8.64] ;  /* 0x00000006080a7981 */ /* 0x0000e2000c1e1500 */
[----:B-1----:R-:W-:-:S06]  /*1c40*/  LEA.HI.X.SX32 R7, R13, R27, 0x1, P0 ;  /* 0x0000001b0d077211 */ /* 0x002fcc00000f0eff */
[----:B------:R1:W4:Y:S01]  /*1c50*/  LDG.E.U16 R7, [R6.64] ;  /* 0x0000000606077981 */ /* 0x000322000c1e1500 */
[----:B0-----:R-:W-:-:S03]  /*1c60*/  IMAD R8, R0, 0x3, RZ ;  /* 0x0000000300087824 */ /* 0x001fc600078e02ff */
[----:B--2---:R0:W-:Y:S02]  /*1c70*/  STL [R1+0x2e8], R12 ;  /* 0x0002e80c01007387 */ /* 0x0041e40000100800 */
[----:B0-----:R-:W-:-:S04]  /*1c80*/  IADD3 R12, P0, R11, R26, RZ ;  /* 0x0000001a0b0c7210 */ /* 0x001fc80007f1e0ff */
[----:B------:R-:W-:-:S06]  /*1c90*/  LEA.HI.X.SX32 R13, R8, R27, 0x1, P0 ;  /* 0x0000001b080d7211 */ /* 0x000fcc00000f0eff */
[----:B------:R-:W2:Y:S01]  /*1ca0*/  LDG.E.U16 R13, [R12.64] ;  /* 0x000000060c0d7981 */ /* 0x000ea2000c1e1500 */
[C---:B------:R-:W-:Y:S02]  /*1cb0*/  IMAD R9, R0.reuse, 0xc, RZ ;  /* 0x0000000c00097824 */ /* 0x040fe400078e02ff */
[C---:B------:R-:W-:Y:S01]  /*1cc0*/  IMAD R8, R0.reuse, 0x18, RZ ;  /* 0x0000001800087824 */ /* 0x040fe200078e02ff */
[----:B---3--:R0:W-:Y:S01]  /*1cd0*/  STL [R1+0x2e4], R10 ;  /* 0x0002e40a01007387 */ /* 0x0081e20000100800 */
[----:B-1----:R-:W-:-:S03]  /*1ce0*/  IMAD R6, R0, 0xe, RZ ;  /* 0x0000000e00067824 */ /* 0x002fc600078e02ff */
[----:B----4-:R1:W-:Y:S01]  /*1cf0*/  STL [R1+0x2dc], R7 ;  /* 0x0002dc0701007387 */ /* 0x0103e20000100800 */
[-C--:B------:R-:W-:Y:S02]  /*1d00*/  IADD3 R8, P2, R8, R26.reuse, RZ ;  /* 0x0000001a08087210 */ /* 0x080fe40007f5e0ff */
[-C--:B0-----:R-:W-:Y:S02]  /*1d10*/  IADD3 R10, P1, R9, R26.reuse, RZ ;  /* 0x0000001a090a7210 */ /* 0x081fe40007f3e0ff */
[----:B------:R-:W-:Y:S02]  /*1d20*/  IADD3 R6, P0, R6, R26, RZ ;  /* 0x0000001a06067210 */ /* 0x000fe40007f1e0ff */
[-C--:B------:R-:W-:Y:S01]  /*1d30*/  LEA.HI.X.SX32 R11, R11, R27.reuse, 0x1, P1 ;  /* 0x0000001b0b0b7211 */ /* 0x080fe200008f0eff */
[----:B-1----:R-:W-:Y:S01]  /*1d40*/  IMAD R7, R0, 0x7, RZ ;  /* 0x0000000700077824 */ /* 0x002fe200078e02ff */
[----:B------:R-:W-:-:S04]  /*1d50*/  LEA.HI.X.SX32 R9, R9, R27, 0x1, P2 ;  /* 0x0000001b09097211 */ /* 0x000fc800010f0eff */
[----:B------:R-:W-:Y:S01]  /*1d60*/  LEA.HI.X.SX32 R7, R7, R27, 0x1, P0 ;  /* 0x0000001b07077211 */ /* 0x000fe200000f0eff */
[----:B------:R-:W3:Y:S04]  /*1d70*/  LDG.E.U16 R11, [R10.64] ;  /* 0x000000060a0b7981 */ /* 0x000ee8000c1e1500 */
[----:B--2---:R0:W-:Y:S04]  /*1d80*/  STL [R1+0x2d4], R13 ;  /* 0x0002d40d01007387 */ /* 0x0041e80000100800 */
[----:B0-----:R0:W2:Y:S04]  /*1d90*/  LDG.E.U16 R13, [R8.64] ;  /* 0x00000006080d7981 */ /* 0x0010a8000c1e1500 */
[----:B0-----:R0:W4:Y:S01]  /*1da0*/  LDG.E.U16 R9, [R6.64] ;  /* 0x0000000606097981 */ /* 0x001122000c1e1500 */
[----:B------:R-:W-:-:S03]  /*1db0*/  IMAD R12, R0, 0x1c, RZ ;  /* 0x0000001c000c7824 */ /* 0x000fc600078e02ff */
[----:B---3--:R1:W-:Y:S02]  /*1dc0*/  STL [R1+0x2d0], R11 ;  /* 0x0002d00b01007387 */ /* 0x0083e40000100800 */
[----:B------:R-:W-:Y:S01]  /*1dd0*/  IADD3 R8, P0, R12, R26, RZ ;  /* 0x0000001a0c087210 */ /* 0x000fe20007f1e0ff */
[C---:B------:R-:W-:Y:S02]  /*1de0*/  IMAD R10, R0.reuse, 0x38, RZ ;  /* 0x00000038000a7824 */ /* 0x040fe400078e02ff */
[----:B-1----:R-:W-:-:S03]  /*1df0*/  IMAD R11, R0, 0xe, RZ ;  /* 0x0000000e000b7824 */ /* 0x002fc600078e02ff */
[----:B0-----:R-:W-:-:S04]  /*1e00*/  IADD3 R6, P1, R10, R26, RZ ;  /* 0x0000001a0a067210 */ /* 0x001fc80007f3e0ff */
[----:B------:R-:W-:-:S06]  /*1e10*/  LEA.HI.X.SX32 R7, R12, R27, 0x1, P1 ;  /* 0x0000001b0c077211 */ /* 0x000fcc00008f0eff */
[----:B------:R-:W3:Y:S04]  /*1e20*/  LDG.E.U16 R7, [R6.64] ;  /* 0x0000000606077981 */ /* 0x000ee8000c1e1500 */
[----:B--2---:R-:W-:Y:S04]  /*1e30*/  STL [R1+0x2cc], R13 ;  /* 0x0002cc0d01007387 */ /* 0x004fe80000100800 */
[----:B----4-:R0:W-:Y:S02]  /*1e40*/  STL [R1+0x328], R9 ;  /* 0x0003280901007387 */ /* 0x0101e40000100800 */
[----:B0-----:R-:W-:Y:S01]  /*1e50*/  LEA.HI.X.SX32 R9, R11, R27, 0x1, P0 ;  /* 0x0000001b0b097211 */ /* 0x001fe200000f0eff */
[----:B------:R-:W-:-:S05]  /*1e60*/  IMAD R13, R0, 0x16, RZ ;  /* 0x00000016000d7824 */ /* 0x000fca00078e02ff */
[----:B------:R0:W2:Y:S01]  /*1e70*/  LDG.E.U16 R9, [R8.64] ;  /* 0x0000000608097981 */ /* 0x0000a2000c1e1500 */
[----:B------:R-:W-:Y:S01]  /*1e80*/  IMAD R11, R0, 0xb, RZ ;  /* 0x0000000b000b7824 */ /* 0x000fe200078e02ff */
[----:B------:R-:W-:-:S04]  /*1e90*/  IADD3 R10, P0, R13, R26, RZ ;  /* 0x0000001a0d0a7210 */ /* 0x000fc80007f1e0ff */
[----:B------:R-:W-:-:S06]  /*1ea0*/  LEA.HI.X.SX32 R11, R11, R27, 0x1, P0 ;  /* 0x0000001b0b0b7211 */ /* 0x000fcc00000f0eff */
[----:B------:R1:W4:Y:S01]  /*1eb0*/  LDG.E.U16 R11, [R10.64] ;  /* 0x000000060a0b7981 */ /* 0x000322000c1e1500 */
[----:B------:R-:W-:-:S05]  /*1ec0*/  IMAD R12, R0, 0x2c, RZ ;  /* 0x0000002c000c7824 */ /* 0x000fca00078e02ff */
[-C--:B0-----:R-:W-:Y:S01]  /*1ed0*/  IADD3 R8, P1, R12, R26.reuse, RZ ;  /* 0x0000001a0c087210 */ /* 0x081fe20007f3e0ff */
[----:B--2---:R0:W-:Y:S02]  /*1ee0*/  STL [R1+0x2c8], R9 ;  /* 0x0002c80901007387 */ /* 0x0041e40000100800 */
[C---:B0-----:R-:W-:Y:S02]  /*1ef0*/  IMAD R9, R0.reuse, 0x58, RZ ;  /* 0x0000005800097824 */ /* 0x041fe400078e02ff */
[----:B---3--:R0:W-:Y:S03]  /*1f00*/  STL [R1+0x2bc], R7 ;  /* 0x0002bc0701007387 */ /* 0x0081e60000100800 */
[----:B------:R-:W-:Y:S02]  /*1f10*/  IADD3 R6, P0, R9, R26, RZ ;  /* 0x0000001a09067210 */ /* 0x000fe40007f1e0ff */
[-C--:B------:R-:W-:Y:S01]  /*1f20*/  LEA.HI.X.SX32 R9, R13, R27.reuse, 0x1, P1 ;  /* 0x0000001b0d097211 */ /* 0x080fe200008f0eff */
[----:B------:R-:W-:Y:S01]  /*1f30*/  IMAD R13, R0, 0x1e, RZ ;  /* 0x0000001e000d7824 */ /* 0x000fe200078e02ff */
[----:B0-----:R-:W-:-:S03]  /*1f40*/  LEA.HI.X.SX32 R7, R12, R27, 0x1, P0 ;  /* 0x0000001b0c077211 */ /* 0x001fc600000f0eff */
[----:B------:R0:W2:Y:S01]  /*1f50*/  LDG.E.U16 R12, [R8.64] ;  /* 0x00000006080c7981 */ /* 0x0000a2000c1e1500 */
[----:B-1----:R-:W-:-:S03]  /*1f60*/  IADD3 R10, P0, R13, R26, RZ ;  /* 0x0000001a0d0a7210 */ /* 0x002fc60007f1e0ff */
[----:B------:R1:W3:Y:S01]  /*1f70*/  LDG.E.U16 R7, [R6.64] ;  /* 0x0000000606077981 */ /* 0x0002e2000c1e1500 */
[----:B0-----:R-:W-:-:S03]  /*1f80*/  IMAD R8, R0, 0xf, RZ ;  /* 0x0000000f00087824 */ /* 0x001fc600078e02ff */
[----:B----4-:R0:W-:Y:S02]  /*1f90*/  STL [R1+0x2c4], R11 ;  /* 0x0002c40b01007387 */ /* 0x0101e40000100800 */
[----:B0-----:R-:W-:-:S05]  /*1fa0*/  LEA.HI.X.SX32 R11, R8, R27, 0x1, P0 ;  /* 0x0000001b080b7211 */ /* 0x001fca00000f0eff */
[----:B------:R0:W4:Y:S01]  /*1fb0*/  LDG.E.U16 R10, [R10.64] ;  /* 0x000000060a0a7981 */ /* 0x000122000c1e1500 */
[C---:B------:R-:W-:Y:S02]  /*1fc0*/  IMAD R9, R0.reuse, 0x3c, RZ ;  /* 0x0000003c00097824 */ /* 0x040fe400078e02ff */
[C---:B------:R-:W-:Y:S02]  /*1fd0*/  IMAD R8, R0.reuse, 0x78, RZ ;  /* 0x0000007800087824 */ /* 0x040fe400078e02ff */
[----:B-1----:R-:W-:-:S03]  /*1fe0*/  IMAD R6, R0, 0x26, RZ ;  /* 0x0000002600067824 */ /* 0x002fc600078e02ff */
[-C--:B------:R-:W-:Y:S02]  /*1ff0*/  IADD3 R8, P2, R8, R26.reuse, RZ ;  /* 0x0000001a08087210 */ /* 0x080fe40007f5e0ff */
[-C--:B------:R-:W-:Y:S01]  /*2000*/  IADD3 R6, P0, R6, R26.reuse, RZ ;  /* 0x0000001a06067210 */ /* 0x080fe20007f1e0ff */
[----:B--2---:R1:W-:Y:S04]  /*2010*/  STL [R1+0x2c0], R12 ;  /* 0x0002c00c01007387 */ /* 0x0043e80000100800 */
[----:B---3--:R2:W-:Y:S01]  /*2020*/  STL [R1+0x2b8], R7 ;  /* 0x0002b80701007387 */ /* 0x0085e20000100800 */
[----:B-1----:R-:W-:Y:S01]  /*2030*/  IADD3 R12, P1, R9, R26, RZ ;  /* 0x0000001a090c7210 */ /* 0x002fe20007f3e0ff */
[----:B--2---:R-:W-:-:S03]  /*2040*/  IMAD R7, R0, 0x13, RZ ;  /* 0x0000001300077824 */ /* 0x004fc600078e02ff */
[-C--:B------:R-:W-:Y:S02]  /*2050*/  LEA.HI.X.SX32 R13, R13, R27.reuse, 0x1, P1 ;  /* 0x0000001b0d0d7211 */ /* 0x080fe400008f0eff */
[-C--:B------:R-:W-:Y:S02]  /*2060*/  LEA.HI.X.SX32 R9, R9, R27.reuse, 0x1, P2 ;  /* 0x0000001b09097211 */ /* 0x080fe400010f0eff */
[----:B------:R-:W-:Y:S01]  /*2070*/  LEA.HI.X.SX32 R7, R7, R27, 0x1, P0 ;  /* 0x0000001b07077211 */ /* 0x000fe200000f0eff */
[----:B0-----:R0:W2:Y:S04]  /*2080*/  LDG.E.U16 R11, [R12.64] ;  /* 0x000000060c0b7981 */ /* 0x0010a8000c1e1500 */
[----:B----4-:R1:W-:Y:S01]  /*2090*/  STL [R1+0x30c], R10 ;  /* 0x00030c0a01007387 */ /* 0x0103e20000100800 */
[----:B0-----:R-:W-:-:S02]  /*20a0*/  IMAD R13, R0, 0x4c, RZ ;  /* 0x0000004c000d7824 */ /* 0x001fc400078e02ff */
[----:B------:R-:W-:Y:S01]  /*20b0*/  IMAD R12, R0, 0x98, RZ ;  /* 0x00000098000c7824 */ /* 0x000fe200078e02ff */
[----:B-1----:R0:W3:Y:S04]  /*20c0*/  LDG.E.U16 R10, [R8.64] ;  /* 0x00000006080a7981 */ /* 0x0020e8000c1e1500 */
[-C--:B------:R-:W-:Y:S01]  /*20d0*/  IADD3 R12, P2, R12, R26.reuse, RZ ;  /* 0x0000001a0c0c7210 */ /* 0x080fe20007f5e0ff */
[----:B0-----:R0:W4:Y:S01]  /*20e0*/  LDG.E.U16 R8, [R6.64] ;  /* 0x0000000606087981 */ /* 0x001122000c1e1500 */
[----:B------:R-:W-:Y:S01]  /*20f0*/  IMAD R9, R0, 0x26, RZ ;  /* 0x0000002600097824 */ /* 0x000fe200078e02ff */
[----:B0-----:R-:W-:-:S04]  /*2100*/  IADD3 R6, P0, R13, R26, RZ ;  /* 0x0000001a0d067210 */ /* 0x001fc80007f1e0ff */
[-C--:B------:R-:W-:Y:S02]  /*2110*/  LEA.HI.X.SX32 R7, R9, R27.reuse, 0x1, P0 ;  /* 0x0000001b09077211 */ /* 0x080fe400000f0eff */
[----:B------:R-:W-:-:S03]  /*2120*/  LEA.HI.X.SX32 R13, R13, R27, 0x1, P2 ;  /* 0x0000001b0d0d7211 */ /* 0x000fc600010f0eff */
[----:B------:R0:W5:Y:S04]  /*2130*/  LDG.E.U16 R6, [R6.64] ;  /* 0x0000000606067981 */ /* 0x000168000c1e1500 */
[----:B------:R-:W5:Y:S01]  /*2140*/  LDG.E.U16 R13, [R12.64] ;  /* 0x000000060c0d7981 */ /* 0x000f62000c1e1500 */
[C---:B0-----:R-:W-:Y:S02]  /*2150*/  IMAD R7, R0.reuse, 0xb8, RZ ;  /* 0x000000b800077824 */ /* 0x041fe400078e02ff */
[C---:B------:R-:W-:Y:S01]  /*2160*/  IMAD R9, R0.reuse, 0x17, RZ ;  /* 0x0000001700097824 */ /* 0x040fe200078e02ff */
[----:B--2---:R0:W-:Y:S02]  /*2170*/  STL [R1+0x2b0], R11 ;  /* 0x0002b00b01007387 */ /* 0x0041e40000100800 */
[----:B0-----:R-:W-:-:S02]  /*2180*/  IMAD R11, R0, 0x2e, RZ ;  /* 0x0000002e000b7824 */ /* 0x001fc400078e02ff */
[----:B---3--:R0:W-:Y:S02]  /*2190*/  STL [R1+0x2ac], R10 ;  /* 0x0002ac0a01007387 */ /* 0x0081e40000100800 */
[----:B0-----:R-:W-:Y:S02]  /*21a0*/  IMAD R10, R0, 0x5c, RZ ;  /* 0x0000005c000a7824 */ /* 0x001fe400078e02ff */
[----:B----4-:R0:W-:Y:S03]  /*21b0*/  STL [R1+0x2b4], R8 ;  /* 0x0002b40801007387 */ /* 0x0101e60000100800 */
[-C--:B------:R-:W-:Y:S02]  /*21c0*/  IADD3 R10, P1, R10, R26.reuse, RZ ;  /* 0x0000001a0a0a7210 */ /* 0x080fe40007f3e0ff */
[C---:B0-----:R-:W-:Y:S02]  /*21d0*/  IADD3 R8, P0, R11.reuse, R26, RZ ;  /* 0x0000001a0b087210 */ /* 0x041fe40007f1e0ff */
[-C--:B------:R-:W-:Y:S01]  /*21e0*/  LEA.HI.X.SX32 R11, R11, R27.reuse, 0x1, P1 ;  /* 0x0000001b0b0b7211 */ /* 0x080fe200008f0eff */
[----:B-----5:R0:W-:Y:S01]  /*21f0*/  STL [R1+0x2a8], R6 ;  /* 0x0002a80601007387 */ /* 0x0201e20000100800 */
[----:B------:R-:W-:-:S03]  /*2200*/  LEA.HI.X.SX32 R9, R9, R27, 0x1, P0 ;  /* 0x0000001b09097211 */ /* 0x000fc600000f0eff */
[----:B------:R1:W-:Y:S04]  /*2210*/  STL [R1+0x2a0], R13 ;  /* 0x0002a00d01007387 */ /* 0x0003e80000100800 */
[----:B------:R2:W3:Y:S01]  /*2220*/  LDG.E.U16 R12, [R8.64] ;  /* 0x00000006080c7981 */ /* 0x0004e2000c1e1500 */
[----:B0-----:R-:W-:Y:S01]  /*2230*/  IADD3 R6, P2, R7, R26, RZ ;  /* 0x0000001a07067210 */ /* 0x001fe20007f5e0ff */
[C---:B------:R-:W-:Y:S02]  /*2240*/  IMAD R7, R0.reuse, 0x5c, RZ ;  /* 0x0000005c00077824 */ /* 0x040fe400078e02ff */
[----:B-1----:R0:W4:Y:S03]  /*2250*/  LDG.E.U16 R13, [R10.64] ;  /* 0x000000060a0d7981 */ /* 0x002126000c1e1500 */
[----:B------:R-:W-:Y:S01]  /*2260*/  LEA.HI.X.SX32 R7, R7, R27, 0x1, P2 ;  /* 0x0000001b07077211 */ /* 0x000fe200010f0eff */
[----:B0-----:R-:W-:-:S04]  /*2270*/  IMAD R11, R0, 0x36, RZ ;  /* 0x00000036000b7824 */ /* 0x001fc800078e02ff */
[----:B------:R0:W5:Y:S01]  /*2280*/  LDG.E.U16 R10, [R6.64] ;  /* 0x00000006060a7981 */ /* 0x000162000c1e1500 */
[----:B--2---:R-:W-:Y:S01]  /*2290*/  IADD3 R8, P0, R11, R26, RZ ;  /* 0x0000001a0b087210 */ /* 0x004fe20007f1e0ff */
[----:B0-----:R-:W-:-:S05]  /*22a0*/  IMAD R6, R0, 0x1b, RZ ;  /* 0x0000001b00067824 */ /* 0x001fca00078e02ff */
[----:B------:R-:W-:-:S06]  /*22b0*/  LEA.HI.X.SX32 R9, R6, R27, 0x1, P0 ;  /* 0x0000001b06097211 */ /* 0x000fcc00000f0eff */
[----:B------:R0:W2:Y:S01]  /*22c0*/  LDG.E.U16 R9, [R8.64] ;  /* 0x0000000608097981 */ /* 0x0000a2000c1e1500 */
[----:B------:R-:W-:-:S03]  /*22d0*/  IMAD R7, R0, 0x6c, RZ ;  /* 0x0000006c00077824 */ /* 0x000fc600078e02ff */
[----:B----4-:R1:W-:Y:S04]  /*22e0*/  STL [R1+0x2a4], R13 ;  /* 0x0002a40d01007387 */ /* 0x0103e80000100800 */
[----:B---3--:R3:W-:Y:S01]  /*22f0*/  STL [R1+0x2f4], R12 ;  /* 0x0002f40c01007387 */ /* 0x0087e20000100800 */
[----:B-1----:R-:W-:-:S03]  /*2300*/  IMAD R13, R0, 0x3e, RZ ;  /* 0x0000003e000d7824 */ /* 0x002fc600078e02ff */
[----:B-----5:R1:W-:Y:S01]  /*2310*/  STL [R1+0x29c], R10 ;  /* 0x00029c0a01007387 */ /* 0x0203e20000100800 */
[-C--:B---3--:R-:W-:Y:S02]  /*2320*/  IADD3 R12, P1, R7, R26.reuse, RZ ;  /* 0x0000001a070c7210 */ /* 0x088fe40007f3e0ff */
[----:B------:R-:W-:Y:S02]  /*2330*/  IADD3 R6, P0, R13, R26, RZ ;  /* 0x0000001a0d067210 */ /* 0x000fe40007f1e0ff */
[----:B------:R-:W-:Y:S01]  /*2340*/  LEA.HI.X.SX32 R13, R11, R27, 0x1, P1 ;  /* 0x0000001b0b0d7211 */ /* 0x000fe200008f0eff */
[C---:B-1----:R-:W-:Y:S02]  /*2350*/  IMAD R10, R0.reuse, 0xd8, RZ ;  /* 0x000000d8000a7824 */ /* 0x042fe400078e02ff */
[----:B------:R-:W-:-:S03]  /*2360*/  IMAD R11, R0, 0x7c, RZ ;  /* 0x0000007c000b7824 */ /* 0x000fc600078e02ff */
[----:B------:R1:W3:Y:S01]  /*2370*/  LDG.E.U16 R13, [R12.64] ;  /* 0x000000060c0d7981 */ /* 0x0002e2000c1e1500 */
[-C--:B------:R-:W-:Y:S02]  /*2380*/  IADD3 R10, P2, R10, R26.reuse, RZ ;  /* 0x0000001a0a0a7210 */ /* 0x080fe40007f5e0ff */
[----:B0-----:R-:W-:Y:S02]  /*2390*/  IADD3 R8, P1, R11, R26, RZ ;  /* 0x0000001a0b087210 */ /* 0x001fe40007f3e0ff */
[----:B------:R-:W-:Y:S01]  /*23a0*/  LEA.HI.X.SX32 R11, R7, R27, 0x1, P2 ;  /* 0x0000001b070b7211 */ /* 0x000fe200010f0eff */
[----:B--2---:R0:W-:Y:S01]  /*23b0*/  STL [R1+0x298], R9 ;  /* 0x0002980901007387 */ /* 0x0041e20000100800 */
[----:B------:R-:W-:-:S03]  /*23c0*/  IMAD R7, R0, 0x1f, RZ ;  /* 0x0000001f00077824 */ /* 0x000fc600078e02ff */
[----:B-1----:R1:W2:Y:S01]  /*23d0*/  LDG.E.U16 R12, [R10.64] ;  /* 0x000000060a0c7981 */ /* 0x0022a2000c1e1500 */
[----:B0-----:R-:W-:Y:S01]  /*23e0*/  IMAD R9, R0, 0x3e, RZ ;  /* 0x0000003e00097824 */ /* 0x001fe200078e02ff */
[----:B------:R-:W-:-:S04]  /*23f0*/  LEA.HI.X.SX32 R7, R7, R27, 0x1, P0 ;  /* 0x0000001b07077211 */ /* 0x000fc800000f0eff */
[----:B------:R-:W-:Y:S01]  /*2400*/  LEA.HI.X.SX32 R9, R9, R27, 0x1, P1 ;  /* 0x0000001b09097211 */ /* 0x000fe200008f0eff */
[----:B-1----:R-:W4:Y:S04]  /*2410*/  LDG.E.U16 R10, [R6.64] ;  /* 0x00000006060a7981 */ /* 0x002f28000c1e1500 */
[----:B------:R-:W5:Y:S04]  /*2420*/  LDG.E.U16 R11, [R8.64] ;  /* 0x00000006080b7981 */ /* 0x000f68000c1e1500 */
[----:B---3--:R0:W-:Y:S02]  /*2430*/  STL [R1+0x294], R13 ;  /* 0x0002940d01007387 */ /* 0x0081e40000100800 */
[----:B0-----:R-:W-:-:S02]  /*2440*/  IMAD R13, R0, 0xf8, RZ ;  /* 0x000000f8000d7824 */ /* 0x001fc400078e02ff */
[----:B--2---:R0:W-:Y:S03]  /*2450*/  STL [R1+0x28c], R12 ;  /* 0x00028c0c01007387 */ /* 0x0041e60000100800 */
[----:B0-----:R-:W-:Y:S01]  /*2460*/  IADD3 R12, P1, R13, R26, RZ ;  /* 0x0000001a0d0c7210 */ /* 0x001fe20007f3e0ff */
[----:B------:R-:W-:Y:S01]  /*2470*/  IMAD R13, R0, 0x7c, RZ ;  /* 0x0000007c000d7824 */ /* 0x000fe200078e02ff */
[----:B-----5:R0:W-:Y:S04]  /*2480*/  STL [R1+0x290], R11 ;  /* 0x0002900b01007387 */ /* 0x0201e80000100800 */
[----:B----4-:R1:W-:Y:S01]  /*2490*/  STL [R1+0x2d8], R10 ;  /* 0x0002d80a01007387 */ /* 0x0103e20000100800 */
[----:B------:R-:W-:-:S02]  /*24a0*/  LEA.HI.X.SX32 R13, R13, R27, 0x1, P1 ;  /* 0x0000001b0d0d7211 */ /* 0x000fc400008f0eff */
[----:B0-----:R-:W-:-:S03]  /*24b0*/  SHF.L.U32 R11, R0, 0x1, RZ ;  /* 0x00000001000b7819 */ /* 0x001fc600000006ff */
[----:B------:R0:W2:Y:S01]  /*24c0*/  LDG.E.U16 R12, [R12.64] ;  /* 0x000000060c0c7981 */ /* 0x0000a2000c1e1500 */
[----:B-1----:R-:W-:-:S04]  /*24d0*/  LEA R10, P0, R0, R26, 0x2 ;  /* 0x0000001a000a7211 */ /* 0x002fc800078010ff */
[----:B------:R-:W-:-:S06]  /*24e0*/  LEA.HI.X.SX32 R11, R11, R27, 0x1, P0 ;  /* 0x0000001b0b0b7211 */ /* 0x000fcc00000f0eff */
[----:B------:R1:W3:Y:S01]  /*24f0*/  LDG.E.U16 R11, [R10.64] ;  /* 0x000000060a0b7981 */ /* 0x0002e2000c1e1500 */
[C---:B------:R-:W-:Y:S02]  /*2500*/  IMAD R6, R0.reuse, 0x104, RZ ;  /* 0x0000010400067824 */ /* 0x040fe400078e02ff */
[C---:B------:R-:W-:Y:S02]  /*2510*/  IMAD R7, R0.reuse, 0x114, RZ ;  /* 0x0000011400077824 */ /* 0x040fe400078e02ff */
[----:B------:R-:W-:Y:S01]  /*2520*/  IMAD R9, R0, 0x82, RZ ;  /* 0x0000008200097824 */ /* 0x000fe200078e02ff */
[-C--:B------:R-:W-:Y:S02]  /*2530*/  IADD3 R8, P2, R6, R26.reuse, RZ ;  /* 0x0000001a06087210 */ /* 0x080fe40007f5e0ff */
[----:B------:R-:W-:Y:S01]  /*2540*/  IADD3 R6, P1, R7, R26, RZ ;  /* 0x0000001a07067210 */ /* 0x000fe20007f3e0ff */
[----:B------:R-:W-:Y:S01]  /*2550*/  IMAD R7, R0, 0x8a, RZ ;  /* 0x0000008a00077824 */ /* 0x000fe200078e02ff */
[----:B------:R-:W-:-:S04]  /*2560*/  LEA.HI.X.SX32 R9, R9, R27, 0x1, P2 ;  /* 0x0000001b09097211 */ /* 0x000fc800010f0eff */
[----:B------:R-:W-:Y:S01]  /*2570*/  LEA.HI.X.SX32 R7, R7, R27, 0x1, P1 ;  /* 0x0000001b07077211 */ /* 0x000fe200008f0eff */
[----:B-1----:R1:W4:Y:S04]  /*2580*/  LDG.E.U16 R10, [R8.64] ;  /* 0x00000006080a7981 */ /* 0x002328000c1e1500 */
[----:B0-----:R0:W5:Y:S01]  /*2590*/  LDG.E.U16 R13, [R6.64] ;  /* 0x00000006060d7981 */ /* 0x001162000c1e1500 */
[----:B-1----:R-:W-:-:S05]  /*25a0*/  IMAD R8, R0, 0x124, RZ ;  /* 0x0000012400087824 */ /* 0x002fca00078e02ff */
[----:B0-----:R-:W-:Y:S01]  /*25b0*/  IADD3 R6, P0, R8, R26, RZ ;  /* 0x0000001a08067210 */ /* 0x001fe20007f1e0ff */
[----:B--2---:R-:W-:Y:S04]  /*25c0*/  STL [R1+0x284], R12 ;  /* 0x0002840c01007387 */ /* 0x004fe80000100800 */
[----:B---3--:R0:W-:Y:S02]  /*25d0*/  STL [R1+0x288], R11 ;  /* 0x0002880b01007387 */ /* 0x0081e40000100800 */
[----:B0-----:R-:W-:-:S05]  /*25e0*/  IMAD R11, R0, 0x92, RZ ;  /* 0x00000092000b7824 */ /* 0x001fca00078e02ff */
[----:B------:R-:W-:-:S06]  /*25f0*/  LEA.HI.X.SX32 R7, R11, R27, 0x1, P0 ;  /* 0x0000001b0b077211 */ /* 0x000fcc00000f0eff */
[----:B------:R0:W2:Y:S01]  /*2600*/  LDG.E.U16 R7, [R6.64] ;  /* 0x0000000606077981 */ /* 0x0000a2000c1e1500 */
[C---:B------:R-:W-:Y:S02]  /*2610*/  IMAD R12, R0.reuse, 0x134, RZ ;  /* 0x00000134000c7824 */ /* 0x040fe400078e02ff */
[C---:B------:R-:W-:Y:S01]  /*2620*/  IMAD R9, R0.reuse, 0x9a, RZ ;  /* 0x0000009a00097824 */ /* 0x040fe200078e02ff */
[----:B----4-:R1:W-:Y:S01]  /*2630*/  STL [R1+0x280], R10 ;  /* 0x0002800a01007387 */ /* 0x0103e20000100800 */
[----:B------:R-:W-:Y:S01]  /*2640*/  IMAD R11, R0, 0x144, RZ ;  /* 0x00000144000b7824 */ /* 0x000fe200078e02ff */
[-C--:B------:R-:W-:Y:S02]  /*2650*/  IADD3 R12, P2, R12, R26.reuse, RZ ;  /* 0x0000001a0c0c7210 */ /* 0x080fe40007f5e0ff */
[----:B-----5:R3:W-:Y:S01]  /*2660*/  STL [R1+0x27c], R13 ;  /* 0x00027c0d01007387 */ /* 0x0207e20000100800 */
[C---:B------:R-:W-:Y:S01]  /*2670*/  IADD3 R8, P1, R9.reuse, R26, RZ ;  /* 0x0000001a09087210 */ /* 0x040fe20007f3e0ff */
[----:B-1----:R-:W-:Y:S01]  /*2680*/  IMAD R10, R0, 0x8a, RZ ;  /* 0x0000008a000a7824 */ /* 0x002fe200078e02ff */
[----:B---3--:R-:W-:-:S02]  /*2690*/  LEA.HI.X.SX32 R13, R9, R27, 0x1, P2 ;  /* 0x0000001b090d7211 */ /* 0x008fc400010f0eff */
[-C--:B0-----:R-:W-:Y:S01]  /*26a0*/  IADD3 R6, P2, R11, R26.reuse, RZ ;  /* 0x0000001a0b067210 */ /* 0x081fe20007f5e0ff */
[----:B------:R-:W-:Y:S01]  /*26b0*/  IMAD R11, R0, 0x45, RZ ;  /* 0x00000045000b7824 */ /* 0x000fe200078e02ff */
[----:B------:R-:W-:Y:S01]  /*26c0*/  IADD3 R10, P0, R10, R26, RZ ;  /* 0x0000001a0a0a7210 */ /* 0x000fe20007f1e0ff */
[----:B------:R-:W-:Y:S01]  /*26d0*/  IMAD R9, R0, 0x4d, RZ ;  /* 0x0000004d00097824 */ /* 0x000fe200078e02ff */
[----:B------:R0:W3:Y:S02]  /*26e0*/  LDG.E.U16 R12, [R12.64] ;  /* 0x000000060c0c7981 */ /* 0x0000e4000c1e1500 */
[-C--:B------:R-:W-:Y:S02]  /*26f0*/  LEA.HI.X.SX32 R11, R11, R27.reuse, 0x1, P0 ;  /* 0x0000001b0b0b7211 */ /* 0x080fe400000f0eff */
[----:B------:R-:W-:-:S03]  /*2700*/  LEA.HI.X.SX32 R9, R9, R27, 0x1, P1 ;  /* 0x0000001b09097211 */ /* 0x000fc600008f0eff */
[----:B0-----:R0:W4:Y:S04]  /*2710*/  LDG.E.U16 R13, [R10.64] ;  /* 0x000000060a0d7981 */ /* 0x001128000c1e1500 */
[----:B0-----:R0:W5:Y:S04]  /*2720*/  LDG.E.U16 R11, [R8.64] ;  /* 0x00000006080b7981 */ /* 0x001168000c1e1500 */
[----:B--2---:R1:W-:Y:S02]  /*2730*/  STL [R1+0x278], R7 ;  /* 0x0002780701007387 */ /* 0x0043e40000100800 */
[----:B-1----:R-:W-:-:S05]  /*2740*/  IMAD R7, R0, 0xa2, RZ ;  /* 0x000000a200077824 */ /* 0x002fca00078e02ff */
[----:B------:R-:W-:-:S06]  /*2750*/  LEA.HI.X.SX32 R7, R7, R27, 0x1, P2 ;  /* 0x0000001b07077211 */ /* 0x000fcc00010f0eff */
[----:B------:R1:W2:Y:S01]  /*2760*/  LDG.E.U16 R7, [R6.64] ;  /* 0x0000000606077981 */ /* 0x0002a2000c1e1500 */
[C---:B0-----:R-:W-:Y:S02]  /*2770*/  IMAD R9, R0.reuse, 0xaa, RZ ;  /* 0x000000aa00097824 */ /* 0x041fe400078e02ff */
[C---:B------:R-:W-:Y:S02]  /*2780*/  IMAD R10, R0.reuse, 0x154, RZ ;  /* 0x00000154000a7824 */ /* 0x040fe400078e02ff */
[C---:B------:R-:W-:Y:S02]  /*2790*/  IMAD R8, R0.reuse, 0x164, RZ ;  /* 0x0000016400087824 */ /* 0x040fe400078e02ff */
[----:B-1----:R-:W-:Y:S01]  /*27a0*/  IMAD R6, R0, 0x55, RZ ;  /* 0x0000005500067824 */ /* 0x002fe200078e02ff */
[----:B----4-:R-:W-:Y:S04]  /*27b0*/  STL [R1+0x274], R13 ;  /* 0x0002740d01007387 */ /* 0x010fe80000100800 */
[----:B---3--:R0:W-:Y:S01]  /*27c0*/  STL [R1+0x26c], R12 ;  /* 0x00026c0c01007387 */ /* 0x0081e20000100800 */
[----:B------:R-:W-:-:S03]  /*27d0*/  IADD3 R10, P1, R10, R26, RZ ;  /* 0x0000001a0a0a7210 */ /* 0x000fc60007f3e0ff */
[----:B-----5:R1:W-:Y:S01]  /*27e0*/  STL [R1+0x270], R11 ;  /* 0x0002700b01007387 */ /* 0x0203e20000100800 */
[----:B0-----:R-:W-:Y:S01]  /*27f0*/  IADD3 R12, P0, R9, R26, RZ ;  /* 0x0000001a090c7210 */ /* 0x001fe20007f1e0ff */
[----:B-1----:R-:W-:-:S03]  /*2800*/  IMAD R11, R0, 0xba, RZ ;  /* 0x000000ba000b7824 */ /* 0x002fc600078e02ff */
[----:B------:R-:W-:Y:S02]  /*2810*/  LEA.HI.X.SX32 R13, R6, R27, 0x1, P0 ;  /* 0x0000001b060d7211 */ /* 0x000fe400000f0eff */
[----:B------:R-:W-:-:S03]  /*2820*/  IADD3 R6, P0, R11, R26, RZ ;  /* 0x0000001a0b067210 */ /* 0x000fc60007f1e0ff */
[----:B------:R0:W3:Y:S01]  /*2830*/  LDG.E.U16 R12, [R12.64] ;  /* 0x000000060c0c7981 */ /* 0x0000e2000c1e1500 */
[----:B------:R-:W-:Y:S01]  /*2840*/  LEA.HI.X.SX32 R11, R9, R27, 0x1, P1 ;  /* 0x0000001b090b7211 */ /* 0x000fe200008f0eff */
[----:B------:R-:W-:Y:S01]  /*2850*/  IMAD R9, R0, 0xb2, RZ ;  /* 0x000000b200097824 */ /* 0x000fe200078e02ff */
[----:B------:R-:W-:-:S04]  /*2860*/  IADD3 R8, P2, R8, R26, RZ ;  /* 0x0000001a08087210 */ /* 0x000fc80007f5e0ff */
[----:B------:R1:W4:Y:S01]  /*2870*/  LDG.E.U16 R11, [R10.64] ;  /* 0x000000060a0b7981 */ /* 0x000322000c1e1500 */
[----:B------:R-:W-:-:S05]  /*2880*/  LEA.HI.X.SX32 R9, R9, R27, 0x1, P2 ;  /* 0x0000001b09097211 */ /* 0x000fca00010f0eff */
[----:B0-----:R0:W5:Y:S04]  /*2890*/  LDG.E.U16 R13, [R8.64] ;  /* 0x00000006080d7981 */ /* 0x001168000c1e1500 */
[----:B--2---:R2:W-:Y:S02]  /*28a0*/  STL [R1+0x268], R7 ;  /* 0x0002680701007387 */ /* 0x0045e40000100800 */
[----:B--2---:R-:W-:-:S05]  /*28b0*/  IMAD R7, R0, 0x5d, RZ ;  /* 0x0000005d00077824 */ /* 0x004fca00078e02ff */
[----:B------:R-:W-:-:S05]  /*28c0*/  LEA.HI.X.SX32 R7, R7, R27, 0x1, P0 ;  /* 0x0000001b07077211 */ /* 0x000fca00000f0eff */
[----:B-1----:R1:W2:Y:S01]  /*28d0*/  LDG.E.U16 R10, [R6.64] ;  /* 0x00000006060a7981 */ /* 0x0022a2000c1e1500 */
[----:B0-----:R-:W-:-:S05]  /*28e0*/  IMAD R8, R0, 0x174, RZ ;  /* 0x0000017400087824 */ /* 0x001fca00078e02ff */
[-C--:B-1----:R-:W-:Y:S01]  /*28f0*/  IADD3 R6, P0, R8, R26.reuse, RZ ;  /* 0x0000001a08067210 */ /* 0x082fe20007f1e0ff */
[----:B---3--:R0:W-:Y:S04]  /*2900*/  STL [R1+0x264], R12 ;  /* 0x0002640c01007387 */ /* 0x0081e80000100800 */
[----:B----4-:R1:W-:Y:S01]  /*2910*/  STL [R1+0x25c], R11 ;  /* 0x00025c0b01007387 */ /* 0x0103e20000100800 */
[C---:B0-----:R-:W-:Y:S02]  /*2920*/  IMAD R12, R0.reuse, 0x184, RZ ;  /* 0x00000184000c7824 */ /* 0x041fe400078e02ff */
[----:B-1----:R-:W-:Y:S01]  /*2930*/  IMAD R11, R0, 0xba, RZ ;  /* 0x000000ba000b7824 */ /* 0x002fe200078e02ff */
[----:B-----5:R0:W-:Y:S02]  /*2940*/  STL [R1+0x258], R13 ;  /* 0x0002580d01007387 */ /* 0x0201e40000100800 */
[----:B------:R-:W-:-:S02]  /*2950*/  IADD3 R12, P1, R12, R26, RZ ;  /* 0x0000001a0c0c7210 */ /* 0x000fc40007f3e0ff */
[----:B------:R-:W-:Y:S01]  /*2960*/  LEA.HI.X.SX32 R7, R11, R27, 0x1, P0 ;  /* 0x0000001b0b077211 */ /* 0x000fe200000f0eff */
[C---:B------:R-:W-:Y:S02]  /*2970*/  IMAD R11, R0.reuse, 0x1a4, RZ ;  /* 0x000001a4000b7824 */ /* 0x040fe400078e02ff */
[C---:B------:R-:W-:Y:S02]  /*2980*/  IMAD R9, R0.reuse, 0xca, RZ ;  /* 0x000000ca00097824 */ /* 0x040fe400078e02ff */
[C---:B0-----:R-:W-:Y:S01]  /*2990*/  IMAD R13, R0.reuse, 0xc2, RZ ;  /* 0x000000c2000d7824 */ /* 0x041fe200078e02ff */
[----:B------:R0:W3:Y:S01]  /*29a0*/  LDG.E.U16 R7, [R6.64] ;  /* 0x0000000606077981 */ /* 0x0000e2000c1e1500 */
[----:B------:R-:W-:-:S03]  /*29b0*/  IMAD R8, R0, 0x194, RZ ;  /* 0x0000019400087824 */ /* 0x000fc600078e02ff */
[----:B------:R-:W-:Y:S02]  /*29c0*/  LEA.HI.X.SX32 R13, R13, R27, 0x1, P1 ;  /* 0x0000001b0d0d7211 */ /* 0x000fe400008f0eff */
[----:B------:R-:W-:-:S03]  /*29d0*/  IADD3 R8, P2, R8, R26, RZ ;  /* 0x0000001a08087210 */ /* 0x000fc60007f5e0ff */
[----:B------:R1:W4:Y:S01]  /*29e0*/  LDG.E.U16 R12, [R12.64] ;  /* 0x000000060c0c7981 */ /* 0x000322000c1e1500 */
[-C--:B0-----:R-:W-:Y:S01]  /*29f0*/  IADD3 R6, P1, R11, R26.reuse, RZ ;  /* 0x0000001a0b067210 */ /* 0x081fe20007f3e0ff */
[----:B------:R-:W-:Y:S02]  /*2a00*/  IMAD R11, R0, 0x65, RZ ;  /* 0x00000065000b7824 */ /* 0x000fe400078e02ff */
[----:B--2---:R0:W-:Y:S02]  /*2a10*/  STL [R1+0x260], R10 ;  /* 0x0002600a01007387 */ /* 0x0041e40000100800 */
[C---:B0-----:R-:W-:Y:S02]  /*2a20*/  IADD3 R10, P0, R9.reuse, R26, RZ ;  /* 0x0000001a090a7210 */ /* 0x041fe40007f1e0ff */
[-C--:B------:R-:W-:Y:S02]  /*2a30*/  LEA.HI.X.SX32 R9, R9, R27.reuse, 0x1, P2 ;  /* 0x0000001b09097211 */ /* 0x080fe400010f0eff */
[----:B------:R-:W-:-:S05]  /*2a40*/  LEA.HI.X.SX32 R11, R11, R27, 0x1, P0 ;  /* 0x0000001b0b0b7211 */ /* 0x000fca00000f0eff */
[----:B-1----:R0:W2:Y:S04]  /*2a50*/  LDG.E.U16 R13, [R10.64] ;  /* 0x000000060a0d7981 */ /* 0x0020a8000c1e1500 */
[----:B0-----:R0:W5:Y:S01]  /*2a60*/  LDG.E.U16 R11, [R8.64] ;  /* 0x00000006080b7981 */ /* 0x001162000c1e1500 */
[C---:B------:R-:W-:Y:S02]  /*2a70*/  IMAD R10, R0.reuse, 0x1b4, RZ ;  /* 0x000001b4000a7824 */ /* 0x040fe400078e02ff */
[C---:B0-----:R-:W-:Y:S01]  /*2a80*/  IMAD R9, R0.reuse, 0xda, RZ ;  /* 0x000000da00097824 */ /* 0x041fe200078e02ff */
[----:B---3--:R0:W-:Y:S02]  /*2a90*/  STL [R1+0x254], R7 ;  /* 0x0002540701007387 */ /* 0x0081e40000100800 */
[----:B0-----:R-:W-:-:S05]  /*2aa0*/  IMAD R7, R0, 0xd2, RZ ;  /* 0x000000d200077824 */ /* 0x001fca00078e02ff */
[----:B------:R-:W-:Y:S02]  /*2ab0*/  LEA.HI.X.SX32 R7, R7, R27, 0x1, P1 ;  /* 0x0000001b07077211 */ /* 0x000fe400008f0eff */
[----:B------:R-:W-:-:S04]  /*2ac0*/  IADD3 R10, P1, R10, R26, RZ ;  /* 0x0000001a0a0a7210 */ /* 0x000fc80007f3e0ff */
[----:B------:R0:W3:Y:S02]  /*2ad0*/  LDG.E.U16 R7, [R6.64] ;  /* 0x0000000606077981 */ /* 0x0000e4000c1e1500 */
[C---:B0-----:R-:W-:Y:S02]  /*2ae0*/  IMAD R6, R0.reuse, 0x6d, RZ ;  /* 0x0000006d00067824 */ /* 0x041fe400078e02ff */
[----:B--2---:R-:W-:Y:S04]  /*2af0*/  STL [R1+0x250], R13 ;  /* 0x0002500d01007387 */ /* 0x004fe80000100800 */
[----:B----4-:R0:W-:Y:S04]  /*2b00*/  STL [R1+0x24c], R12 ;  /* 0x00024c0c01007387 */ /* 0x0101e80000100800 */
[----:B-----5:R1:W-:Y:S01]  /*2b10*/  STL [R1+0x248], R11 ;  /* 0x0002480b01007387 */ /* 0x0203e20000100800 */
[----:B0-----:R-:W-:Y:S01]  /*2b20*/  IADD3 R12, P0, R9, R26, RZ ;  /* 0x0000001a090c7210 */ /* 0x001fe20007f1e0ff */
[----:B-1----:R-:W-:-:S03]  /*2b30*/  IMAD R11, R0, 0xea, RZ ;  /* 0x000000ea000b7824 */ /* 0x002fc600078e02ff */
[----:B------:R-:W-:Y:S02]  /*2b40*/  LEA.HI.X.SX32 R13, R6, R27, 0x1, P0 ;  /* 0x0000001b060d7211 */ /* 0x000fe400000f0eff */
[----:B------:R-:W-:-:S03]  /*2b50*/  IADD3 R6, P0, R11, R26, RZ ;  /* 0x0000001a0b067210 */ /* 0x000fc60007f1e0ff */
[----:B------:R0:W2:Y:S01]  /*2b60*/  LDG.E.U16 R12, [R12.64] ;  /* 0x000000060c0c7981 */ /* 0x0000a2000c1e1500 */
[----:B------:R-:W-:-:S05]  /*2b70*/  LEA.HI.X.SX32 R11, R9, R27, 0x1, P1 ;  /* 0x0000001b090b7211 */ /* 0x000fca00008f0eff */
[----:B------:R-:W4:Y:S01]  /*2b80*/  LDG.E.U16 R10, [R10.64] ;  /* 0x000000060a0a7981 */ /* 0x000f22000c1e1500 */
[C---:B------:R-:W-:Y:S02]  /*2b90*/  IMAD R8, R0.reuse, 0x1c4, RZ ;  /* 0x000001c400087824 */ /* 0x040fe400078e02ff */
[----:B------:R-:W-:-:S03]  /*2ba0*/  IMAD R9, R0, 0xe2, RZ ;  /* 0x000000e200097824 */ /* 0x000fc600078e02ff */
[----:B------:R-:W-:-:S04]  /*2bb0*/  IADD3 R8, P2, R8, R26, RZ ;  /* 0x0000001a08087210 */ /* 0x000fc80007f5e0ff */
[----:B------:R-:W-:-:S06]  /*2bc0*/  LEA.HI.X.SX32 R9, R9, R27, 0x1, P2 ;  /* 0x0000001b09097211 */ /* 0x000fcc00010f0eff */
[----:B------:R1:W5:Y:S04]  /*2bd0*/  LDG.E.U16 R9, [R8.64] ;  /* 0x0000000608097981 */ /* 0x000368000c1e1500 */
[----:B---3--:R3:W-:Y:S02]  /*2be0*/  STL [R1+0x244], R7 ;  /* 0x0002440701007387 */ /* 0x0087e40000100800 */
[C---:B---3--:R-:W-:Y:S02]  /*2bf0*/  IMAD R7, R0.reuse, 0x75, RZ ;  /* 0x0000007500077824 */ /* 0x048fe400078e02ff */
[----:B-1----:R-:W-:-:S03]  /*2c00*/  IMAD R8, R0, 0x1d4, RZ ;  /* 0x000001d400087824 */ /* 0x002fc600078e02ff */
[----:B------:R-:W-:-:S05]  /*2c10*/  LEA.HI.X.SX32 R7, R7, R27, 0x1, P0 ;  /* 0x0000001b07077211 */ /* 0x000fca00000f0eff */
[----:B0-----:R0:W3:Y:S02]  /*2c20*/  LDG.E.U16 R13, [R6.64] ;  /* 0x00000006060d7981 */ /* 0x0010e4000c1e1500 */
[----:B0-----:R-:W-:Y:S02]  /*2c30*/  IADD3 R6, P0, R8, R26, RZ ;  /* 0x0000001a08067210 */ /* 0x001fe40007f1e0ff */
[----:B--2---:R-:W-:Y:S04]  /*2c40*/  STL [R1+0x240], R12 ;  /* 0x0002400c01007387 */ /* 0x004fe80000100800 */
[----:B----4-:R0:W-:Y:S02]  /*2c50*/  STL [R1+0x238], R10 ;  /* 0x0002380a01007387 */ /* 0x0101e40000100800 */
[----:B0-----:R-:W-:-:S05]  /*2c60*/  IMAD R10, R0, 0xea, RZ ;  /* 0x000000ea000a7824 */ /* 0x001fca00078e02ff */
[----:B------:R-:W-:-:S05]  /*2c70*/  LEA.HI.X.SX32 R7, R10, R27, 0x1, P0 ;  /* 0x0000001b0a077211 */ /* 0x000fca00000f0eff */
[----:B------:R0:W2:Y:S01]  /*2c80*/  LDG.E.U16 R6, [R6.64] ;  /* 0x0000000606067981 */ /* 0x0000a2000c1e1500 */
[----:B------:R-:W-:-:S03]  /*2c90*/  IMAD R12, R0, 0x1e4, RZ ;  /* 0x000001e4000c7824 */ /* 0x000fc600078e02ff */
[----:B-----5:R1:W-:Y:S01]  /*2ca0*/  STL [R1+0x234], R9 ;  /* 0x0002340901007387 */ /* 0x0203e20000100800 */
[----:B------:R-:W-:Y:S01]  /*2cb0*/  IMAD R8, R0, 0x1f4, RZ ;  /* 0x000001f400087824 */ /* 0x000fe200078e02ff */
[-C--:B------:R-:W-:Y:S01]  /*2cc0*/  IADD3 R12, P2, R12, R26.reuse, RZ ;  /* 0x0000001a0c0c7210 */ /* 0x080fe20007f5e0ff */
[C---:B------:R-:W-:Y:S02]  /*2cd0*/  IMAD R11, R0.reuse, 0x7d, RZ ;  /* 0x0000007d000b7824 */ /* 0x040fe400078e02ff */
[----:B-1----:R-:W-:Y:S01]  /*2ce0*/  IMAD R9, R0, 0xfa, RZ ;  /* 0x000000fa00097824 */ /* 0x002fe200078e02ff */
[-C--:B------:R-:W-:Y:S01]  /*2cf0*/  IADD3 R8, P3, R8, R26.reuse, RZ ;  /* 0x0000001a08087210 */ /* 0x080fe20007f7e0ff */
[----:B---3--:R1:W-:Y:S03]  /*2d00*/  STL [R1+0x23c], R13 ;  /* 0x00023c0d01007387 */ /* 0x0083e60000100800 */
[----:B------:R-:W-:Y:S01]  /*2d10*/  IADD3 R10, P1, R9, R26, RZ ;  /* 0x0000001a090a7210 */ /* 0x000fe20007f3e0ff */
[----:B0-----:R-:W-:-:S02]  /*2d20*/  IMAD R7, R0, 0x84, RZ ;  /* 0x0000008400077824 */ /* 0x001fc400078e02ff */
[----:B-1----:R-:W-:Y:S01]  /*2d30*/  IMAD R13, R0, 0xf2, RZ ;  /* 0x000000f2000d7824 */ /* 0x002fe200078e02ff */
[----:B------:R-:W-:-:S04]  /*2d40*/  LEA.HI.X.SX32 R11, R11, R27, 0x1, P1 ;  /* 0x0000001b0b0b7211 */ /* 0x000fc800008f0eff */
[-C--:B------:R-:W-:Y:S02]  /*2d50*/  LEA.HI.X.SX32 R13, R13, R27.reuse, 0x1, P2 ;  /* 0x0000001b0d0d7211 */ /* 0x080fe400010f0eff */
[----:B------:R-:W-:-:S03]  /*2d60*/  LEA.HI.X.SX32 R9, R9, R27, 0x1, P3 ;  /* 0x0000001b09097211 */ /* 0x000fc600018f0eff */
[----:B------:R0:W3:Y:S04]  /*2d70*/  LDG.E.U16 R12, [R12.64] ;  /* 0x000000060c0c7981 */ /* 0x0000e8000c1e1500 */
[----:B0-----:R0:W4:Y:S04]  /*2d80*/  LDG.E.U16 R13, [R10.64] ;  /* 0x000000060a0d7981 */ /* 0x001128000c1e1500 */
[----:B0-----:R0:W5:Y:S04]  /*2d90*/  LDG.E.U16 R11, [R8.64] ;  /* 0x00000006080b7981 */ /* 0x001168000c1e1500 */
[----:B--2---:R1:W-:Y:S02]  /*2da0*/  STL [R1+0x230], R6 ;  /* 0x0002300601007387 */ /* 0x0043e40000100800 */
[----:B-1----:R-:W-:Y:S01]  /*2db0*/  IADD3 R6, P0, R7, R26, RZ ;  /* 0x0000001a07067210 */ /* 0x002fe20007f1e0ff */
[----:B------:R-:W-:-:S05]  /*2dc0*/  IMAD R7, R0, 0x42, RZ ;  /* 0x0000004200077824 */ /* 0x000fca00078e02ff */
[----:B------:R-:W-:-:S06]  /*2dd0*/  LEA.HI.X.SX32 R7, R7, R27, 0x1, P0 ;  /* 0x0000001b07077211 */ /* 0x000fcc00000f0eff */
[----:B------:R1:W2:Y:S01]  /*2de0*/  LDG.E.U16 R7, [R6.64] ;  /* 0x0000000606077981 */ /* 0x0002a2000c1e1500 */
[C---:B0-----:R-:W-:Y:S02]  /*2df0*/  IMAD R9, R0.reuse, 0x4a, RZ ;  /* 0x0000004a00097824 */ /* 0x041fe400078e02ff */
[C---:B------:R-:W-:Y:S02]  /*2e00*/  IMAD R10, R0.reuse, 0x94, RZ ;  /* 0x00000094000a7824 */ /* 0x040fe400078e02ff */
[C---:B------:R-:W-:Y:S02]  /*2e10*/  IMAD R8, R0.reuse, 0xa4, RZ ;  /* 0x000000a400087824 */ /* 0x040fe400078e02ff */
[----:B-1----:R-:W-:Y:S01]  /*2e20*/  IMAD R6, R0, 0x25, RZ ;  /* 0x0000002500067824 */ /* 0x002fe200078e02ff */
[-C--:B------:R-:W-:Y:S02]  /*2e30*/  IADD3 R10, P1, R10, R26.reuse, RZ ;  /* 0x0000001a0a0a7210 */ /* 0x080fe40007f3e0ff */
[-C--:B------:R-:W-:Y:S01]  /*2e40*/  IADD3 R8, P2, R8, R26.reuse, RZ ;  /* 0x0000001a08087210 */ /* 0x080fe20007f5e0ff */
[----:B----4-:R-:W-:Y:S04]  /*2e50*/  STL [R1+0x228], R13 ;  /* 0x0002280d01007387 */ /* 0x010fe80000100800 */
[----:B---3--:R0:W-:Y:S04]  /*2e60*/  STL [R1+0x224], R12 ;  /* 0x0002240c01007387 */ /* 0x0081e80000100800 */
[----:B-----5:R1:W-:Y:S01]  /*2e70*/  STL [R1+0x220], R11 ;  /* 0x0002200b01007387 */ /* 0x0203e20000100800 */
[----:B0-----:R-:W-:Y:S01]  /*2e80*/  IADD3 R12, P0, R9, R26, RZ ;  /* 0x0000001a090c7210 */ /* 0x001fe20007f1e0ff */
[----:B-1----:R-:W-:-:S03]  /*2e90*/  IMAD R11, R0, 0x5a, RZ ;  /* 0x0000005a000b7824 */ /* 0x002fc600078e02ff */
[----:B------:R-:W-:Y:S02]  /*2ea0*/  LEA.HI.X.SX32 R13, R6, R27, 0x1, P0 ;  /* 0x0000001b060d7211 */ /* 0x000fe400000f0eff */
[----:B------:R-:W-:-:S03]  /*2eb0*/  IADD3 R6, P0, R11, R26, RZ ;  /* 0x0000001a0b067210 */ /* 0x000fc60007f1e0ff */
[----:B------:R0:W3:Y:S01]  /*2ec0*/  LDG.E.U16 R12, [R12.64] ;  /* 0x000000060c0c7981 */ /* 0x0000e2000c1e1500 */
[----:B------:R-:W-:Y:S01]  /*2ed0*/  LEA.HI.X.SX32 R11, R9, R27, 0x1, P1 ;  /* 0x0000001b090b7211 */ /* 0x000fe200008f0eff */
[----:B------:R-:W-:-:S05]  /*2ee0*/  IMAD R9, R0, 0x52, RZ ;  /* 0x0000005200097824 */ /* 0x000fca00078e02ff */
[----:B------:R-:W-:Y:S01]  /*2ef0*/  LEA.HI.X.SX32 R9, R9, R27, 0x1, P2 ;  /* 0x0000001b09097211 */ /* 0x000fe200010f0eff */
[----:B------:R1:W4:Y:S04]  /*2f00*/  LDG.E.U16 R11, [R10.64] ;  /* 0x000000060a0b7981 */ /* 0x000328000c1e1500 */
[----:B------:R-:W5:Y:S04]  /*2f10*/  LDG.E.U16 R8, [R8.64] ;  /* 0x0000000608087981 */ /* 0x000f68000c1e1500 */
[----:B--2---:R2:W-:Y:S02]  /*2f20*/  STL [R1+0x22c], R7 ;  /* 0x00022c0701007387 */ /* 0x0045e40000100800 */
[----:B--2---:R-:W-:-:S05]  /*2f30*/  IMAD R7, R0, 0x2d, RZ ;  /* 0x0000002d00077824 */ /* 0x004fca00078e02ff */
[----:B------:R-:W-:-:S05]  /*2f40*/  LEA.HI.X.SX32 R7, R7, R27, 0x1, P0 ;  /* 0x0000001b07077211 */ /* 0x000fca00000f0eff */
[----:B0-----:R0:W2:Y:S01]  /*2f50*/  LDG.E.U16 R13, [R6.64] ;  /* 0x00000006060d7981 */ /* 0x0010a2000c1e1500 */
[----:B-1----:R-:W-:-:S05]  /*2f60*/  IMAD R10, R0, 0xb4, RZ ;  /* 0x000000b4000a7824 */ /* 0x002fca00078e02ff */
[----:B0-----:R-:W-:Y:S01]  /*2f70*/  IADD3 R6, P0, R10, R26, RZ ;  /* 0x0000001a0a067210 */ /* 0x001fe20007f1e0ff */
[----:B------:R-:W-:-:S05]  /*2f80*/  IMAD R10, R0, 0x5a, RZ ;  /* 0x0000005a000a7824 */ /* 0x000fca00078e02ff */
[----:B------:R-:W-:-:S05]  /*2f90*/  LEA.HI.X.SX32 R7, R10, R27, 0x1, P0 ;  /* 0x0000001b0a077211 */ /* 0x000fca00000f0eff */
[----:B------:R0:W2:Y:S04]  /*2fa0*/  LDG.E.U16 R6, [R6.64] ;  /* 0x0000000606067981 */ /* 0x0000a8000c1e1500 */
[----:B---3--:R1:W-:Y:S04]  /*2fb0*/  STL [R1+0x21c], R12 ;  /* 0x00021c0c01007387 */ /* 0x0083e80000100800 */
[----:B----4-:R-:W-:Y:S01]  /*2fc0*/  STL [R1+0x214], R11 ;  /* 0x0002140b01007387 */ /* 0x010fe20000100800 */
[----:B-1----:R-:W-:-:S03]  /*2fd0*/  IMAD R12, R0, 0xc4, RZ ;  /* 0x000000c4000c7824 */ /* 0x002fc600078e02ff */
[----:B-----5:R-:W-:Y:S02]  /*2fe0*/  STL [R1+0x210], R8 ;  /* 0x0002100801007387 */ /* 0x020fe40000100800 */
[----:B------:R-:W-:Y:S02]  /*2ff0*/  IADD3 R12, P1, R12, R26, RZ ;  /* 0x0000001a0c0c7210 */ /* 0x000fe40007f3e0ff */
[----:B--2---:R1:W-:Y:S02]  /*3000*/  STL [R1+0x218], R13 ;  /* 0x0002180d01007387 */ /* 0x0043e40000100800 */
[----:B-1----:R-:W-:-:S05]  /*3010*/  IMAD R13, R0, 0x62, RZ ;  /* 0x00000062000d7824 */ /* 0x002fca00078e02ff */
[----:B------:R-:W-:-:S06]  /*3020*/  LEA.HI.X.SX32 R13, R13, R27, 0x1, P1 ;  /* 0x0000001b0d0d7211 */ /* 0x000fcc00008f0eff */
[----:B------:R1:W2:Y:S01]  /*3030*/  LDG.E.U16 R13, [R12.64] ;  /* 0x000000060c0d7981 */ /* 0x0002a2000c1e1500 */
[C---:B------:R-:W-:Y:S02]  /*3040*/  IMAD R8, R0.reuse, 0xd4, RZ ;  /* 0x000000d400087824 */ /* 0x040fe400078e02ff */
[C---:B------:R-:W-:Y:S02]  /*3050*/  IMAD R9, R0.reuse, 0x6a, RZ ;  /* 0x0000006a00097824 */ /* 0x040fe400078e02ff */
[----:B------:R-:W-:Y:S01]  /*3060*/  IMAD R11, R0, 0x35, RZ ;  /* 0x00000035000b7824 */ /* 0x000fe200078e02ff */
[-C--:B------:R-:W-:Y:S01]  /*3070*/  IADD3 R8, P2, R8, R26.reuse, RZ ;  /* 0x0000001a08087210 */ /* 0x080fe20007f5e0ff */
[----:B0-----:R-:W-:Y:S01]  /*3080*/  IMAD R7, R0, 0xe4, RZ ;  /* 0x000000e400077824 */ /* 0x001fe200078e02ff */
[C---:B------:R-:W-:Y:S02]  /*3090*/  IADD3 R10, P0, R9.reuse, R26, RZ ;  /* 0x0000001a090a7210 */ /* 0x040fe40007f1e0ff */
[-C--:B------:R-:W-:Y:S01]  /*30a0*/  LEA.HI.X.SX32 R9, R9, R27.reuse, 0x1, P2 ;  /* 0x0000001b09097211 */ /* 0x080fe200010f0eff */
[----:B------:R0:W-:Y:S01]  /*30b0*/  STL [R1+0x20c], R6 ;  /* 0x00020c0601007387 */ /* 0x0001e20000100800 */
[----:B------:R-:W-:-:S05]  /*30c0*/  LEA.HI.X.SX32 R11, R11, R27, 0x1, P0 ;  /* 0x0000001b0b0b7211 */ /* 0x000fca00000f0eff */
[----:B-1----:R1:W3:Y:S01]  /*30d0*/  LDG.E.U16 R12, [R10.64] ;  /* 0x000000060a0c7981 */ /* 0x0022e2000c1e1500 */
[----:B0-----:R-:W-:Y:S01]  /*30e0*/  IADD3 R6, P1, R7, R26, RZ ;  /* 0x0000001a07067210 */ /* 0x001fe20007f3e0ff */
[----:B------:R-:W-:-:S05]  /*30f0*/  IMAD R7, R0, 0x72, RZ ;  /* 0x0000007200077824 */ /* 0x000fca00078e02ff */
[----:B------:R-:W-:-:S05]  /*3100*/  LEA.HI.X.SX32 R7, R7, R27, 0x1, P1 ;  /* 0x0000001b07077211 */ /* 0x000fca00008f0eff */
[----:B-1----:R0:W4:Y:S04]  /*3110*/  LDG.E.U16 R11, [R6.64] ;  /* 0x00000006060b7981 */ /* 0x002128000c1e1500 */
[----:B--2---:R1:W-:Y:S04]  /*3120*/  STL [R1+0x204], R13 ;  /* 0x0002040d01007387 */ /* 0x0043e80000100800 */
[----:B-1----:R1:W2:Y:S01]  /*3130*/  LDG.E.U16 R13, [R8.64] ;  /* 0x00000006080d7981 */ /* 0x0022a2000c1e1500 */
[C---:B0-----:R-:W-:Y:S02]  /*3140*/  IMAD R7, R0.reuse, 0x7a, RZ ;  /* 0x0000007a00077824 */ /* 0x041fe400078e02ff */
[----:B------:R-:W-:-:S02]  /*3150*/  IMAD R10, R0, 0xf4, RZ ;  /* 0x000000f4000a7824 */ /* 0x000fc400078e02ff */
[----:B-1----:R-:W-:-:S03]  /*3160*/  IMAD R9, R0, 0x3d, RZ ;  /* 0x0000003d00097824 */ /* 0x002fc600078e02ff */
[----:B------:R-:W-:Y:S01]  /*3170*/  IADD3 R10, P1, R10, R26, RZ ;  /* 0x0000001a0a0a7210 */ /* 0x000fe20007f3e0ff */
[----:B------:R-:W-:-:S05]  /*3180*/  IMAD R8, R0, 0x106, RZ ;  /* 0x0000010600087824 */ /* 0x000fca00078e02ff */
[-C--:B------:R-:W-:Y:S01]  /*3190*/  IADD3 R8, P2, R8, R26.reuse, RZ ;  /* 0x0000001a08087210 */ /* 0x080fe20007f5e0ff */
[----:B--2---:R-:W-:Y:S04]  /*31a0*/  STL [R1+0x200], R13 ;  /* 0x0002000d01007387 */ /* 0x004fe80000100800 */
[----:B---3--:R0:W-:Y:S02]  /*31b0*/  STL [R1+0x208], R12 ;  /* 0x0002080c01007387 */ /* 0x0081e40000100800 */
[----:B0-----:R-:W-:Y:S02]  /*31c0*/  IADD3 R12, P0, R7, R26, RZ ;  /* 0x0000001a070c7210 */ /* 0x001fe40007f1e0ff */
[----:B----4-:R0:W-:Y:S02]  /*31d0*/  STL [R1+0x1fc], R11 ;  /* 0x0001fc0b01007387 */ /* 0x0101e40000100800 */
[----:B------:R-:W-:Y:S01]  /*31e0*/  LEA.HI.X.SX32 R13, R9, R27, 0x1, P0 ;  /* 0x0000001b090d7211 */ /* 0x000fe200000f0eff */
[----:B------:R-:W-:-:S04]  /*31f0*/  IMAD R9, R0, 0x83, RZ ;  /* 0x0000008300097824 */ /* 0x000fc800078e02ff */
[----:B------:R1:W2:Y:S01]  /*3200*/  LDG.E.U16 R12, [R12.64] ;  /* 0x000000060c0c7981 */ /* 0x0002a2000c1e1500 */
[-C--:B0-----:R-:W-:Y:S02]  /*3210*/  LEA.HI.X.SX32 R11, R7, R27.reuse, 0x1, P1 ;  /* 0x0000001b070b7211 */ /* 0x081fe400008f0eff */
[----:B------:R-:W-:-:S03]  /*3220*/  LEA.HI.X.SX32 R9, R9, R27, 0x1, P2 ;  /* 0x0000001b09097211 */ /* 0x000fc600010f0eff */
[----:B------:R0:W3:Y:S04]  /*3230*/  LDG.E.U16 R10, [R10.64] ;  /* 0x000000060a0a7981 */ /* 0x0000e8000c1e1500 */
[----:B-1----:R1:W4:Y:S01]  /*3240*/  LDG.E.U16 R13, [R8.64] ;  /* 0x00000006080d7981 */ /* 0x002322000c1e1500 */
[C---:B------:R-:W-:Y:S02]  /*3250*/  IMAD R6, R0.reuse, 0x116, RZ ;  /* 0x0000011600067824 */ /* 0x040fe400078e02ff */
[----:B------:R-:W-:-:S03]  /*3260*/  IMAD R7, R0, 0x8b, RZ ;  /* 0x0000008b00077824 */ /* 0x000fc600078e02ff */
[----:B------:R-:W-:-:S04]  /*3270*/  IADD3 R6, P0, R6, R26, RZ ;  /* 0x0000001a06067210 */ /* 0x000fc80007f1e0ff */
[----:B------:R-:W-:-:S05]  /*3280*/  LEA.HI.X.SX32 R7, R7, R27, 0x1, P0 ;  /* 0x0000001b07077211 */ /* 0x000fca00000f0eff */
[----:B------:R5:W4:Y:S01]  /*3290*/  LDG.E.U16 R6, [R6.64] ;  /* 0x0000000606067981 */ /* 0x000b22000c1e1500 */
[C---:B0-----:R-:W-:Y:S02]  /*32a0*/  IMAD R11, R0.reuse, 0x9b, RZ ;  /* 0x0000009b000b7824 */ /* 0x041fe400078e02ff */
[C---:B-1----:R-:W-:Y:S02]  /*32b0*/  IMAD R8, R0.reuse, 0x146, RZ ;  /* 0x0000014600087824 */ /* 0x042fe400078e02ff */
[----:B-----5:R-:W-:-:S03]  /*32c0*/  IMAD R7, R0, 0x93, RZ ;  /* 0x0000009300077824 */ /* 0x020fc600078e02ff */
[----:B------:R-:W-:Y:S01]  /*32d0*/  IADD3 R8, P2, R8, R26, RZ ;  /* 0x0000001a08087210 */ /* 0x000fe20007f5e0ff */
[----:B------:R-:W-:-:S05]  /*32e0*/  IMAD R9, R0, 0xa3, RZ ;  /* 0x000000a300097824 */ /* 0x000fca00078e02ff */
[----:B------:R-:W-:Y:S01]  /*32f0*/  LEA.HI.X.SX32 R9, R9, R27, 0x1, P2 ;  /* 0x0000001b09097211 */ /* 0x000fe200010f0eff */
[----:B--2---:R0:W-:Y:S04]  /*3300*/  STL [R1+0x1f8], R12 ;  /* 0x0001f80c01007387 */ /* 0x0041e80000100800 */
[----:B---3--:R1:W-:Y:S01]  /*3310*/  STL [R1+0x1f4], R10 ;  /* 0x0001f40a01007387 */ /* 0x0083e20000100800 */
[----:B0-----:R-:W-:-:S03]  /*3320*/  IMAD R12, R0, 0x126, RZ ;  /* 0x00000126000c7824 */ /* 0x001fc600078e02ff */
[----:B----4-:R0:W-:Y:S02]  /*3330*/  STL [R1+0x1f0], R13 ;  /* 0x0001f00d01007387 */ /* 0x0101e40000100800 */
[----:B------:R-:W-:Y:S01]  /*3340*/  IADD3 R12, P0, R12, R26, RZ ;  /* 0x0000001a0c0c7210 */ /* 0x000fe20007f1e0ff */
[----:B-1----:R-:W-:-:S03]  /*3350*/  IMAD R10, R0, 0x136, RZ ;  /* 0x00000136000a7824 */ /* 0x002fc600078e02ff */
[----:B0-----:R-:W-:Y:S02]  /*3360*/  LEA.HI.X.SX32 R13, R7, R27, 0x1, P0 ;  /* 0x0000001b070d7211 */ /* 0x001fe400000f0eff */
[----:B------:R-:W-:-:S03]  /*3370*/  IADD3 R10, P1, R10, R26, RZ ;  /* 0x0000001a0a0a7210 */ /* 0x000fc60007f3e0ff */
[----:B------:R0:W2:Y:S01]  /*3380*/  LDG.E.U16 R12, [R12.64] ;  /* 0x000000060c0c7981 */ /* 0x0000a2000c1e1500 */
[----:B------:R-:W-:-:S05]  /*3390*/  LEA.HI.X.SX32 R11, R11, R27, 0x1, P1 ;  /* 0x0000001b0b0b7211 */ /* 0x000fca00008f0eff */
[----:B------:R1:W3:Y:S04]  /*33a0*/  LDG.E.U16 R10, [R10.64] ;  /* 0x000000060a0a7981 */ /* 0x0002e8000c1e1500 */
[----:B0-----:R0:W4:Y:S04]  /*33b0*/  LDG.E.U16 R13, [R8.64] ;  /* 0x00000006080d7981 */ /* 0x001128000c1e1500 */
[----:B------:R5:W-:Y:S01]  /*33c0*/  STL [R1+0x1ec], R6 ;  /* 0x0001ec0601007387 */ /* 0x000be20000100800 */
[C---:B------:R-:W-:Y:S02]  /*33d0*/  IMAD R7, R0.reuse, 0xab, RZ ;  /* 0x000000ab00077824 */ /* 0x040fe400078e02ff */
[----:B-----5:R-:W-:-:S05]  /*33e0*/  IMAD R6, R0, 0x156, RZ ;  /* 0x0000015600067824 */ /* 0x020fca00078e02ff */
[----:B------:R-:W-:-:S04]  /*33f0*/  IADD3 R6, P0, R6, R26, RZ ;  /* 0x0000001a06067210 */ /* 0x000fc80007f1e0ff */
[----:B------:R-:W-:-:S05]  /*3400*/  LEA.HI.X.SX32 R7, R7, R27, 0x1, P0 ;  /* 0x0000001b07077211 */ /* 0x000fca00000f0eff */
[----:B------:R5:W4:Y:S01]  /*3410*/  LDG.E.U16 R6, [R6.64] ;  /* 0x0000000606067981 */ /* 0x000b22000c1e1500 */
[C---:B-1----:R-:W-:Y:S02]  /*3420*/  IMAD R11, R0.reuse, 0xbb, RZ ;  /* 0x000000bb000b7824 */ /* 0x042fe400078e02ff */
[C---:B0-----:R-:W-:Y:S02]  /*3430*/  IMAD R8, R0.reuse, 0x186, RZ ;  /* 0x0000018600087824 */ /* 0x041fe400078e02ff */
        /* <DEDUP_REMOVED lines=9> */
[----:B-1----:R-:W-:-:S05]  /*34d0*/  IMAD R10, R0, 0x176, RZ ;  /* 0x00000176000a7824 */ /* 0x002fca00078e02ff */
[----:B------:R-:W-:Y:S02]  /*34e0*/  IADD3 R10, P1, R10, R26, RZ ;  /* 0x0000001a0a0a7210 */ /* 0x000fe40007f3e0ff */
[-C--:B0-----:R-:W-:Y:S02]  /*34f0*/  LEA.HI.X.SX32 R13, R7, R27.reuse, 0x1, P0 ;  /* 0x0000001b070d7211 */ /* 0x081fe400000f0eff */
[----:B------:R-:W-:-:S03]  /*3500*/  LEA.HI.X.SX32 R11, R11, R27, 0x1, P1 ;  /* 0x0000001b0b0b7211 */ /* 0x000fc600008f0eff */
[----:B------:R0:W2:Y:S04]  /*3510*/  LDG.E.U16 R12, [R12.64] ;  /* 0x000000060c0c7981 */ /* 0x0000a8000c1e1500 */
[----:B------:R1:W3:Y:S04]  /*3520*/  LDG.E.U16 R10, [R10.64] ;  /* 0x000000060a0a7981 */ /* 0x0002e8000c1e1500 */
[----:B0-----:R0:W4:Y:S04]  /*3530*/  LDG.E.U16 R13, [R8.64] ;  /* 0x00000006080d7981 */ /* 0x001128000c1e1500 */
[----:B------:R5:W-:Y:S01]  /*3540*/  STL [R1+0x1dc], R6 ;  /* 0x0001dc0601007387 */ /* 0x000be20000100800 */
[----:B------:R-:W-:-:S02]  /*3550*/  IMAD R7, R0, 0xcb, RZ ;  /* 0x000000cb00077824 */ /* 0x000fc400078e02ff */
[----:B-----5:R-:W-:-:S05]  /*3560*/  IMAD R6, R0, 0x196, RZ ;  /* 0x0000019600067824 */ /* 0x020fca00078e02ff */
[----:B------:R-:W-:-:S04]  /*3570*/  IADD3 R6, P0, R6, R26, RZ ;  /* 0x0000001a06067210 */ /* 0x000fc80007f1e0ff */
[----:B------:R-:W-:Y:S01]  /*3580*/  LEA.HI.X.SX32 R7, R7, R27, 0x1, P0 ;  /* 0x0000001b07077211 */ /* 0x000fe200000f0eff */
[----:B0-----:R-:W-:-:S04]  /*3590*/  IMAD R8, R0, 0x1c6, RZ ;  /* 0x000001c600087824 */ /* 0x001fc800078e02ff */
[----:B------:R0:W5:Y:S01]  /*35a0*/  LDG.E.U16 R6, [R6.64] ;  /* 0x0000000606067981 */ /* 0x000162000c1e1500 */
[----:B-1----:R-:W-:Y:S01]  /*35b0*/  IMAD R11, R0, 0xdb, RZ ;  /* 0x000000db000b7824 */ /* 0x002fe200078e02ff */
[----:B------:R-:W-:Y:S01]  /*35c0*/  IADD3 R8, P2, R8, R26, RZ ;  /* 0x0000001a08087210 */ /* 0x000fe20007f5e0ff */
[C---:B------:R-:W-:Y:S02]  /*35d0*/  IMAD R9, R0.reuse, 0xe3, RZ ;  /* 0x000000e300097824 */ /* 0x040fe400078e02ff */
[----:B0-----:R-:W-:-:S03]  /*35e0*/  IMAD R7, R0, 0xd3, RZ ;  /* 0x000000d300077824 */ /* 0x001fc600078e02ff */
[----:B------:R-:W-:Y:S01]  /*35f0*/  LEA.HI.X.SX32 R9, R9, R27, 0x1, P2 ;  /* 0x0000001b09097211 */ /* 0x000fe200010f0eff */
[----:B--2---:R0:W-:Y:S04]  /*3600*/  STL [R1+0x1d8], R12 ;  /* 0x0001d80c01007387 */ /* 0x0041e80000100800 */
[----:B---3--:R1:W-:Y:S01]  /*3610*/  STL [R1+0x1d4], R10 ;  /* 0x0001d40a01007387 */ /* 0x0083e20000100800 */
[C---:B0-----:R-:W-:Y:S02]  /*3620*/  IMAD R12, R0.reuse, 0x1a6, RZ ;  /* 0x000001a6000c7824 */ /* 0x041fe400078e02ff */
[----:B-1----:R-:W-:-:S03]  /*3630*/  IMAD R10, R0, 0x1b6, RZ ;  /* 0x000001b6000a7824 */ /* 0x002fc600078e02ff */
[-C--:B------:R-:W-:Y:S01]  /*3640*/  IADD3 R12, P0, R12, R26.reuse, RZ ;  /* 0x0000001a0c0c7210 */ /* 0x080fe20007f1e0ff */
[----:B----4-:R0:W-:Y:S01]  /*3650*/  STL [R1+0x1d0], R13 ;  /* 0x0001d00d01007387 */ /* 0x0101e20000100800 */
[----:B------:R-:W-:Y:S02]  /*3660*/  IADD3 R10, P1, R10, R26, RZ ;  /* 0x0000001a0a0a7210 */ /* 0x000fe40007f3e0ff */
[-C--:B0-----:R-:W-:Y:S02]  /*3670*/  LEA.HI.X.SX32 R13, R7, R27.reuse, 0x1, P0 ;  /* 0x0000001b070d7211 */ /* 0x081fe400000f0eff */
[----:B------:R-:W-:-:S03]  /*3680*/  LEA.HI.X.SX32 R11, R11, R27, 0x1, P1 ;  /* 0x0000001b0b0b7211 */ /* 0x000fc600008f0eff */
[----:B------:R0:W2:Y:S04]  /*3690*/  LDG.E.U16 R12, [R12.64] ;  /* 0x000000060c0c7981 */ /* 0x0000a8000c1e1500 */
[----:B0-----:R0:W3:Y:S04]  /*36a0*/  LDG.E.U16 R13, [R10.64] ;  /* 0x000000060a0d7981 */ /* 0x0010e8000c1e1500 */
[----:B0-----:R0:W4:Y:S04]  /*36b0*/  LDG.E.U16 R11, [R8.64] ;  /* 0x00000006080b7981 */ /* 0x001128000c1e1500 */
[----:B-----5:R1:W-:Y:S01]  /*36c0*/  STL [R1+0x1cc], R6 ;  /* 0x0001cc0601007387 */ /* 0x0203e20000100800 */
[----:B------:R-:W-:-:S02]  /*36d0*/  IMAD R7, R0, 0xeb, RZ ;  /* 0x000000eb00077824 */ /* 0x000fc400078e02ff */
[----:B-1----:R-:W-:-:S05]  /*36e0*/  IMAD R6, R0, 0x1d6, RZ ;  /* 0x000001d600067824 */ /* 0x002fca00078e02ff */
[----:B------:R-:W-:-:S04]  /*36f0*/  IADD3 R6, P0, R6, R26, RZ ;  /* 0x0000001a06067210 */ /* 0x000fc80007f1e0ff */
[----:B------:R-:W-:Y:S01]  /*3700*/  LEA.HI.X.SX32 R7, R7, R27, 0x1, P0 ;  /* 0x0000001b07077211 */ /* 0x000fe200000f0eff */
[C---:B------:R-:W-:Y:S02]  /*3710*/  IMAD R10, R0.reuse, 0x1f6, RZ ;  /* 0x000001f6000a7824 */ /* 0x040fe400078e02ff */
[----:B0-----:R-:W-:-:S03]  /*3720*/  IMAD R9, R0, 0xfb, RZ ;  /* 0x000000fb00097824 */ /* 0x001fc600078e02ff */
[----:B------:R0:W5:Y:S01]  /*3730*/  LDG.E.U16 R7, [R6.64] ;  /* 0x0000000606077981 */ /* 0x000162000c1e1500 */
[----:B------:R-:W-:Y:S01]  /*3740*/  IADD3 R10, P2, R10, R26, RZ ;  /* 0x0000001a0a0a7210 */ /* 0x000fe20007f5e0ff */
[C---:B------:R-:W-:Y:S02]  /*3750*/  IMAD R8, R0.reuse, 0x46, RZ ;  /* 0x0000004600087824 */ /* 0x040fe400078e02ff */
[----:B0-----:R-:W-:-:S03]  /*3760*/  IMAD R6, R0, 0xf3, RZ ;  /* 0x000000f300067824 */ /* 0x001fc600078e02ff */
[-C--:B------:R-:W-:Y:S01]  /*3770*/  IADD3 R8, P0, R8, R26.reuse, RZ ;  /* 0x0000001a08087210 */ /* 0x080fe20007f1e0ff */
[----:B--2---:R0:W-:Y:S02]  /*3780*/  STL [R1+0x1c0], R12 ;  /* 0x0001c00c01007387 */ /* 0x0041e40000100800 */
[----:B0-----:R-:W-:Y:S02]  /*3790*/  IMAD R12, R0, 0x1e6, RZ ;  /* 0x000001e6000c7824 */ /* 0x001fe400078e02ff */
[----:B---3--:R0:W-:Y:S03]  /*37a0*/  STL [R1+0x1bc], R13 ;  /* 0x0001bc0d01007387 */ /* 0x0081e60000100800 */
[----:B------:R-:W-:Y:S01]  /*37b0*/  IADD3 R12, P1, R12, R26, RZ ;  /* 0x0000001a0c0c7210 */ /* 0x000fe20007f3e0ff */
[----:B----4-:R1:W-:Y:S03]  /*37c0*/  STL [R1+0x1b8], R11 ;  /* 0x0001b80b01007387 */ /* 0x0103e60000100800 */
[----:B0-----:R-:W-:-:S05]  /*37d0*/  LEA.HI.X.SX32 R13, R6, R27, 0x1, P1 ;  /* 0x0000001b060d7211 */ /* 0x001fca00008f0eff */
[----:B------:R0:W2:Y:S01]  /*37e0*/  LDG.E.U16 R12, [R12.64] ;  /* 0x000000060c0c7981 */ /* 0x0000a2000c1e1500 */
[----:B-1----:R-:W-:-:S05]  /*37f0*/  IMAD R11, R0, 0x56, RZ ;  /* 0x00000056000b7824 */ /* 0x002fca00078e02ff */
[----:B------:R-:W-:Y:S02]  /*3800*/  IADD3 R6, P1, R11, R26, RZ ;  /* 0x0000001a0b067210 */ /* 0x000fe40007f3e0ff */
[----:B------:R-:W-:Y:S01]  /*3810*/  LEA.HI.X.SX32 R11, R9, R27, 0x1, P2 ;  /* 0x0000001b090b7211 */ /* 0x000fe200010f0eff */
[----:B------:R-:W-:-:S04]  /*3820*/  IMAD R9, R0, 0x23, RZ ;  /* 0x0000002300097824 */ /* 0x000fc800078e02ff */
[----:B------:R1:W3:Y:S01]  /*3830*/  LDG.E.U16 R10, [R10.64] ;  /* 0x000000060a0a7981 */ /* 0x0002e2000c1e1500 */
[----:B------:R-:W-:-:S05]  /*3840*/  LEA.HI.X.SX32 R9, R9, R27, 0x1, P0 ;  /* 0x0000001b09097211 */ /* 0x000fca00000f0eff */
[----:B0-----:R-:W4:Y:S04]  /*3850*/  LDG.E.U16 R13, [R8.64] ;  /* 0x00000006080d7981 */ /* 0x001f28000c1e1500 */
[----:B-----5:R0:W-:Y:S02]  /*3860*/  STL [R1+0x1b4], R7 ;  /* 0x0001b40701007387 */ /* 0x0201e40000100800 */
[----:B0-----:R-:W-:-:S05]  /*3870*/  IMAD R7, R0, 0x2b, RZ ;  /* 0x0000002b00077824 */ /* 0x001fca00078e02ff */
[----:B------:R-:W-:Y:S01]  /*3880*/  LEA.HI.X.SX32 R7, R7, R27, 0x1, P1 ;  /* 0x0000001b07077211 */ /* 0x000fe200008f0eff */
[----:B-1----:R-:W-:-:S05]  /*3890*/  IMAD R11, R0, 0x3b, RZ ;  /* 0x0000003b000b7824 */ /* 0x002fca00078e02ff */
[----:B------:R0:W5:Y:S02]  /*38a0*/  LDG.E.U16 R7, [R6.64] ;  /* 0x0000000606077981 */ /* 0x000164000c1e1500 */
[C---:B0-----:R-:W-:Y:S02]  /*38b0*/  IMAD R6, R0.reuse, 0x33, RZ ;  /* 0x0000003300067824 */ /* 0x041fe400078e02ff */
[----:B--2---:R0:W-:Y:S02]  /*38c0*/  STL [R1+0x1a0], R12 ;  /* 0x0001a00c01007387 */ /* 0x0041e40000100800 */
[----:B0-----:R-:W-:Y:S02]  /*38d0*/  IMAD R12, R0, 0x66, RZ ;  /* 0x00000066000c7824 */ /* 0x001fe400078e02ff */
[----:B---3--:R0:W-:Y:S03]  /*38e0*/  STL [R1+0x19c], R10 ;  /* 0x00019c0a01007387 */ /* 0x0081e60000100800 */
[-C--:B------:R-:W-:Y:S01]  /*38f0*/  IADD3 R12, P0, R12, R26.reuse, RZ ;  /* 0x0000001a0c0c7210 */ /* 0x080fe20007f1e0ff */
[----:B0-----:R-:W-:Y:S01]  /*3900*/  IMAD R10, R0, 0x76, RZ ;  /* 0x00000076000a7824 */ /* 0x001fe200078e02ff */
[----:B----4-:R0:W-:Y:S04]  /*3910*/  STL [R1+0x1ac], R13 ;  /* 0x0001ac0d01007387 */ /* 0x0101e80000100800 */
[----:B------:R-:W-:-:S04]  /*3920*/  IADD3 R10, P1, R10, R26, RZ ;  /* 0x0000001a0a0a7210 */ /* 0x000fc80007f3e0ff */
[-C--:B------:R-:W-:Y:S02]  /*3930*/  LEA.HI.X.SX32 R11, R11, R27.reuse, 0x1, P1 ;  /* 0x0000001b0b0b7211 */ /* 0x080fe400008f0eff */
[----:B0-----:R-:W-:-:S03]  /*3940*/  LEA.HI.X.SX32 R13, R6, R27, 0x1, P0 ;  /* 0x0000001b060d7211 */ /* 0x001fc600000f0eff */
[----:B------:R0:W2:Y:S04]  /*3950*/  LDG.E.U16 R10, [R10.64] ;  /* 0x000000060a0a7981 */ /* 0x0000a8000c1e1500 */
[----:B------:R1:W3:Y:S01]  /*3960*/  LDG.E.U16 R13, [R12.64] ;  /* 0x000000060c0d7981 */ /* 0x0002e2000c1e1500 */
[C---:B------:R-:W-:Y:S02]  /*3970*/  IMAD R6, R0.reuse, 0x96, RZ ;  /* 0x0000009600067824 */ /* 0x040fe400078e02ff */
[C---:B------:R-:W-:Y:S01]  /*3980*/  IMAD R8, R0.reuse, 0x86, RZ ;  /* 0x0000008600087824 */ /* 0x040fe200078e02ff */
[----:B-----5:R4:W-:Y:S01]  /*3990*/  STL [R1+0x1a8], R7 ;  /* 0x0001a80701007387 */ /* 0x0209e20000100800 */
[----:B------:R-:W-:Y:S01]  /*39a0*/  IMAD R9, R0, 0x43, RZ ;  /* 0x0000004300097824 */ /* 0x000fe200078e02ff */
[----:B------:R-:W-:-:S02]  /*39b0*/  IADD3 R6, P0, R6, R26, RZ ;  /* 0x0000001a06067210 */ /* 0x000fc40007f1e0ff */
[----:B------:R-:W-:Y:S01]  /*39c0*/  IADD3 R8, P2, R8, R26, RZ ;  /* 0x0000001a08087210 */ /* 0x000fe20007f5e0ff */
[----:B----4-:R-:W-:-:S03]  /*39d0*/  IMAD R7, R0, 0x4b, RZ ;  /* 0x0000004b00077824 */ /* 0x010fc600078e02ff */
[-C--:B------:R-:W-:Y:S01]  /*39e0*/  LEA.HI.X.SX32 R9, R9, R27.reuse, 0x1, P2 ;  /* 0x0000001b09097211 */ /* 0x080fe200010f0eff */
[----:B0-----:R-:W-:Y:S01]  /*39f0*/  IMAD R11, R0, 0xa6, RZ ;  /* 0x000000a6000b7824 */ /* 0x001fe200078e02ff */
[----:B------:R-:W-:-:S03]  /*3a00*/  LEA.HI.X.SX32 R7, R7, R27, 0x1, P0 ;  /* 0x0000001b07077211 */ /* 0x000fc600000f0eff */
[----:B-1----:R0:W4:Y:S02]  /*3a10*/  LDG.E.U16 R12, [R8.64] ;  /* 0x00000006080c7981 */ /* 0x002124000c1e1500 */
[----:B0-----:R-:W-:Y:S01]  /*3a20*/  IADD3 R8, P0, R11, R26, RZ ;  /* 0x0000001a0b087210 */ /* 0x001fe20007f1e0ff */
[C---:B------:R-:W-:Y:S01]  /*3a30*/  IMAD R11, R0.reuse, 0xc6, RZ ;  /* 0x000000c6000b7824 */ /* 0x040fe200078e02ff */
[----:B---3--:R0:W-:Y:S04]  /*3a40*/  STL [R1+0x194], R13 ;  /* 0x0001940d01007387 */ /* 0x0081e80000100800 */
[----:B--2---:R1:W-:Y:S04]  /*3a50*/  STL [R1+0x190], R10 ;  /* 0x0001900a01007387 */ /* 0x0043e80000100800 */
[----:B0-----:R0:W2:Y:S01]  /*3a60*/  LDG.E.U16 R13, [R6.64] ;  /* 0x00000006060d7981 */ /* 0x0010a2000c1e1500 */
[----:B-1----:R-:W-:-:S02]  /*3a70*/  IMAD R10, R0, 0xb6, RZ ;  /* 0x000000b6000a7824 */ /* 0x002fc400078e02ff */
[----:B0-----:R-:W-:-:S03]  /*3a80*/  IMAD R6, R0, 0x53, RZ ;  /* 0x0000005300067824 */ /* 0x001fc600078e02ff */
[-C--:B------:R-:W-:Y:S01]  /*3a90*/  IADD3 R10, P1, R10, R26.reuse, RZ ;  /* 0x0000001a0a0a7210 */ /* 0x080fe20007f3e0ff */
[----:B------:R-:W-:Y:S01]  /*3aa0*/  IMAD R7, R0, 0x5b, RZ ;  /* 0x0000005b00077824 */ /* 0x000fe200078e02ff */
[-C--:B------:R-:W-:Y:S02]  /*3ab0*/  LEA.HI.X.SX32 R9, R6, R27.reuse, 0x1, P0 ;  /* 0x0000001b06097211 */ /* 0x080fe400000f0eff */
[----:B------:R-:W-:Y:S02]  /*3ac0*/  IADD3 R6, P0, R11, R26, RZ ;  /* 0x0000001a0b067210 */ /* 0x000fe40007f1e0ff */
[----:B------:R-:W-:Y:S02]  /*3ad0*/  LEA.HI.X.SX32 R11, R7, R27, 0x1, P1 ;  /* 0x0000001b070b7211 */ /* 0x000fe400008f0eff */
[----:B------:R0:W3:Y:S04]  /*3ae0*/  LDG.E.U16 R7, [R8.64] ;  /* 0x0000000608077981 */ /* 0x0000e8000c1e1500 */
[----:B----4-:R1:W-:Y:S02]  /*3af0*/  STL [R1+0x18c], R12 ;  /* 0x00018c0c01007387 */ /* 0x0103e40000100800 */
[----:B-1----:R-:W-:-:S02]  /*3b00*/  IMAD R12, R0, 0x63, RZ ;  /* 0x00000063000c7824 */ /* 0x002fc400078e02ff */
[----:B--2---:R1:W-:Y:S02]  /*3b10*/  STL [R1+0x184], R13 ;  /* 0x0001840d01007387 */ /* 0x0043e40000100800 */
[----:B-1----:R-:W-:-:S05]  /*3b20*/  IMAD R13, R0, 0xd6, RZ ;  /* 0x000000d6000d7824 */ /* 0x002fca00078e02ff */
[----:B0-----:R-:W-:Y:S02]  /*3b30*/  IADD3 R8, P1, R13, R26, RZ ;  /* 0x0000001a0d087210 */ /* 0x001fe40007f3e0ff */
[----:B------:R0:W2:Y:S04]  /*3b40*/  LDG.E.U16 R13, [R10.64] ;  /* 0x000000060a0d7981 */ /* 0x0000a8000c1e1500 */
[----:B---3--:R1:W-:Y:S02]  /*3b50*/  STL [R1+0x180], R7 ;  /* 0x0001800701007387 */ /* 0x0083e40000100800 */
[----:B-1----:R-:W-:-:S05]  /*3b60*/  LEA.HI.X.SX32 R7, R12, R27, 0x1, P0 ;  /* 0x0000001b0c077211 */ /* 0x002fca00000f0eff */
[----:B0-----:R0:W3:Y:S01]  /*3b70*/  LDG.E.U16 R11, [R6.64] ;  /* 0x00000006060b7981 */ /* 0x0010e2000c1e1500 */
[C---:B------:R-:W-:Y:S02]  /*3b80*/  IMAD R9, R0.reuse, 0x6b, RZ ;  /* 0x0000006b00097824 */ /* 0x040fe400078e02ff */
[----:B------:R-:W-:-:S03]  /*3b90*/  IMAD R12, R0, 0xe6, RZ ;  /* 0x000000e6000c7824 */ /* 0x000fc600078e02ff */
[-C--:B------:R-:W-:Y:S01]  /*3ba0*/  LEA.HI.X.SX32 R9, R9, R27.reuse, 0x1, P1 ;  /* 0x0000001b09097211 */ /* 0x080fe200008f0eff */
[C---:B------:R-:W-:Y:S02]  /*3bb0*/  IMAD R10, R0.reuse, 0xf6, RZ ;  /* 0x000000f6000a7824 */ /* 0x040fe400078e02ff */
[----:B0-----:R-:W-:Y:S01]  /*3bc0*/  IMAD R7, R0, 0x73, RZ ;  /* 0x0000007300077824 */ /* 0x001fe200078e02ff */
[----:B------:R-:W-:Y:S02]  /*3bd0*/  IADD3 R6, P0, R12, R26, RZ ;  /* 0x0000001a0c067210 */ /* 0x000fe40007f1e0ff */
[----:B------:R0:W4:Y:S02]  /*3be0*/  LDG.E.U16 R12, [R8.64] ;  /* 0x00000006080c7981 */ /* 0x000124000c1e1500 */
[----:B------:R-:W-:-:S06]  /*3bf0*/  LEA.HI.X.SX32 R7, R7, R27, 0x1, P0 ;  /* 0x0000001b07077211 */ /* 0x000fcc00000f0eff */
[----:B------:R1:W5:Y:S01]  /*3c00*/  LDG.E.U16 R7, [R6.64] ;  /* 0x0000000606077981 */ /* 0x000362000c1e1500 */
[----:B0-----:R-:W-:Y:S01]  /*3c10*/  IMAD R9, R0, 0x7b, RZ ;  /* 0x0000007b00097824 */ /* 0x001fe200078e02ff */
[-C--:B------:R-:W-:Y:S02]  /*3c20*/  IADD3 R8, P1, R10, R26.reuse, RZ ;  /* 0x0000001a0a087210 */ /* 0x080fe40007f3e0ff */
[C---:B------:R-:W-:Y:S02]  /*3c30*/  LEA R10, P0, R0.reuse, R26, 0x3 ;  /* 0x0000001a000a7211 */ /* 0x040fe400078018ff */
[----:B------:R-:W-:Y:S01]  /*3c40*/  LEA.HI.X.SX32 R9, R9, R27, 0x1, P1 ;  /* 0x0000001b09097211 */ /* 0x000fe200008f0eff */
[----:B--2---:R0:W-:Y:S02]  /*3c50*/  STL [R1+0x178], R13 ;  /* 0x0001780d01007387 */ /* 0x0041e40000100800 */
[C---:B0-----:R-:W-:Y:S02]  /*3c60*/  IMAD.SHL.U32 R13, R0.reuse, 0x4, RZ ;  /* 0x00000004000d7824 */ /* 0x041fe400078e00ff */
[----:B---3--:R0:W-:Y:S02]  /*3c70*/  STL [R1+0x174], R11 ;  /* 0x0001740b01007387 */ /* 0x0081e40000100800 */
[----:B0-----:R-:W-:-:S05]  /*3c80*/  IMAD R11, R0, 0x108, RZ ;  /* 0x00000108000b7824 */ /* 0x001fca00078e02ff */
[----:B-1----:R-:W-:Y:S02]  /*3c90*/  IADD3 R6, P1, R11, R26, RZ ;  /* 0x0000001a0b067210 */ /* 0x002fe40007f3e0ff */
[----:B------:R-:W-:Y:S02]  /*3ca0*/  LEA.HI.X.SX32 R11, R13, R27, 0x1, P0 ;  /* 0x0000001b0d0b7211 */ /* 0x000fe400000f0eff */
[----:B------:R0:W2:Y:S04]  /*3cb0*/  LDG.E.U16 R13, [R8.64] ;  /* 0x00000006080d7981 */ /* 0x0000a8000c1e1500 */
[----:B------:R1:W3:Y:S04]  /*3cc0*/  LDG.E.U16 R11, [R10.64] ;  /* 0x000000060a0b7981 */ /* 0x0002e8000c1e1500 */
[----:B----4-:R4:W-:Y:S04]  /*3cd0*/  STL [R1+0x170], R12 ;  /* 0x0001700c01007387 */ /* 0x0109e80000100800 */
[----:B-----5:R5:W-:Y:S01]  /*3ce0*/  STL [R1+0x168], R7 ;  /* 0x0001680701007387 */ /* 0x020be20000100800 */
[----:B----4-:R-:W-:-:S02]  /*3cf0*/  IMAD R12, R0, 0x8c, RZ ;  /* 0x0000008c000c7824 */ /* 0x010fc400078e02ff */
[----:B-----5:R-:W-:-:S03]  /*3d00*/  IMAD R7, R0, 0x84, RZ ;  /* 0x0000008400077824 */ /* 0x020fc600078e02ff */
[----:B0-----:R-:W-:Y:S01]  /*3d10*/  IADD3 R8, P0, R12, R26, RZ ;  /* 0x0000001a0c087210 */ /* 0x001fe20007f1e0ff */
[C---:B-1----:R-:W-:Y:S01]  /*3d20*/  IMAD R10, R0.reuse, 0x118, RZ ;  /* 0x00000118000a7824 */ /* 0x042fe200078e02ff */
[----:B------:R-:W-:Y:S01]  /*3d30*/  LEA.HI.X.SX32 R7, R7, R27, 0x1, P1 ;  /* 0x0000001b07077211 */ /* 0x000fe200008f0eff */
[----:B--2---:R0:W-:Y:S04]  /*3d40*/  STL [R1+0x15c], R13 ;  /* 0x00015c0d01007387 */ /* 0x0041e80000100800 */
[----:B---3--:R1:W-:Y:S01]  /*3d50*/  STL [R1+0x160], R11 ;  /* 0x0001600b01007387 */ /* 0x0083e20000100800 */
[C---:B0-----:R-:W-:Y:S02]  /*3d60*/  IMAD R13, R0.reuse, 0x46, RZ ;  /* 0x00000046000d7824 */ /* 0x041fe400078e02ff */
[----:B-1----:R-:W-:-:S03]  /*3d70*/  IMAD R11, R0, 0x128, RZ ;  /* 0x00000128000b7824 */ /* 0x002fc600078e02ff */
[-C--:B------:R-:W-:Y:S02]  /*3d80*/  LEA.HI.X.SX32 R9, R13, R27.reuse, 0x1, P0 ;  /* 0x0000001b0d097211 */ /* 0x080fe400000f0eff */
[----:B------:R0:W2:Y:S04]  /*3d90*/  LDG.E.U16 R13, [R6.64] ;  /* 0x00000006060d7981 */ /* 0x0000a8000c1e1500 */
[----:B------:R1:W3:Y:S01]  /*3da0*/  LDG.E.U16 R8, [R8.64] ;  /* 0x0000000608087981 */ /* 0x0002e2000c1e1500 */
[-C--:B0-----:R-:W-:Y:S02]  /*3db0*/  IADD3 R6, P0, R10, R26.reuse, RZ ;  /* 0x0000001a0a067210 */ /* 0x081fe40007f1e0ff */
[----:B------:R-:W-:Y:S01]  /*3dc0*/  IADD3 R10, P1, R11, R26, RZ ;  /* 0x0000001a0b0a7210 */ /* 0x000fe20007f3e0ff */
[----:B------:R-:W-:Y:S01]  /*3dd0*/  IMAD R11, R0, 0x94, RZ ;  /* 0x00000094000b7824 */ /* 0x000fe200078e02ff */
[----:B------:R-:W-:-:S04]  /*3de0*/  LEA.HI.X.SX32 R7, R12, R27, 0x1, P0 ;  /* 0x0000001b0c077211 */ /* 0x000fc800000f0eff */
[----:B------:R-:W-:Y:S01]  /*3df0*/  LEA.HI.X.SX32 R11, R11, R27, 0x1, P1 ;  /* 0x0000001b0b0b7211 */ /* 0x000fe200008f0eff */
[----:B------:R0:W4:Y:S04]  /*3e00*/  LDG.E.U16 R6, [R6.64] ;  /* 0x0000000606067981 */ /* 0x000128000c1e1500 */
[----:B------:R5:W4:Y:S01]  /*3e10*/  LDG.E.U16 R10, [R10.64] ;  /* 0x000000060a0a7981 */ /* 0x000b22000c1e1500 */
[C---:B-1----:R-:W-:Y:S02]  /*3e20*/  IMAD R9, R0.reuse, 0x27, RZ ;  /* 0x0000002700097824 */ /* 0x042fe400078e02ff */
[C---:B------:R-:W-:Y:S02]  /*3e30*/  IMAD R12, R0.reuse, 0x9c, RZ ;  /* 0x0000009c000c7824 */ /* 0x040fe400078e02ff */
[----:B0-----:R-:W-:-:S02]  /*3e40*/  IMAD R7, R0, 0x138, RZ ;  /* 0x0000013800077824 */ /* 0x001fc400078e02ff */
[C---:B-----5:R-:W-:Y:S01]  /*3e50*/  IMAD R11, R0.reuse, 0x148, RZ ;  /* 0x00000148000b7824 */ /* 0x060fe200078e02ff */
[----:B--2---:R0:W-:Y:S04]  /*3e60*/  STL [R1+0x154], R13 ;  /* 0x0001540d01007387 */ /* 0x0041e80000100800 */
[----:B---3--:R1:W-:Y:S01]  /*3e70*/  STL [R1+0x1c8], R8 ;  /* 0x0001c80801007387 */ /* 0x0083e20000100800 */
[----:B0-----:R-:W-:-:S05]  /*3e80*/  IMAD R13, R0, 0x4e, RZ ;  /* 0x0000004e000d7824 */ /* 0x001fca00078e02ff */
[-C--:B-1----:R-:W-:Y:S01]  /*3e90*/  IADD3 R8, P0, R13, R26.reuse, RZ ;  /* 0x0000001a0d087210 */ /* 0x082fe20007f1e0ff */
[----:B----4-:R0:W-:Y:S03]  /*3ea0*/  STL [R1+0x150], R6 ;  /* 0x0001500601007387 */ /* 0x0101e60000100800 */
[----:B------:R-:W-:Y:S01]  /*3eb0*/  LEA.HI.X.SX32 R9, R9, R27, 0x1, P0 ;  /* 0x0000001b09097211 */ /* 0x000fe200000f0eff */
[----:B------:R1:W-:Y:S05]  /*3ec0*/  STL [R1+0x144], R10 ;  /* 0x0001440a01007387 */ /* 0x0003ea0000100800 */
[----:B------:R2:W3:Y:S01]  /*3ed0*/  LDG.E.U16 R9, [R8.64] ;  /* 0x0000000608097981 */ /* 0x0004e2000c1e1500 */
[----:B0-----:R-:W-:-:S02]  /*3ee0*/  IADD3 R6, P1, R12, R26, RZ ;  /* 0x0000001a0c067210 */ /* 0x001fc40007f3e0ff */
[-C--:B-1----:R-:W-:Y:S02]  /*3ef0*/  IADD3 R10, P0, R7, R26.reuse, RZ ;  /* 0x0000001a070a7210 */ /* 0x082fe40007f1e0ff */
[-C--:B------:R-:W-:Y:S02]  /*3f00*/  LEA.HI.X.SX32 R7, R13, R27.reuse, 0x1, P1 ;  /* 0x0000001b0d077211 */ /* 0x080fe400008f0eff */
[----:B--2---:R-:W-:Y:S02]  /*3f10*/  IADD3 R8, P1, R11, R26, RZ ;  /* 0x0000001a0b087210 */ /* 0x004fe40007f3e0ff */
[----:B------:R-:W-:Y:S02]  /*3f20*/  LEA.HI.X.SX32 R11, R12, R27, 0x1, P0 ;  /* 0x0000001b0c0b7211 */ /* 0x000fe400000f0eff */
[----:B------:R0:W2:Y:S01]  /*3f30*/  LDG.E.U16 R12, [R6.64] ;  /* 0x00000006060c7981 */ /* 0x0000a2000c1e1500 */
[----:B------:R-:W-:-:S03]  /*3f40*/  IMAD R13, R0, 0xac, RZ ;  /* 0x000000ac000d7824 */ /* 0x000fc600078e02ff */
[----:B------:R1:W4:Y:S02]  /*3f50*/  LDG.E.U16 R11, [R10.64] ;  /* 0x000000060a0b7981 */ /* 0x000324000c1e1500 */
[----:B0-----:R-:W-:Y:S02]  /*3f60*/  IADD3 R6, P0, R13, R26, RZ ;  /* 0x0000001a0d067210 */ /* 0x001fe40007f1e0ff */
[----:B---3--:R0:W-:Y:S02]  /*3f70*/  STL [R1+0x1c4], R9 ;  /* 0x0001c40901007387 */ /* 0x0081e40000100800 */
[C---:B0-----:R-:W-:Y:S02]  /*3f80*/  IMAD R9, R0.reuse, 0xa4, RZ ;  /* 0x000000a400097824 */ /* 0x041fe400078e02ff */
[----:B--2---:R0:W-:Y:S03]  /*3f90*/  STL [R1+0x1b0], R12 ;  /* 0x0001b00c01007387 */ /* 0x0041e60000100800 */
[----:B------:R-:W-:Y:S01]  /*3fa0*/  LEA.HI.X.SX32 R9, R9, R27, 0x1, P1 ;  /* 0x0000001b09097211 */ /* 0x000fe200008f0eff */
[----:B0-----:R-:W-:-:S05]  /*3fb0*/  IMAD R12, R0, 0x56, RZ ;  /* 0x00000056000c7824 */ /* 0x001fca00078e02ff */
[----:B------:R-:W-:Y:S02]  /*3fc0*/  LEA.HI.X.SX32 R7, R12, R27, 0x1, P0 ;  /* 0x0000001b0c077211 */ /* 0x000fe400000f0eff */
[----:B------:R0:W2:Y:S04]  /*3fd0*/  LDG.E.U16 R12, [R8.64] ;  /* 0x00000006080c7981 */ /* 0x0000a8000c1e1500 */
[----:B------:R3:W5:Y:S01]  /*3fe0*/  LDG.E.U16 R6, [R6.64] ;  /* 0x0000000606067981 */ /* 0x000762000c1e1500 */
[----:B-1----:R-:W-:-:S03]  /*3ff0*/  IMAD R10, R0, 0x158, RZ ;  /* 0x00000158000a7824 */ /* 0x002fc600078e02ff */
[----:B----4-:R1:W-:Y:S02]  /*4000*/  STL [R1+0x140], R11 ;  /* 0x0001400b01007387 */ /* 0x0103e40000100800 */
[----:B0-----:R-:W-:Y:S01]  /*4010*/  IADD3 R8, P0, R10, R26, RZ ;  /* 0x0000001a0a087210 */ /* 0x001fe20007f1e0ff */
[----:B-1----:R-:W-:-:S03]  /*4020*/  IMAD R11, R0, 0x168, RZ ;  /* 0x00000168000b7824 */ /* 0x002fc600078e02ff */
[----:B------:R-:W-:Y:S01]  /*4030*/  LEA.HI.X.SX32 R9, R13, R27, 0x1, P0 ;  /* 0x0000001b0d097211 */ /* 0x000fe200000f0eff */
[C---:B---3--:R-:W-:Y:S01]  /*4040*/  IMAD R7, R0.reuse, 0x2f, RZ ;  /* 0x0000002f00077824 */ /* 0x048fe200078e02ff */
[----:B------:R-:W-:Y:S01]  /*4050*/  IADD3 R10, P1, R11, R26, RZ ;  /* 0x0000001a0b0a7210 */ /* 0x000fe20007f3e0ff */
[----:B------:R-:W-:-:S03]  /*4060*/  IMAD R11, R0, 0xb4, RZ ;  /* 0x000000b4000b7824 */ /* 0x000fc600078e02ff */
[----:B------:R0:W3:Y:S02]  /*4070*/  LDG.E.U16 R9, [R8.64] ;  /* 0x0000000608097981 */ /* 0x0000e4000c1e1500 */
[----:B------:R-:W-:-:S06]  /*4080*/  LEA.HI.X.SX32 R11, R11, R27, 0x1, P1 ;  /* 0x0000001b0b0b7211 */ /* 0x000fcc00008f0eff */
[----:B------:R1:W4:Y:S04]  /*4090*/  LDG.E.U16 R11, [R10.64] ;  /* 0x000000060a0b7981 */ /* 0x000328000c1e1500 */
[----:B--2---:R2:W-:Y:S04]  /*40a0*/  STL [R1+0x13c], R12 ;  /* 0x00013c0c01007387 */ /* 0x0045e80000100800 */
[----:B-----5:R5:W-:Y:S01]  /*40b0*/  STL [R1+0x1a4], R6 ;  /* 0x0001a40601007387 */ /* 0x020be20000100800 */
[----:B--2---:R-:W-:-:S05]  /*40c0*/  IMAD R12, R0, 0x5e, RZ ;  /* 0x0000005e000c7824 */ /* 0x004fca00078e02ff */
[----:B-----5:R-:W-:-:S04]  /*40d0*/  IADD3 R6, P0, R12, R26, RZ ;  /* 0x0000001a0c067210 */ /* 0x020fc80007f1e0ff */
[----:B------:R-:W-:-:S06]  /*40e0*/  LEA.HI.X.SX32 R7, R7, R27, 0x1, P0 ;  /* 0x0000001b07077211 */ /* 0x000fcc00000f0eff */
[----:B------:R2:W5:Y:S01]  /*40f0*/  LDG.E.U16 R7, [R6.64] ;  /* 0x0000000606077981 */ /* 0x000562000c1e1500 */
[C---:B------:R-:W-:Y:S02]  /*4100*/  IMAD R13, R0.reuse, 0xbc, RZ ;  /* 0x000000bc000d7824 */ /* 0x040fe400078e02ff */
[----:B-1----:R-:W-:-:S03]  /*4110*/  IMAD R10, R0, 0x178, RZ ;  /* 0x00000178000a7824 */ /* 0x002fc600078e02ff */
[-C--:B0-----:R-:W-:Y:S01]  /*4120*/  IADD3 R8, P1, R13, R26.reuse, RZ ;  /* 0x0000001a0d087210 */ /* 0x081fe20007f3e0ff */
[----:B---3--:R0:W-:Y:S01]  /*4130*/  STL [R1+0x138], R9 ;  /* 0x0001380901007387 */ /* 0x0081e20000100800 */
[----:B--2---:R-:W-:-:S03]  /*4140*/  IADD3 R6, P0, R10, R26, RZ ;  /* 0x0000001a0a067210 */ /* 0x004fc60007f1e0ff */
[----:B----4-:R1:W-:Y:S01]  /*4150*/  STL [R1+0x134], R11 ;  /* 0x0001340b01007387 */ /* 0x0103e20000100800 */
[----:B0-----:R-:W-:-:S05]  /*4160*/  LEA.HI.X.SX32 R9, R12, R27, 0x1, P1 ;  /* 0x0000001b0c097211 */ /* 0x001fca00008f0eff */
[----:B-1----:R-:W2:Y:S04]  /*4170*/  LDG.E.U16 R11, [R8.64] ;  /* 0x00000006080b7981 */ /* 0x002ea8000c1e1500 */
[----:B-----5:R0:W-:Y:S02]  /*4180*/  STL [R1+0x198], R7 ;  /* 0x0001980701007387 */ /* 0x0201e40000100800 */
[----:B0-----:R-:W-:-:S06]  /*4190*/  LEA.HI.X.SX32 R7, R13, R27, 0x1, P0 ;  /* 0x0000001b0d077211 */ /* 0x001fcc00000f0eff */
[----:B------:R0:W3:Y:S01]  /*41a0*/  LDG.E.U16 R7, [R6.64] ;  /* 0x0000000606077981 */ /* 0x0000e2000c1e1500 */
[C---:B------:R-:W-:Y:S02]  /*41b0*/  IMAD R12, R0.reuse, 0x188, RZ ;  /* 0x00000188000c7824 */ /* 0x040fe400078e02ff */
[----:B------:R-:W-:Y:S01]  /*41c0*/  IMAD R13, R0, 0xc4, RZ ;  /* 0x000000c4000d7824 */ /* 0x000fe200078e02ff */
[----:B--2---:R1:W-:Y:S02]  /*41d0*/  STL [R1+0x188], R11 ;  /* 0x0001880b01007387 */ /* 0x0043e40000100800 */
[-C--:B------:R-:W-:Y:S01]  /*41e0*/  IADD3 R12, P1, R12, R26.reuse, RZ ;  /* 0x0000001a0c0c7210 */ /* 0x080fe20007f3e0ff */
[C---:B------:R-:W-:Y:S02]  /*41f0*/  IMAD R9, R0.reuse, 0xcc, RZ ;  /* 0x000000cc00097824 */ /* 0x040fe400078e02ff */
[C---:B------:R-:W-:Y:S01]  /*4200*/  IMAD R8, R0.reuse, 0x198, RZ ;  /* 0x0000019800087824 */ /* 0x040fe200078e02ff */
[----:B------:R-:W-:Y:S01]  /*4210*/  LEA.HI.X.SX32 R13, R13, R27, 0x1, P1 ;  /* 0x0000001b0d0d7211 */ /* 0x000fe200008f0eff */
[----:B-1----:R-:W-:Y:S01]  /*4220*/  IMAD R11, R0, 0x1a8, RZ ;  /* 0x000001a8000b7824 */ /* 0x002fe200078e02ff */
[----:B------:R-:W-:-:S04]  /*4230*/  IADD3 R10, P0, R9, R26, RZ ;  /* 0x0000001a090a7210 */ /* 0x000fc80007f1e0ff */
[----:B------:R1:W2:Y:S01]  /*4240*/  LDG.E.U16 R13, [R12.64] ;  /* 0x000000060c0d7981 */ /* 0x0002a2000c1e1500 */
[-C--:B0-----:R-:W-:Y:S01]  /*4250*/  IADD3 R6, P1, R11, R26.reuse, RZ ;  /* 0x0000001a0b067210 */ /* 0x081fe20007f3e0ff */
[----:B------:R-:W-:Y:S01]  /*4260*/  IMAD R11, R0, 0x66, RZ ;  /* 0x00000066000b7824 */ /* 0x000fe200078e02ff */
[----:B------:R-:W-:-:S04]  /*4270*/  IADD3 R8, P2, R8, R26, RZ ;  /* 0x0000001a08087210 */ /* 0x000fc80007f5e0ff */
[-C--:B------:R-:W-:Y:S02]  /*4280*/  LEA.HI.X.SX32 R11, R11, R27.reuse, 0x1, P0 ;  /* 0x0000001b0b0b7211 */ /* 0x080fe400000f0eff */
[----:B------:R-:W-:-:S03]  /*4290*/  LEA.HI.X.SX32 R9, R9, R27, 0x1, P2 ;  /* 0x0000001b09097211 */ /* 0x000fc600010f0eff */
[----:B-1----:R0:W4:Y:S04]  /*42a0*/  LDG.E.U16 R12, [R10.64] ;  /* 0x000000060a0c7981 */ /* 0x002128000c1e1500 */
[----:B0-----:R0:W5:Y:S04]  /*42b0*/  LDG.E.U16 R10, [R8.64] ;  /* 0x00000006080a7981 */ /* 0x001168000c1e1500 */
[----:B---3--:R1:W-:Y:S02]  /*42c0*/  STL [R1+0x130], R7 ;  /* 0x0001300701007387 */ /* 0x0083e40000100800 */
[----:B-1----:R-:W-:-:S05]  /*42d0*/  IMAD R7, R0, 0xd4, RZ ;  /* 0x000000d400077824 */ /* 0x002fca00078e02ff */
[----:B------:R-:W-:-:S05]  /*42e0*/  LEA.HI.X.SX32 R7, R7, R27, 0x1, P1 ;  /* 0x0000001b07077211 */ /* 0x000fca00008f0eff */
[----:B------:R1:W3:Y:S01]  /*42f0*/  LDG.E.U16 R11, [R6.64] ;  /* 0x00000006060b7981 */ /* 0x0002e2000c1e1500 */
[----:B0-----:R-:W-:-:S03]  /*4300*/  IMAD R9, R0, 0x6e, RZ ;  /* 0x0000006e00097824 */ /* 0x001fc600078e02ff */
[----:B--2---:R0:W-:Y:S01]  /*4310*/  STL [R1+0x12c], R13 ;  /* 0x00012c0d01007387 */ /* 0x0041e20000100800 */
[C---:B-1----:R-:W-:Y:S01]  /*4320*/  IMAD R7, R0.reuse, 0x37, RZ ;  /* 0x0000003700077824 */ /* 0x042fe200078e02ff */
[----:B------:R-:W-:Y:S02]  /*4330*/  IADD3 R6, P0, R9, R26, RZ ;  /* 0x0000001a09067210 */ /* 0x000fe40007f1e0ff */
[----:B----4-:R1:W-:Y:S01]  /*4340*/  STL [R1+0x17c], R12 ;  /* 0x00017c0c01007387 */ /* 0x0103e20000100800 */
[----:B0-----:R-:W-:Y:S01]  /*4350*/  IMAD R13, R0, 0xdc, RZ ;  /* 0x000000dc000d7824 */ /* 0x001fe200078e02ff */
[----:B------:R-:W-:-:S05]  /*4360*/  LEA.HI.X.SX32 R7, R7, R27, 0x1, P0 ;  /* 0x0000001b07077211 */ /* 0x000fca00000f0eff */
[----:B------:R0:W2:Y:S01]  /*4370*/  LDG.E.U16 R6, [R6.64] ;  /* 0x0000000606067981 */ /* 0x0000a2000c1e1500 */
[C---:B-1----:R-:W-:Y:S02]  /*4380*/  IMAD R12, R0.reuse, 0x1b8, RZ ;  /* 0x000001b8000c7824 */ /* 0x042fe400078e02ff */
[----:B------:R-:W-:-:S03]  /*4390*/  IMAD R8, R0, 0x1c8, RZ ;  /* 0x000001c800087824 */ /* 0x000fc600078e02ff */
[-C--:B------:R-:W-:Y:S02]  /*43a0*/  IADD3 R12, P2, R12, R26.reuse, RZ ;  /* 0x0000001a0c0c7210 */ /* 0x080fe40007f5e0ff */
[-C--:B------:R-:W-:Y:S01]  /*43b0*/  IADD3 R8, P3, R8, R26.reuse, RZ ;  /* 0x0000001a08087210 */ /* 0x080fe20007f7e0ff */
[----:B---3--:R-:W-:Y:S04]  /*43c0*/  STL [R1+0x124], R11 ;  /* 0x0001240b01007387 */ /* 0x008fe80000100800 */
[----:B-----5:R1:W-:Y:S02]  /*43d0*/  STL [R1+0x128], R10 ;  /* 0x0001280a01007387 */ /* 0x0203e40000100800 */
[----:B-1----:R-:W-:-:S04]  /*43e0*/  IADD3 R10, P1, R13, R26, RZ ;  /* 0x0000001a0d0a7210 */ /* 0x002fc80007f3e0ff */
[----:B------:R-:W-:Y:S01]  /*43f0*/  LEA.HI.X.SX32 R11, R9, R27, 0x1, P1 ;  /* 0x0000001b090b7211 */ /* 0x000fe200008f0eff */
[----:B------:R-:W-:-:S04]  /*4400*/  IMAD R9, R0, 0xe4, RZ ;  /* 0x000000e400097824 */ /* 0x000fc800078e02ff */
[----:B------:R1:W3:Y:S01]  /*4410*/  LDG.E.U16 R10, [R10.64] ;  /* 0x000000060a0a7981 */ /* 0x0002e2000c1e1500 */
[-C--:B------:R-:W-:Y:S02]  /*4420*/  LEA.HI.X.SX32 R13, R13, R27.reuse, 0x1, P2 ;  /* 0x0000001b0d0d7211 */ /* 0x080fe400010f0eff */
[----:B------:R-:W-:-:S03]  /*4430*/  LEA.HI.X.SX32 R9, R9, R27, 0x1, P3 ;  /* 0x0000001b09097211 */ /* 0x000fc600018f0eff */
[----:B-1----:R1:W4:Y:S04]  /*4440*/  LDG.E.U16 R11, [R12.64] ;  /* 0x000000060c0b7981 */ /* 0x002328000c1e1500 */
[----:B-1----:R-:W5:Y:S01]  /*4450*/  LDG.E.U16 R13, [R8.64] ;  /* 0x00000006080d7981 */ /* 0x002f62000c1e1500 */
[----:B0-----:R-:W-:-:S03]  /*4460*/  IMAD R7, R0, 0xec, RZ ;  /* 0x000000ec00077824 */ /* 0x001fc600078e02ff */
[----:B--2---:R0:W-:Y:S02]  /*4470*/  STL [R1+0x16c], R6 ;  /* 0x00016c0601007387 */ /* 0x0041e40000100800 */
[----:B0-----:R-:W-:Y:S01]  /*4480*/  IADD3 R6, P0, R7, R26, RZ ;  /* 0x0000001a07067210 */ /* 0x001fe20007f1e0ff */
[----:B------:R-:W-:-:S05]  /*4490*/  IMAD R7, R0, 0x76, RZ ;  /* 0x0000007600077824 */ /* 0x000fca00078e02ff */
[----:B------:R-:W-:-:S05]  /*44a0*/  LEA.HI.X.SX32 R7, R7, R27, 0x1, P0 ;  /* 0x0000001b07077211 */ /* 0x000fca00000f0eff */
[----:B------:R0:W2:Y:S01]  /*44b0*/  LDG.E.U16 R6, [R6.64] ;  /* 0x0000000606067981 */ /* 0x0000a2000c1e1500 */
[C---:B------:R-:W-:Y:S02]  /*44c0*/  IMAD R12, R0.reuse, 0x1e8, RZ ;  /* 0x000001e8000c7824 */ /* 0x040fe400078e02ff */
[----:B0-----:R-:W-:-:S03]  /*44d0*/  IMAD R7, R0, 0xec, RZ ;  /* 0x000000ec00077824 */ /* 0x001fc600078e02ff */
[-C--:B------:R-:W-:Y:S01]  /*44e0*/  IADD3 R12, P2, R12, R26.reuse, RZ ;  /* 0x0000001a0c0c7210 */ /* 0x080fe20007f5e0ff */
[----:B---3--:R0:W-:Y:S02]  /*44f0*/  STL [R1+0x164], R10 ;  /* 0x0001640a01007387 */ /* 0x0081e40000100800 */
[----:B0-----:R-:W-:Y:S02]  /*4500*/  IMAD R10, R0, 0x1d8, RZ ;  /* 0x000001d8000a7824 */ /* 0x001fe400078e02ff */
[----:B----4-:R0:W-:Y:S03]  /*4510*/  STL [R1+0x120], R11 ;  /* 0x0001200b01007387 */ /* 0x0101e60000100800 */
[----:B------:R-:W-:-:S04]  /*4520*/  IADD3 R10, P0, R10, R26, RZ ;  /* 0x0000001a0a0a7210 */ /* 0x000fc80007f1e0ff */
[----:B0-----:R-:W-:Y:S01]  /*4530*/  LEA.HI.X.SX32 R11, R7, R27, 0x1, P0 ;  /* 0x0000001b070b7211 */ /* 0x001fe200000f0eff */
[----:B-----5:R0:W-:Y:S05]  /*4540*/  STL [R1+0x11c], R13 ;  /* 0x00011c0d01007387 */ /* 0x0201ea0000100800 */
[----:B------:R1:W3:Y:S01]  /*4550*/  LDG.E.U16 R11, [R10.64] ;  /* 0x000000060a0b7981 */ /* 0x0002e2000c1e1500 */
[----:B0-----:R-:W-:-:S05]  /*4560*/  IMAD R13, R0, 0xf4, RZ ;  /* 0x000000f4000d7824 */ /* 0x001fca00078e02ff */
[----:B------:R-:W-:-:S06]  /*4570*/  LEA.HI.X.SX32 R13, R13, R27, 0x1, P2 ;  /* 0x0000001b0d0d7211 */ /* 0x000fcc00010f0eff */
[----:B------:R0:W4:Y:S01]  /*4580*/  LDG.E.U16 R13, [R12.64] ;  /* 0x000000060c0d7981 */ /* 0x000122000c1e1500 */
[C---:B------:R-:W-:Y:S02]  /*4590*/  IMAD R7, R0.reuse, 0x1f8, RZ ;  /* 0x000001f800077824 */ /* 0x040fe400078e02ff */
[C---:B------:R-:W-:Y:S01]  /*45a0*/  IMAD R9, R0.reuse, 0x7e, RZ ;  /* 0x0000007e00097824 */ /* 0x040fe200078e02ff */
[----:B--2---:R2:W-:Y:S02]  /*45b0*/  STL [R1+0x158], R6 ;  /* 0x0001580601007387 */ /* 0x0045e40000100800 */
[-C--:B-1----:R-:W-:Y:S01]  /*45c0*/  IADD3 R10, P2, R7, R26.reuse, RZ ;  /* 0x0000001a070a7210 */ /* 0x082fe20007f5e0ff */
[C---:B------:R-:W-:Y:S02]  /*45d0*/  IMAD R7, R0.reuse, 0x3f, RZ ;  /* 0x0000003f00077824 */ /* 0x040fe400078e02ff */
[----:B------:R-:W-:Y:S01]  /*45e0*/  IMAD R8, R0, 0xfc, RZ ;  /* 0x000000fc00087824 */ /* 0x000fe200078e02ff */
[----:B--2---:R-:W-:-:S04]  /*45f0*/  IADD3 R6, P0, R9, R26, RZ ;  /* 0x0000001a09067210 */ /* 0x004fc80007f1e0ff */
[----:B------:R-:W-:Y:S02]  /*4600*/  LEA.HI.X.SX32 R7, R7, R27, 0x1, P0 ;  /* 0x0000001b07077211 */ /* 0x000fe400000f0eff */
[----:B------:R-:W-:-:S03]  /*4610*/  IADD3 R8, P1, R8, R26, RZ ;  /* 0x0000001a08087210 */ /* 0x000fc60007f3e0ff */
[----:B0-----:R0:W2:Y:S01]  /*4620*/  LDG.E.U16 R12, [R6.64] ;  /* 0x00000006060c7981 */ /* 0x0010a2000c1e1500 */
[----:B------:R-:W-:-:S03]  /*4630*/  LEA.HI.X.SX32 R9, R9, R27, 0x1, P1 ;  /* 0x0000001b09097211 */ /* 0x000fc600008f0eff */
[----:B---3--:R1:W-:Y:S02]  /*4640*/  STL [R1+0x118], R11 ;  /* 0x0001180b01007387 */ /* 0x0083e40000100800 */
[----:B-1----:R-:W-:-:S05]  /*4650*/  IMAD R11, R0, 0xfc, RZ ;  /* 0x000000fc000b7824 */ /* 0x002fca00078e02ff */
[----:B------:R-:W-:Y:S01]  /*4660*/  LEA.HI.X.SX32 R11, R11, R27, 0x1, P2 ;  /* 0x0000001b0b0b7211 */ /* 0x000fe200010f0eff */
[----:B----4-:R1:W-:Y:S04]  /*4670*/  STL [R1+0x114], R13 ;  /* 0x0001140d01007387 */ /* 0x0103e80000100800 */
[----:B0-----:R0:W3:Y:S04]  /*4680*/  LDG.E.U16 R6, [R10.64] ;  /* 0x000000060a067981 */ /* 0x0010e8000c1e1500 */
[----:B-1----:R1:W4:Y:S01]  /*4690*/  LDG.E.U16 R13, [R8.64] ;  /* 0x00000006080d7981 */ /* 0x002322000c1e1500 */
[----:B------:R-:W-:-:S02]  /*46a0*/  IMAD R7, R0, 0x85, RZ ;  /* 0x0000008500077824 */ /* 0x000fc400078e02ff */
[C---:B0-----:R-:W-:Y:S01]  /*46b0*/  IMAD R10, R0.reuse, 0x11a, RZ ;  /* 0x0000011a000a7824 */ /* 0x041fe200078e02ff */
[----:B--2---:R0:W-:Y:S01]  /*46c0*/  STL [R1+0x14c], R12 ;  /* 0x00014c0c01007387 */ /* 0x0041e20000100800 */
[C---:B-1----:R-:W-:Y:S02]  /*46d0*/  IMAD R8, R0.reuse, 0x12a, RZ ;  /* 0x0000012a00087824 */ /* 0x042fe400078e02ff */
[----:B0-----:R-:W-:-:S05]  /*46e0*/  IMAD R12, R0, 0x10a, RZ ;  /* 0x0000010a000c7824 */ /* 0x001fca00078e02ff */
[-C--:B------:R-:W-:Y:S01]  /*46f0*/  IADD3 R12, P0, R12, R26.reuse, RZ ;  /* 0x0000001a0c0c7210 */ /* 0x080fe20007f1e0ff */
[----:B------:R-:W-:Y:S01]  /*4700*/  IMAD R11, R0, 0x8d, RZ ;  /* 0x0000008d000b7824 */ /* 0x000fe200078e02ff */
[-C--:B------:R-:W-:Y:S01]  /*4710*/  IADD3 R10, P1, R10, R26.reuse, RZ ;  /* 0x0000001a0a0a7210 */ /* 0x080fe20007f3e0ff */
[----:B------:R-:W-:Y:S01]  /*4720*/  IMAD R9, R0, 0x95, RZ ;  /* 0x0000009500097824 */ /* 0x000fe200078e02ff */
[----:B------:R-:W-:Y:S02]  /*4730*/  IADD3 R8, P2, R8, R26, RZ ;  /* 0x0000001a08087210 */ /* 0x000fe40007f5e0ff */
[-C--:B------:R-:W-:Y:S02]  /*4740*/  LEA.HI.X.SX32 R11, R11, R27.reuse, 0x1, P1 ;  /* 0x0000001b0b0b7211 */ /* 0x080fe400008f0eff */
[----:B------:R-:W-:-:S03]  /*4750*/  LEA.HI.X.SX32 R9, R9, R27, 0x1, P2 ;  /* 0x0000001b09097211 */ /* 0x000fc600010f0eff */
[----:B------:R0:W2:Y:S04]  /*4760*/  LDG.E.U16 R10, [R10.64] ;  /* 0x000000060a0a7981 */ /* 0x0000a8000c1e1500 */
[----:B----4-:R1:W-:Y:S04]  /*4770*/  STL [R1+0x148], R13 ;  /* 0x0001480d01007387 */ /* 0x0103e80000100800 */
[----:B---3--:R3:W-:Y:S01]  /*4780*/  STL [R1+0x110], R6 ;  /* 0x0001100601007387 */ /* 0x0087e20000100800 */
[----:B-1----:R-:W-:Y:S01]  /*4790*/  LEA.HI.X.SX32 R13, R7, R27, 0x1, P0 ;  /* 0x0000001b070d7211 */ /* 0x002fe200000f0eff */
[----:B---3--:R-:W-:-:S04]  /*47a0*/  IMAD R6, R0, 0x13a, RZ ;  /* 0x0000013a00067824 */ /* 0x008fc800078e02ff */
[----:B------:R1:W3:Y:S01]  /*47b0*/  LDG.E.U16 R12, [R12.64] ;  /* 0x000000060c0c7981 */ /* 0x0002e2000c1e1500 */
[----:B------:R-:W-:Y:S01]  /*47c0*/  IMAD R7, R0, 0x9d, RZ ;  /* 0x0000009d00077824 */ /* 0x000fe200078e02ff */
[----:B------:R-:W-:-:S04]  /*47d0*/  IADD3 R6, P0, R6, R26, RZ ;  /* 0x0000001a06067210 */ /* 0x000fc80007f1e0ff */
[----:B------:R-:W-:Y:S01]  /*47e0*/  LEA.HI.X.SX32 R7, R7, R27, 0x1, P0 ;  /* 0x0000001b07077211 */ /* 0x000fe200000f0eff */
[----:B-1----:R1:W4:Y:S04]  /*47f0*/  LDG.E.U16 R13, [R8.64] ;  /* 0x00000006080d7981 */ /* 0x002328000c1e1500 */
[----:B------:R5:W4:Y:S01]  /*4800*/  LDG.E.U16 R6, [R6.64] ;  /* 0x0000000606067981 */ /* 0x000b22000c1e1500 */
[C---:B0-----:R-:W-:Y:S02]  /*4810*/  IMAD R11, R0.reuse, 0xad, RZ ;  /* 0x000000ad000b7824 */ /* 0x041fe400078e02ff */
[C---:B-1----:R-:W-:Y:S02]  /*4820*/  IMAD R8, R0.reuse, 0x16a, RZ ;  /* 0x0000016a00087824 */ /* 0x042fe400078e02ff */
[----:B-----5:R-:W-:-:S03]  /*4830*/  IMAD R7, R0, 0xa5, RZ ;  /* 0x000000a500077824 */ /* 0x020fc600078e02ff */
[----:B------:R-:W-:Y:S01]  /*4840*/  IADD3 R8, P2, R8, R26, RZ ;  /* 0x0000001a08087210 */ /* 0x000fe20007f5e0ff */
[----:B------:R-:W-:-:S05]  /*4850*/  IMAD R9, R0, 0xb5, RZ ;  /* 0x000000b500097824 */ /* 0x000fca00078e02ff */
[----:B------:R-:W-:Y:S01]  /*4860*/  LEA.HI.X.SX32 R9, R9, R27, 0x1, P2 ;  /* 0x0000001b09097211 */ /* 0x000fe200010f0eff */
[----:B---3--:R0:W-:Y:S04]  /*4870*/  STL [R1+0x10c], R12 ;  /* 0x00010c0c01007387 */ /* 0x0081e80000100800 */
[----:B--2---:R1:W-:Y:S01]  /*4880*/  STL [R1+0x108], R10 ;  /* 0x0001080a01007387 */ /* 0x0043e20000100800 */
[----:B0-----:R-:W-:-:S03]  /*4890*/  IMAD R12, R0, 0x14a, RZ ;  /* 0x0000014a000c7824 */ /* 0x001fc600078e02ff */
[----:B----4-:R0:W-:Y:S01]  /*48a0*/  STL [R1+0x104], R13 ;  /* 0x0001040d01007387 */ /* 0x0101e20000100800 */
[----:B-1----:R-:W-:Y:S01]  /*48b0*/  IMAD R10, R0, 0x15a, RZ ;  /* 0x0000015a000a7824 */ /* 0x002fe200078e02ff */
[-C--:B------:R-:W-:Y:S02]  /*48c0*/  IADD3 R12, P0, R12, R26.reuse, RZ ;  /* 0x0000001a0c0c7210 */ /* 0x080fe40007f1e0ff */
[----:B------:R1:W-:Y:S02]  /*48d0*/  STL [R1+0x100], R6 ;  /* 0x0001000601007387 */ /* 0x0003e40000100800 */
[-C--:B------:R-:W-:Y:S02]  /*48e0*/  IADD3 R10, P1, R10, R26.reuse, RZ ;  /* 0x0000001a0a0a7210 */ /* 0x080fe40007f3e0ff */
[-C--:B0-----:R-:W-:Y:S01]  /*48f0*/  LEA.HI.X.SX32 R13, R7, R27.reuse, 0x1, P0 ;  /* 0x0000001b070d7211 */ /* 0x081fe200000f0eff */
[C---:B------:R-:W-:Y:S02]  /*4900*/  IMAD R7, R0.reuse, 0xbd, RZ ;  /* 0x000000bd00077824 */ /* 0x040fe400078e02ff */
[----:B-1----:R-:W-:Y:S01]  /*4910*/  IMAD R6, R0, 0x17a, RZ ;  /* 0x0000017a00067824 */ /* 0x002fe200078e02ff */
[-C--:B------:R-:W-:Y:S01]  /*4920*/  LEA.HI.X.SX32 R11, R11, R27.reuse, 0x1, P1 ;  /* 0x0000001b0b0b7211 */ /* 0x080fe200008f0eff */
[----:B------:R0:W2:Y:S03]  /*4930*/  LDG.E.U16 R12, [R12.64] ;  /* 0x000000060c0c7981 */ /* 0x0000a6000c1e1500 */
[----:B------:R-:W-:Y:S01]  /*4940*/  IADD3 R6, P0, R6, R26, RZ ;  /* 0x0000001a06067210 */ /* 0x000fe20007f1e0ff */
[----:B------:R1:W3:Y:S03]  /*4950*/  LDG.E.U16 R10, [R10.64] ;  /* 0x000000060a0a7981 */ /* 0x0002e6000c1e1500 */
[----:B------:R-:W-:Y:S01]  /*4960*/  LEA.HI.X.SX32 R7, R7, R27, 0x1, P0 ;  /* 0x0000001b07077211 */ /* 0x000fe200000f0eff */
[----:B0-----:R0:W4:Y:S04]  /*4970*/  LDG.E.U16 R13, [R8.64] ;  /* 0x00000006080d7981 */ /* 0x001128000c1e1500 */
[----:B------:R5:W4:Y:S01]  /*4980*/  LDG.E.U16 R6, [R6.64] ;  /* 0x0000000606067981 */ /* 0x000b22000c1e1500 */
[----:B-1----:R-:W-:-:S02]  /*4990*/  IMAD R11, R0, 0xcd, RZ ;  /* 0x000000cd000b7824 */ /* 0x002fc400078e02ff */
[C---:B0-----:R-:W-:Y:S02]  /*49a0*/  IMAD R8, R0.reuse, 0x1aa, RZ ;  /* 0x000001aa00087824 */ /* 0x041fe400078e02ff */
[----:B-----5:R-:W-:-:S03]  /*49b0*/  IMAD R7, R0, 0xc5, RZ ;  /* 0x000000c500077824 */ /* 0x020fc600078e02ff */
[----:B------:R-:W-:Y:S01]  /*49c0*/  IADD3 R8, P2, R8, R26, RZ ;  /* 0x0000001a08087210 */ /* 0x000fe20007f5e0ff */
[----:B------:R-:W-:-:S05]  /*49d0*/  IMAD R9, R0, 0xd5, RZ ;  /* 0x000000d500097824 */ /* 0x000fca00078e02ff */
[----:B------:R-:W-:-:S05]  /*49e0*/  LEA.HI.X.SX32 R9, R9, R27, 0x1, P2 ;  /* 0x0000001b09097211 */ /* 0x000fca00010f0eff */
[----:B------:R0:W5:Y:S04]  /*49f0*/  LDG.E.U16 R8, [R8.64] ;  /* 0x0000000608087981 */ /* 0x000168000c1e1500 */
[----:B--2---:R1:W-:Y:S04]  /*4a00*/  STL [R1+0xfc], R12 ;  /* 0x0000fc0c01007387 */ /* 0x0043e80000100800 */
[----:B---3--:R2:W-:Y:S01]  /*4a10*/  STL [R1+0xf8], R10 ;  /* 0x0000f80a01007387 */ /* 0x0085e20000100800 */
[----:B-1----:R-:W-:-:S03]  /*4a20*/  IMAD R12, R0, 0x18a, RZ ;  /* 0x0000018a000c7824 */ /* 0x002fc600078e02ff */
[----:B----4-:R1:W-:Y:S01]  /*4a30*/  STL [R1+0xf4], R13 ;  /* 0x0000f40d01007387 */ /* 0x0103e20000100800 */
[----:B--2---:R-:W-:Y:S01]  /*4a40*/  IMAD R10, R0, 0x19a, RZ ;  /* 0x0000019a000a7824 */ /* 0x004fe200078e02ff */
[-C--:B------:R-:W-:Y:S02]  /*4a50*/  IADD3 R12, P0, R12, R26.reuse, RZ ;  /* 0x0000001a0c0c7210 */ /* 0x080fe40007f1e0ff */
[----:B------:R2:W-:Y:S02]  /*4a60*/  STL [R1+0xf0], R6 ;  /* 0x0000f00601007387 */ /* 0x0005e40000100800 */
[-C--:B------:R-:W-:Y:S02]  /*4a70*/  IADD3 R10, P1, R10, R26.reuse, RZ ;  /* 0x0000001a0a0a7210 */ /* 0x080fe40007f3e0ff */
[-C--:B-1----:R-:W-:Y:S01]  /*4a80*/  LEA.HI.X.SX32 R13, R7, R27.reuse, 0x1, P0 ;  /* 0x0000001b070d7211 */ /* 0x082fe200000f0eff */
[C---:B------:R-:W-:Y:S02]  /*4a90*/  IMAD R7, R0.reuse, 0xdd, RZ ;  /* 0x000000dd00077824 */ /* 0x040fe400078e02ff */
[----:B--2---:R-:W-:Y:S01]  /*4aa0*/  IMAD R6, R0, 0x1ba, RZ ;  /* 0x000001ba00067824 */ /* 0x004fe200078e02ff */
[----:B------:R-:W-:Y:S01]  /*4ab0*/  LEA.HI.X.SX32 R11, R11, R27, 0x1, P1 ;  /* 0x0000001b0b0b7211 */ /* 0x000fe200008f0eff */
[----:B------:R1:W2:Y:S03]  /*4ac0*/  LDG.E.U16 R12, [R12.64] ;  /* 0x000000060c0c7981 */ /* 0x0002a6000c1e1500 */
[----:B------:R-:W-:-:S04]  /*4ad0*/  IADD3 R6, P0, R6, R26, RZ ;  /* 0x0000001a06067210 */ /* 0x000fc80007f1e0ff */
[----:B------:R-:W-:Y:S01]  /*4ae0*/  LEA.HI.X.SX32 R7, R7, R27, 0x1, P0 ;  /* 0x0000001b07077211 */ /* 0x000fe200000f0eff */
[----:B-1----:R1:W3:Y:S04]  /*4af0*/  LDG.E.U16 R13, [R10.64] ;  /* 0x000000060a0d7981 */ /* 0x0022e8000c1e1500 */
[----:B-1----:R1:W4:Y:S01]  /*4b00*/  LDG.E.U16 R11, [R6.64] ;  /* 0x00000006060b7981 */ /* 0x002322000c1e1500 */
[C---:B------:R-:W-:Y:S02]  /*4b10*/  IMAD R10, R0.reuse, 0x1da, RZ ;  /* 0x000001da000a7824 */ /* 0x040fe400078e02ff */
[----:B0-----:R-:W-:-:S03]  /*4b20*/  IMAD R9, R0, 0xed, RZ ;  /* 0x000000ed00097824 */ /* 0x001fc600078e02ff */
[-C--:B------:R-:W-:Y:S01]  /*4b30*/  IADD3 R10, P1, R10, R26.reuse, RZ ;  /* 0x0000001a0a0a7210 */ /* 0x080fe20007f3e0ff */
[C---:B-1----:R-:W-:Y:S02]  /*4b40*/  IMAD R6, R0.reuse, 0xe5, RZ ;  /* 0x000000e500067824 */ /* 0x042fe400078e02ff */
[C---:B------:R-:W-:Y:S01]  /*4b50*/  IMAD R7, R0.reuse, 0x1fa, RZ ;  /* 0x000001fa00077824 */ /* 0x040fe200078e02ff */
[----:B--2---:R0:W-:Y:S02]  /*4b60*/  STL [R1+0xec], R12 ;  /* 0x0000ec0c01007387 */ /* 0x0041e40000100800 */
[----:B0-----:R-:W-:Y:S02]  /*4b70*/  IMAD R12, R0, 0x1ca, RZ ;  /* 0x000001ca000c7824 */ /* 0x001fe400078e02ff */
[----:B---3--:R0:W-:Y:S03]  /*4b80*/  STL [R1+0xe8], R13 ;  /* 0x0000e80d01007387 */ /* 0x0081e60000100800 */
[-C--:B------:R-:W-:Y:S01]  /*4b90*/  IADD3 R12, P0, R12, R26.reuse, RZ ;  /* 0x0000001a0c0c7210 */ /* 0x080fe20007f1e0ff */
[----:B-----5:R1:W-:Y:S04]  /*4ba0*/  STL [R1+0xe4], R8 ;  /* 0x0000e40801007387 */ /* 0x0203e80000100800 */
[----:B----4-:R2:W-:Y:S01]  /*4bb0*/  STL [R1+0xe0], R11 ;  /* 0x0000e00b01007387 */ /* 0x0105e20000100800 */
[----:B0-----:R-:W-:Y:S01]  /*4bc0*/  LEA.HI.X.SX32 R13, R6, R27, 0x1, P0 ;  /* 0x0000001b060d7211 */ /* 0x001fe200000f0eff */
[----:B-1----:R-:W-:Y:S01]  /*4bd0*/  IMAD R8, R0, 0x1ea, RZ ;  /* 0x000001ea00087824 */ /* 0x002fe200078e02ff */
[----:B------:R-:W-:-:S02]  /*4be0*/  IADD3 R6, P2, R7, R26, RZ ;  /* 0x0000001a07067210 */ /* 0x000fc40007f5e0ff */
[-C--:B--2---:R-:W-:Y:S01]  /*4bf0*/  LEA.HI.X.SX32 R11, R9, R27.reuse, 0x1, P1 ;  /* 0x0000001b090b7211 */ /* 0x084fe200008f0eff */
[----:B------:R-:W-:Y:S01]  /*4c00*/  IMAD R9, R0, 0xf5, RZ ;  /* 0x000000f500097824 */ /* 0x000fe200078e02ff */
[----:B------:R-:W-:Y:S01]  /*4c10*/  IADD3 R8, P0, R8, R26, RZ ;  /* 0x0000001a08087210 */ /* 0x000fe20007f1e0ff */
[----:B------:R-:W-:Y:S01]  /*4c20*/  IMAD R7, R0, 0xfd, RZ ;  /* 0x000000fd00077824 */ /* 0x000fe200078e02ff */
[----:B------:R0:W2:Y:S02]  /*4c30*/  LDG.E.U16 R13, [R12.64] ;  /* 0x000000060c0d7981 */ /* 0x0000a4000c1e1500 */
[-C--:B------:R-:W-:Y:S02]  /*4c40*/  LEA.HI.X.SX32 R9, R9, R27.reuse, 0x1, P0 ;  /* 0x0000001b09097211 */ /* 0x080fe400000f0eff */
[----:B------:R-:W-:Y:S01]  /*4c50*/  LEA.HI.X.SX32 R7, R7, R27, 0x1, P2 ;  /* 0x0000001b07077211 */ /* 0x000fe200010f0eff */
[----:B------:R1:W3:Y:S04]  /*4c60*/  LDG.E.U16 R11, [R10.64] ;  /* 0x000000060a0b7981 */ /* 0x0002e8000c1e1500 */
[----:B------:R4:W5:Y:S04]  /*4c70*/  LDG.E.U16 R9, [R8.64] ;  /* 0x0000000608097981 */ /* 0x000968000c1e1500 */
[----:B------:R1:W3:Y:S04]  /*4c80*/  LDG.E.U16 R7, [R6.64] ;  /* 0x0000000606077981 */ /* 0x0002e8000c1e1500 */
[----:B0-----:R-:W0:Y:S04]  /*4c90*/  S2R R12, SR_TID.X ;  /* 0x00000000000c7919 */ /* 0x001e280000002100 */
[----:B--2---:R2:W-:Y:S04]  /*4ca0*/  STL [R1+0xdc], R13 ;  /* 0x0000dc0d01007387 */ /* 0x0045e80000100800 */
[----:B--2---:R-:W2:Y:S04]  /*4cb0*/  LDL.LU R13, [R1+0x8] ;  /* 0x00000800010d7983 */ /* 0x004ea80000300800 */
[----:B-1----:R-:W2:Y:S04]  /*4cc0*/  LDL.LU R10, [R1+0x4] ;  /* 0x00000400010a7983 */ /* 0x002ea80000300800 */
[----:B---3--:R1:W-:Y:S04]  /*4cd0*/  STL [R1+0xd8], R11 ;  /* 0x0000d80b01007387 */ /* 0x0083e80000100800 */
[----:B-1----:R-:W3:Y:S04]  /*4ce0*/  LDL.LU R11, [R1] ;  /* 0x00000000010b7983 */ /* 0x002ee80000300800 */
[----:B----4-:R-:W4:Y:S04]  /*4cf0*/  LDL.LU R8, [R1+0x10] ;  /* 0x0000100001087983 */ /* 0x010f280000300800 */
[----:B-----5:R1:W-:Y:S04]  /*4d00*/  STL [R1+0xd4], R9 ;  /* 0x0000d40901007387 */ /* 0x0203e80000100800 */
[----:B-1----:R-:W5:Y:S04]  /*4d10*/  LDL.LU R9, [R1+0xc] ;  /* 0x00000c0001097983 */ /* 0x002f680000300800 */
[----:B------:R-:W2:Y:S04]  /*4d20*/  LDL.LU R6, [R1+0x14] ;  /* 0x0000140001067983 */ /* 0x000ea80000300800 */
[----:B------:R1:W-:Y:S04]  /*4d30*/  STL [R1+0xd0], R7 ;  /* 0x0000d00701007387 */ /* 0x0003e80000100800 */
[----:B-1----:R-:W3:Y:S01]  /*4d40*/  LDL.LU R7, [R1+0x18] ;  /* 0x0000180001077983 */ /* 0x002ee20000300800 */
[----:B0-----:R-:W-:-:S04]  /*4d50*/  LOP3.LUT R12, R12, 0xff, RZ, 0xc0, !PT ;  /* 0x000000ff0c0c7812 */ /* 0x001fc800078ec0ff */
[----:B------:R-:W-:-:S05]  /*4d60*/  SHF.L.U32 R12, R12, 0x1, RZ ;  /* 0x000000010c0c7819 */ /* 0x000fca00000006ff */
[----:B--2---:R-:W-:Y:S04]  /*4d70*/  STS.U16 [R12+0x1000], R6 ;  /* 0x001000060c007388 */ /* 0x004fe80000000400 */
[----:B---3--:R-:W-:Y:S04]  /*4d80*/  STS.U16 [R12], R7 ;  /* 0x000000070c007388 */ /* 0x008fe80000000400 */
[----:B----4-:R-:W-:Y:S04]  /*4d90*/  STS.U16 [R12+0x2000], R8 ;  /* 0x002000080c007388 */ /* 0x010fe80000000400 */
[----:B-----5:R-:W-:Y:S04]  /*4da0*/  STS.U16 [R12+0x4000], R9 ;  /* 0x004000090c007388 */ /* 0x020fe80000000400 */
[----:B------:R-:W-:Y:S04]  /*4db0*/  STS.U16 [R12+0x8000], R10 ;  /* 0x0080000a0c007388 */ /* 0x000fe80000000400 */
[----:B------:R-:W-:Y:S04]  /*4dc0*/  STS.U16 [R12+0x10000], R22 ;  /* 0x010000160c007388 */ /* 0x000fe80000000400 */
[----:B------:R-:W-:Y:S04]  /*4dd0*/  STS.U16 [R12+0x11000], R20 ;  /* 0x011000140c007388 */ /* 0x000fe80000000400 */
[----:B------:R-:W-:Y:S04]  /*4de0*/  STS.U16 [R12+0x9000], R11 ;  /* 0x0090000b0c007388 */ /* 0x000fe80000000400 */
[----:B------:R-:W-:Y:S04]  /*4df0*/  STS.U16 [R12+0x12000], R19 ;  /* 0x012000130c007388 */ /* 0x000fe80000000400 */
[----:B------:R-:W-:Y:S04]  /*4e00*/  STS.U16 [R12+0x13000], R18 ;  /* 0x013000120c007388 */ /* 0x000fe80000000400 */
[----:B------:R-:W-:Y:S04]  /*4e10*/  STS.U16 [R12+0x5000], R13 ;  /* 0x0050000d0c007388 */ /* 0x000fe80000000400 */
[----:B------:R-:W-:Y:S04]  /*4e20*/  STS.U16 [R12+0xa000], R29 ;  /* 0x00a0001d0c007388 */ /* 0x000fe80000000400 */
[----:B------:R0:W-:Y:S04]  /*4e30*/  STS.U16 [R12+0x14000], R17 ;  /* 0x014000110c007388 */ /* 0x0001e80000000400 */
[----:B------:R1:W-:Y:S04]  /*4e40*/  STS.U16 [R12+0x15000], R16 ;  /* 0x015000100c007388 */ /* 0x0003e80000000400 */
[----:B------:R-:W-:Y:S04]  /*4e50*/  STS.U16 [R12+0xb000], R28 ;  /* 0x00b0001c0c007388 */ /* 0x000fe80000000400 */
[----:B------:R-:W-:Y:S01]  /*4e60*/  STS.U16 [R12+0x16000], R15 ;  /* 0x0160000f0c007388 */ /* 0x000fe20000000400 */
[----:B0-----:R-:W-:-:S03]  /*4e70*/  IMAD R17, R0, 0x5f, RZ ;  /* 0x0000005f00117824 */ /* 0x001fc600078e02ff */
[----:B------:R-:W-:Y:S01]  /*4e80*/  STS.U16 [R12+0x17000], R14 ;  /* 0x0170000e0c007388 */ /* 0x000fe20000000400 */
[----:B-1----:R-:W-:-:S03]  /*4e90*/  IMAD R16, R0, 0x57, RZ ;  /* 0x0000005700107824 */ /* 0x002fc600078e02ff */
[----:B------:R0:W-:Y:S01]  /*4ea0*/  STS.U16 [R12+0x3000], R25 ;  /* 0x003000190c007388 */ /* 0x0001e20000000400 */
[----:B------:R-:W-:-:S03]  /*4eb0*/  IMAD R10, R0, 0x10e, RZ ;  /* 0x0000010e000a7824 */ /* 0x000fc600078e02ff */
[----:B------:R-:W-:Y:S01]  /*4ec0*/  STS.U16 [R12+0x6000], R24 ;  /* 0x006000180c007388 */ /* 0x000fe20000000400 */
[----:B------:R-:W-:-:S03]  /*4ed0*/  IMAD R18, R0, 0x67, RZ ;  /* 0x0000006700127824 */ /* 0x000fc600078e02ff */
[----:B------:R1:W-:Y:S01]  /*4ee0*/  STS.U16 [R12+0xc000], R23 ;  /* 0x00c000170c007388 */ /* 0x0003e20000000400 */
[----:B------:R-:W-:-:S03]  /*4ef0*/  IMAD R19, R0, 0xee, RZ ;  /* 0x000000ee00137824 */ /* 0x000fc600078e02ff */
[----:B------:R-:W-:Y:S01]  /*4f00*/  STS.U16 [R12+0x18000], R5 ;  /* 0x018000050c007388 */ /* 0x000fe20000000400 */
[----:B------:R-:W-:-:S03]  /*4f10*/  IMAD R22, R0, 0x12e, RZ ;  /* 0x0000012e00167824 */ /* 0x000fc600078e02ff */
[----:B------:R2:W-:Y:S01]  /*4f20*/  STS.U16 [R12+0x19000], R4 ;  /* 0x019000040c007388 */ /* 0x0005e20000000400 */
[C---:B0-----:R-:W-:Y:S02]  /*4f30*/  IMAD R25, R0.reuse, 0x7f, RZ ;  /* 0x0000007f00197824 */ /* 0x041fe400078e02ff */
[C---:B-1----:R-:W-:Y:S01]  /*4f40*/  IMAD R23, R0.reuse, 0x77, RZ ;  /* 0x0000007700177824 */ /* 0x042fe200078e02ff */
[----:B------:R-:W-:Y:S01]  /*4f50*/  STS.U16 [R12+0xd000], R21 ;  /* 0x00d000150c007388 */ /* 0x000fe20000000400 */
[C---:B------:R-:W-:Y:S02]  /*4f60*/  IMAD R24, R0.reuse, 0x13c, RZ ;  /* 0x0000013c00187824 */ /* 0x040fe400078e02ff */
[C---:B------:R-:W-:Y:S01]  /*4f70*/  IMAD R28, R0.reuse, 0x13e, RZ ;  /* 0x0000013e001c7824 */ /* 0x040fe200078e02ff */
[----:B------:R0:W-:Y:S01]  /*4f80*/  STS.U16 [R12+0x1a000], R3 ;  /* 0x01a000030c007388 */ /* 0x0001e20000000400 */
[C---:B------:R-:W-:Y:S02]  /*4f90*/  IMAD R29, R0.reuse, 0x14c, RZ ;  /* 0x0000014c001d7824 */ /* 0x040fe400078e02ff */
[C---:B--2---:R-:W-:Y:S01]  /*4fa0*/  IMAD R4, R0.reuse, 0x1fe, RZ ;  /* 0x000001fe00047824 */ /* 0x044fe200078e02ff */
[----:B------:R1:W-:Y:S01]  /*4fb0*/  STS.U16 [R12+0x1b000], R2 ;  /* 0x01b000020c007388 */ /* 0x0003e20000000400 */
[----:B------:R-:W-:-:S03]  /*4fc0*/  IMAD R5, R0, 0x10c, RZ ;  /* 0x0000010c00057824 */ /* 0x000fc600078e02ff */
[----:B------:R2:W-:Y:S01]  /*4fd0*/  STL.64 [R1+0x1568], R16 ;  /* 0x0015681001007387 */ /* 0x0005e20000100a00 */
[C---:B------:R-:W-:Y:S02]  /*4fe0*/  IMAD R11, R0.reuse, 0x11c, RZ ;  /* 0x0000011c000b7824 */ /* 0x040fe400078e02ff */
[C---:B0-----:R-:W-:Y:S01]  /*4ff0*/  IMAD R3, R0.reuse, 0x9e, RZ ;  /* 0x0000009e00037824 */ /* 0x041fe200078e02ff */
[----:B------:R0:W-:Y:S01]  /*5000*/  STL.64 [R1+0x1560], R18 ;  /* 0x0015601201007387 */ /* 0x0001e20000100a00 */
[C---:B-1----:R-:W-:Y:S02]  /*5010*/  IMAD R2, R0.reuse, 0x8e, RZ ;  /* 0x0000008e00027824 */ /* 0x042fe400078e02ff */
[----:B------:R-:W-:Y:S01]  /*5020*/  IMAD R12, R0, 0x11e, RZ ;  /* 0x0000011e000c7824 */ /* 0x000fe200078e02ff */
[----:B------:R1:W-:Y:S01]  /*5030*/  STL.64 [R1+0x1558], R22 ;  /* 0x0015581601007387 */ /* 0x0003e20000100a00 */
[----:B--2---:R-:W-:Y:S01]  /*5040*/  IADD3 R16, P0, R10, R26, RZ ;  /* 0x0000001a0a107210 */ /* 0x004fe20007f1e0ff */
[----:B------:R-:W-:-:S02]  /*5050*/  IMAD R13, R0, 0xff, RZ ;  /* 0x000000ff000d7824 */ /* 0x000fc400078e02ff */
[----:B------:R2:W-:Y:S01]  /*5060*/  STL.64 [R1+0x1548], R24 ;  /* 0x0015481801007387 */ /* 0x0005e20000100a00 */
[----:B------:R-:W-:Y:S01]  /*5070*/  IMAD R14, R0, 0x47, RZ ;  /* 0x00000047000e7824 */ /* 0x000fe200078e02ff */
[-C--:B------:R-:W-:Y:S01]  /*5080*/  IADD3 R4, P3, R4, R26.reuse, RZ ;  /* 0x0000001a04047210 */ /* 0x080fe20007f7e0ff */
[----:B------:R-:W-:Y:S01]  /*5090*/  IMAD R15, R0, 0x4f, RZ ;  /* 0x0000004f000f7824 */ /* 0x000fe200078e02ff */
[----:B------:R3:W-:Y:S01]  /*50a0*/  STL.64 [R1+0x1550], R28 ;  /* 0x0015501c01007387 */ /* 0x0007e20000100a00 */
[----:B------:R-:W-:Y:S01]  /*50b0*/  IMAD.MOV.U32 R10, RZ, RZ, R16 ;  /* 0x000000ffff0a7224 */ /* 0x000fe200078e0010 */
[-C--:B0-----:R-:W-:Y:S02]  /*50c0*/  IADD3 R18, P4, R2, R26.reuse, RZ ;  /* 0x0000001a02127210 */ /* 0x081fe40007f9e0ff */
[----:B-1----:R-:W-:Y:S01]  /*50d0*/  IADD3 R22, P6, R5, R26, RZ ;  /* 0x0000001a05167210 */ /* 0x002fe20007fde0ff */
[----:B------:R0:W-:Y:S01]  /*50e0*/  STL [R1+0x80], R16 ;  /* 0x0000801001007387 */ /* 0x0001e20000100800 */
[----:B------:R-:W-:-:S02]  /*50f0*/  LEA.HI.X.SX32 R5, R13, R27, 0x1, P3 ;  /* 0x0000001b0d057211 */ /* 0x000fc400018f0eff */
[-C--:B--2---:R-:W-:Y:S02]  /*5100*/  IADD3 R24, P2, R12, R26.reuse, RZ ;  /* 0x0000001a0c187210 */ /* 0x084fe40007f5e0ff */
[-C--:B---3--:R-:W-:Y:S02]  /*5110*/  IADD3 R28, P1, R11, R26.reuse, RZ ;  /* 0x0000001a0b1c7210 */ /* 0x088fe40007f3e0ff */
[----:B0-----:R-:W-:Y:S01]  /*5120*/  IADD3 R16, P5, R3, R26, RZ ;  /* 0x0000001a03107210 */ /* 0x001fe20007fbe0ff */
[----:B------:R-:W-:Y:S01]  /*5130*/  STL [R1+0x88], R22 ;  /* 0x0000881601007387 */ /* 0x000fe20000100800 */
[----:B------:R-:W-:Y:S02]  /*5140*/  MOV R11, R17 ;  /* 0x00000011000b7202 */ /* 0x000fe40000000f00 */
[-C--:B------:R-:W-:Y:S01]  /*5150*/  LEA.HI.X.SX32 R19, R14, R27.reuse, 0x1, P4 ;  /* 0x0000001b0e137211 */ /* 0x080fe200020f0eff */
[----:B------:R-:W-:Y:S01]  /*5160*/  STL [R1+0x78], R28 ;  /* 0x0000781c01007387 */ /* 0x000fe20000100800 */
[----:B------:R-:W-:-:S03]  /*5170*/  LEA.HI.X.SX32 R17, R15, R27, 0x1, P5 ;  /* 0x0000001b0f117211 */ /* 0x000fc600028f0eff */
[----:B------:R-:W-:Y:S04]  /*5180*/  STL [R1+0x70], R24 ;  /* 0x0000701801007387 */ /* 0x000fe80000100800 */
[----:B------:R-:W-:Y:S04]  /*5190*/  STL.64 [R1+0x1438], R4 ;  /* 0x0014380401007387 */ /* 0x000fe80000100a00 */
[----:B------:R-:W-:Y:S04]  /*51a0*/  STL.64 [R1+0xc8], R18 ;  /* 0x0000c81201007387 */ /* 0x000fe80000100a00 */
[----:B------:R0:W-:Y:S04]  /*51b0*/  STL.64 [R1+0xc0], R16 ;  /* 0x0000c01001007387 */ /* 0x0001e80000100a00 */
[----:B0-----:R-:W2:Y:S01]  /*51c0*/  LDL.LU.64 R16, [R1+0x1568] ;  /* 0x0015680001107983 */ /* 0x001ea20000300a00 */
[----:B------:R-:W-:-:S02]  /*51d0*/  IMAD R6, R0, 0xae, RZ ;  /* 0x000000ae00067824 */ /* 0x000fc400078e02ff */
[----:B------:R-:W-:Y:S02]  /*51e0*/  IMAD R7, R0, 0xbe, RZ ;  /* 0x000000be00077824 */ /* 0x000fe400078e02ff */
[----:B------:R-:W-:Y:S01]  /*51f0*/  IMAD.MOV.U32 R12, RZ, RZ, R22 ;  /* 0x000000ffff0c7224 */ /* 0x000fe200078e0016 */
[-C--:B------:R-:W-:Y:S02]  /*5200*/  IADD3 R22, P3, R6, R26.reuse, RZ ;  /* 0x0000001a06167210 */ /* 0x080fe40007f7e0ff */
[----:B------:R-:W-:Y:S02]  /*5210*/  IADD3 R18, P4, R7, R26, RZ ;  /* 0x0000001a07127210 */ /* 0x000fe40007f9e0ff */
[----:B------:R-:W-:Y:S02]  /*5220*/  MOV R13, R23 ;  /* 0x00000017000d7202 */ /* 0x000fe40000000f00 */
[-C--:B--2---:R-:W-:Y:S02]  /*5230*/  LEA.HI.X.SX32 R23, R16, R27.reuse, 0x1, P3 ;  /* 0x0000001b10177211 */ /* 0x084fe400018f0eff */
[----:B------:R-:W-:-:S03]  /*5240*/  LEA.HI.X.SX32 R19, R17, R27, 0x1, P4 ;  /* 0x0000001b11137211 */ /* 0x000fc600020f0eff */
[----:B------:R-:W-:Y:S04]  /*5250*/  STL.64 [R1+0xb8], R22 ;  /* 0x0000b81601007387 */ /* 0x000fe80000100a00 */
[----:B------:R0:W-:Y:S04]  /*5260*/  STL.64 [R1+0xb0], R18 ;  /* 0x0000b01201007387 */ /* 0x0001e80000100a00 */
[----:B0-----:R-:W2:Y:S01]  /*5270*/  LDL.LU.64 R18, [R1+0x1560] ;  /* 0x0015600001127983 */ /* 0x001ea20000300a00 */
[C---:B------:R-:W-:Y:S02]  /*5280*/  IMAD R8, R0.reuse, 0xce, RZ ;  /* 0x000000ce00087824 */ /* 0x040fe400078e02ff */
[----:B------:R-:W-:-:S02]  /*5290*/  IMAD R9, R0, 0xde, RZ ;  /* 0x000000de00097824 */ /* 0x000fc400078e02ff */
[----:B------:R-:W-:Y:S01]  /*52a0*/  IMAD R21, R0, 0x6f, RZ ;  /* 0x0000006f00157824 */ /* 0x000fe200078e02ff */
[-C--:B------:R-:W-:Y:S02]  /*52b0*/  IADD3 R14, P5, R8, R26.reuse, RZ ;  /* 0x0000001a080e7210 */ /* 0x080fe40007fbe0ff */
[----:B------:R-:W-:-:S04]  /*52c0*/  IADD3 R22, P3, R9, R26, RZ ;  /* 0x0000001a09167210 */ /* 0x000fc80007f7e0ff */
[-C--:B------:R-:W-:Y:S02]  /*52d0*/  LEA.HI.X.SX32 R23, R21, R27.reuse, 0x1, P3 ;  /* 0x0000001b15177211 */ /* 0x080fe400018f0eff */
[----:B--2---:R-:W-:-:S05]  /*52e0*/  LEA.HI.X.SX32 R15, R18, R27, 0x1, P5 ;  /* 0x0000001b120f7211 */ /* 0x004fca00028f0eff */
[----:B------:R-:W-:Y:S04]  /*52f0*/  STL.64 [R1+0xa8], R14 ;  /* 0x0000a80e01007387 */ /* 0x000fe80000100a00 */
[----:B------:R0:W-:Y:S04]  /*5300*/  STL.64 [R1+0xa0], R22 ;  /* 0x0000a01601007387 */ /* 0x0001e80000100a00 */
[----:B0-----:R-:W2:Y:S01]  /*5310*/  LDL.LU.64 R22, [R1+0x1558] ;  /* 0x0015580001167983 */ /* 0x001ea20000300a00 */
[----:B------:R-:W-:Y:S01]  /*5320*/  IMAD.MOV.U32 R16, RZ, RZ, R24 ;  /* 0x000000ffff107224 */ /* 0x000fe200078e0018 */
[----:B------:R-:W-:Y:S01]  /*5330*/  IADD3 R24, P4, R19, R26, RZ ;  /* 0x0000001a13187210 */ /* 0x000fe20007f9e0ff */
[----:B------:R-:W-:Y:S01]  /*5340*/  IMAD R20, R0, 0x12c, RZ ;  /* 0x0000012c00147824 */ /* 0x000fe200078e02ff */
[----:B------:R-:W-:-:S02]  /*5350*/  MOV R17, R25 ;  /* 0x0000001900117202 */ /* 0x000fc40000000f00 */
[----:B------:R-:W-:Y:S02]  /*5360*/  MOV R21, R29 ;  /* 0x0000001d00157202 */ /* 0x000fe40000000f00 */
[----:B------:R-:W-:Y:S01]  /*5370*/  IADD3 R4, P3, R20, R26, RZ ;  /* 0x0000001a14047210 */ /* 0x000fe20007f7e0ff */
[----:B------:R-:W-:Y:S02]  /*5380*/  IMAD.MOV.U32 R20, RZ, RZ, R28 ;  /* 0x000000ffff147224 */ /* 0x000fe400078e001c */
[----:B------:R-:W3:Y:S01]  /*5390*/  LDL.LU.64 R28, [R1+0x1550] ;  /* 0x00155000011c7983 */ /* 0x000ee20000300a00 */
[----:B--2---:R-:W-:-:S05]  /*53a0*/  LEA.HI.X.SX32 R25, R23, R27, 0x1, P4 ;  /* 0x0000001b17197211 */ /* 0x004fca00020f0eff */
[----:B------:R0:W-:Y:S04]  /*53b0*/  STL.64 [R1+0x98], R24 ;  /* 0x0000981801007387 */ /* 0x0001e80000100a00 */
[----:B0-----:R-:W2:Y:S01]  /*53c0*/  LDL.LU.64 R24, [R1+0x1548] ;  /* 0x0015480001187983 */ /* 0x001ea20000300a00 */
[C---:B------:R-:W-:Y:S02]  /*53d0*/  IMAD R11, R0.reuse, 0xfe, RZ ;  /* 0x000000fe000b7824 */ /* 0x040fe400078e02ff */
[----:B------:R-:W-:-:S03]  /*53e0*/  IMAD R13, R0, 0x86, RZ ;  /* 0x00000086000d7824 */ /* 0x000fc600078e02ff */
[-C--:B------:R-:W-:Y:S01]  /*53f0*/  IADD3 R14, P5, R11, R26.reuse, RZ ;  /* 0x0000001a0b0e7210 */ /* 0x080fe20007fbe0ff */
[C---:B------:R-:W-:Y:S01]  /*5400*/  IMAD R11, R0.reuse, 0x87, RZ ;  /* 0x00000087000b7824 */ /* 0x040fe200078e02ff */
[-C--:B------:R-:W-:Y:S01]  /*5410*/  LEA.HI.X.SX32 R13, R13, R27.reuse, 0x1, P6 ;  /* 0x0000001b0d0d7211 */ /* 0x080fe200030f0eff */
[----:B------:R-:W-:Y:S03]  /*5420*/  STL [R1+0x68], R4 ;  /* 0x0000680401007387 */ /* 0x000fe60000100800 */
[----:B------:R-:W-:Y:S01]  /*5430*/  LEA.HI.X.SX32 R11, R11, R27, 0x1, P0 ;  /* 0x0000001b0b0b7211 */ /* 0x000fe200000f0eff */
[----:B------:R-:W-:Y:S01]  /*5440*/  IMAD R10, R0, 0x8f, RZ ;  /* 0x0000008f000a7824 */ /* 0x000fe200078e02ff */
[----:B------:R-:W-:-:S04]  /*5450*/  IADD3 R22, P4, R22, R26, RZ ;  /* 0x0000001a16167210 */ /* 0x000fc80007f9e0ff */
[----:B------:R-:W-:Y:S01]  /*5460*/  LEA.HI.X.SX32 R17, R10, R27, 0x1, P2 ;  /* 0x0000001b0a117211 */ /* 0x000fe200010f0eff */
[----:B------:R-:W-:Y:S01]  /*5470*/  IMAD R10, R0, 0x96, RZ ;  /* 0x00000096000a7824 */ /* 0x000fe200078e02ff */
[----:B---3--:R-:W-:Y:S02]  /*5480*/  IADD3 R12, P0, R29, R26, RZ ;  /* 0x0000001a1d0c7210 */ /* 0x008fe40007f1e0ff */
[----:B------:R-:W-:Y:S02]  /*5490*/  MOV R29, R5 ;  /* 0x00000005001d7202 */ /* 0x000fe40000000f00 */
[----:B------:R-:W-:Y:S01]  /*54a0*/  LEA.HI.X.SX32 R29, R10, R27, 0x1, P3 ;  /* 0x0000001b0a1d7211 */ /* 0x000fe200018f0eff */
[C---:B------:R-:W-:Y:S02]  /*54b0*/  IMAD R10, R0.reuse, 0x16c, RZ ;  /* 0x0000016c000a7824 */ /* 0x040fe400078e02ff */
[C---:B------:R-:W-:Y:S02]  /*54c0*/  IMAD R5, R0.reuse, 0x14e, RZ ;  /* 0x0000014e00057824 */ /* 0x040fe400078e02ff */
[----:B------:R-:W-:-:S02]  /*54d0*/  IMAD R18, R0, 0xa6, RZ ;  /* 0x000000a600127824 */ /* 0x000fc400078e02ff */
[----:B------:R-:W-:-:S05]  /*54e0*/  IMAD R16, R0, 0x15e, RZ ;  /* 0x0000015e00107824 */ /* 0x000fca00078e02ff */
[----:B------:R-:W-:Y:S02]  /*54f0*/  IADD3 R16, P3, R16, R26, RZ ;  /* 0x0000001a10107210 */ /* 0x000fe40007f7e0ff */
[----:B--2---:R-:W-:-:S05]  /*5500*/  LEA.HI.X.SX32 R15, R25, R27, 0x1, P5 ;  /* 0x0000001b190f7211 */ /* 0x004fca00028f0eff */
[----:B------:R0:W-:Y:S04]  /*5510*/  STL.64 [R1+0x90], R14 ;  /* 0x0000900e01007387 */ /* 0x0001e80000100a00 */
[----:B------:R-:W-:Y:S04]  /*5520*/  STL [R1+0x8c], R13 ;  /* 0x00008c0d01007387 */ /* 0x000fe80000100800 */
[----:B------:R1:W-:Y:S01]  /*5530*/  STL [R1+0x84], R11 ;  /* 0x0000840b01007387 */ /* 0x0003e20000100800 */
[----:B0-----:R-:W-:Y:S01]  /*5540*/  IADD3 R14, P5, R24, R26, RZ ;  /* 0x0000001a180e7210 */ /* 0x001fe20007fbe0ff */
[----:B------:R-:W-:-:S02]  /*5550*/  IMAD.MOV.U32 R24, RZ, RZ, R20 ;  /* 0x000000ffff187224 */ /* 0x000fc400078e0014 */
[----:B-1----:R-:W-:Y:S01]  /*5560*/  IMAD R11, R0, 0x15c, RZ ;  /* 0x0000015c000b7824 */ /* 0x002fe200078e02ff */
[----:B------:R-:W-:-:S04]  /*5570*/  MOV R25, R21 ;  /* 0x0000001500197202 */ /* 0x000fc80000000f00 */
[----:B------:R-:W-:Y:S01]  /*5580*/  IADD3 R24, P2, R11, R26, RZ ;  /* 0x0000001a0b187210 */ /* 0x000fe20007f5e0ff */
[----:B------:R-:W-:Y:S01]  /*5590*/  IMAD R11, R0, 0x97, RZ ;  /* 0x00000097000b7824 */ /* 0x000fe200078e02ff */
[----:B------:R-:W-:-:S04]  /*55a0*/  LEA.HI.X.SX32 R25, R2, R27, 0x1, P1 ;  /* 0x0000001b02197211 */ /* 0x000fc800008f0eff */
[-C--:B------:R-:W-:Y:S01]  /*55b0*/  LEA.HI.X.SX32 R23, R11, R27.reuse, 0x1, P4 ;  /* 0x0000001b0b177211 */ /* 0x080fe200020f0eff */
[----:B------:R-:W-:Y:S01]  /*55c0*/  STL [R1+0x7c], R25 ;  /* 0x00007c1901007387 */ /* 0x000fe20000100800 */
[----:B------:R-:W-:-:S03]  /*55d0*/  LEA.HI.X.SX32 R15, R3, R27, 0x1, P5 ;  /* 0x0000001b030f7211 */ /* 0x000fc600028f0eff */
[----:B------:R-:W-:Y:S01]  /*55e0*/  STL [R1+0x74], R17 ;  /* 0x0000741101007387 */ /* 0x000fe20000100800 */
[----:B------:R-:W-:-:S03]  /*55f0*/  IMAD R11, R0, 0x16e, RZ ;  /* 0x0000016e000b7824 */ /* 0x000fc600078e02ff */
[----:B------:R-:W-:Y:S01]  /*5600*/  STL [R1+0x6c], R29 ;  /* 0x00006c1d01007387 */ /* 0x000fe20000100800 */
[----:B------:R-:W-:-:S03]  /*5610*/  IADD3 R20, P6, R28, R26, RZ ;  /* 0x0000001a1c147210 */ /* 0x000fc60007fde0ff */
[----:B------:R0:W-:Y:S04]  /*5620*/  STL.64 [R1+0x60], R22 ;  /* 0x0000601601007387 */ /* 0x0001e80000100a00 */
[----:B------:R1:W-:Y:S01]  /*5630*/  STL.64 [R1+0x58], R14 ;  /* 0x0000580e01007387 */ /* 0x0003e20000100a00 */
[-C--:B0-----:R-:W-:Y:S01]  /*5640*/  IADD3 R22, P4, R10, R26.reuse, RZ ;  /* 0x0000001a0a167210 */ /* 0x081fe20007f9e0ff */
[C---:B------:R-:W-:Y:S01]  /*5650*/  IMAD R10, R0.reuse, 0x9f, RZ ;  /* 0x0000009f000a7824 */ /* 0x040fe200078e02ff */
[----:B-1----:R-:W-:Y:S01]  /*5660*/  IADD3 R14, P5, R11, R26, RZ ;  /* 0x0000001a0b0e7210 */ /* 0x002fe20007fbe0ff */
[----:B------:R-:W-:-:S03]  /*5670*/  IMAD R11, R0, 0x17c, RZ ;  /* 0x0000017c000b7824 */ /* 0x000fc600078e02ff */
[----:B------:R-:W-:Y:S01]  /*5680*/  LEA.HI.X.SX32 R21, R10, R27, 0x1, P6 ;  /* 0x0000001b0a157211 */ /* 0x000fe200030f0eff */
[----:B------:R-:W-:Y:S01]  /*5690*/  IMAD.MOV.U32 R28, RZ, RZ, R4 ;  /* 0x000000ffff1c7224 */ /* 0x000fe200078e0004 */
[----:B------:R-:W-:-:S03]  /*56a0*/  IADD3 R4, P1, R5, R26, RZ ;  /* 0x0000001a05047210 */ /* 0x000fc60007f3e0ff */
[----:B------:R0:W-:Y:S01]  /*56b0*/  STL.64 [R1+0x50], R20 ;  /* 0x0000501401007387 */ /* 0x0001e20000100a00 */
[-C--:B------:R-:W-:Y:S01]  /*56c0*/  LEA.HI.X.SX32 R13, R18, R27.reuse, 0x1, P0 ;  /* 0x0000001b120d7211 */ /* 0x080fe200000f0eff */
[----:B------:R-:W-:Y:S01]  /*56d0*/  IMAD R18, R0, 0xaf, RZ ;  /* 0x000000af00127824 */ /* 0x000fe200078e02ff */
[-C--:B------:R-:W-:Y:S02]  /*56e0*/  LEA.HI.X.SX32 R25, R6, R27.reuse, 0x1, P2 ;  /* 0x0000001b06197211 */ /* 0x080fe400010f0eff */
[----:B0-----:R-:W-:Y:S01]  /*56f0*/  IADD3 R20, P6, R11, R26, RZ ;  /* 0x0000001a0b147210 */ /* 0x001fe20007fde0ff */
[----:B------:R-:W-:Y:S01]  /*5700*/  IMAD R11, R0, 0xa7, RZ ;  /* 0x000000a7000b7824 */ /* 0x000fe200078e02ff */
[----:B------:R-:W-:-:S04]  /*5710*/  LEA.HI.X.SX32 R17, R18, R27, 0x1, P3 ;  /* 0x0000001b12117211 */ /* 0x000fc800018f0eff */
[----:B------:R-:W-:Y:S01]  /*5720*/  LEA.HI.X.SX32 R5, R11, R27, 0x1, P1 ;  /* 0x0000001b0b057211 */ /* 0x000fe200008f0eff */
[----:B------:R0:W-:Y:S01]  /*5730*/  STL.64 [R1+0x48], R12 ;  /* 0x0000480c01007387 */ /* 0x0001e20000100a00 */
[----:B------:R-:W-:-:S03]  /*5740*/  IMAD R10, R0, 0x17e, RZ ;  /* 0x0000017e000a7824 */ /* 0x000fc600078e02ff */
[----:B------:R-:W-:Y:S01]  /*5750*/  STL.64 [R1+0x40], R4 ;  /* 0x0000400401007387 */ /* 0x000fe20000100a00 */
[----:B------:R-:W-:-:S03]  /*5760*/  IMAD R18, R0, 0xb7, RZ ;  /* 0x000000b700127824 */ /* 0x000fc600078e02ff */
[----:B------:R-:W-:Y:S04]  /*5770*/  STL.64 [R1+0x38], R24 ;  /* 0x0000381801007387 */ /* 0x000fe80000100a00 */
[----:B------:R1:W-:Y:S01]  /*5780*/  STL.64 [R1+0x30], R16 ;  /* 0x0000301001007387 */ /* 0x0003e20000100a00 */
[----:B------:R-:W-:Y:S01]  /*5790*/  IMAD R2, R0, 0xbf, RZ ;  /* 0x000000bf00027824 */ /* 0x000fe200078e02ff */
[----:B0-----:R-:W-:Y:S02]  /*57a0*/  IADD3 R12, P0, R10, R26, RZ ;  /* 0x0000001a0a0c7210 */ /* 0x001fe40007f1e0ff */
[-C--:B------:R-:W-:Y:S01]  /*57b0*/  LEA.HI.X.SX32 R15, R18, R27.reuse, 0x1, P5 ;  /* 0x0000001b120f7211 */ /* 0x080fe200028f0eff */
[----:B-1----:R-:W-:Y:S01]  /*57c0*/  IMAD R17, R0, 0xb6, RZ ;  /* 0x000000b600117824 */ /* 0x002fe200078e02ff */
[----:B------:R-:W-:-:S04]  /*57d0*/  LEA.HI.X.SX32 R21, R7, R27, 0x1, P6 ;  /* 0x0000001b07157211 */ /* 0x000fc800030f0eff */
[-C--:B------:R-:W-:Y:S01]  /*57e0*/  LEA.HI.X.SX32 R23, R17, R27.reuse, 0x1, P4 ;  /* 0x0000001b11177211 */ /* 0x080fe200020f0eff */
[----:B------:R-:W-:Y:S01]  /*57f0*/  IMAD R5, R0, 0x18e, RZ ;  /* 0x0000018e00057824 */ /* 0x000fe200078e02ff */
[----:B------:R-:W-:Y:S01]  /*5800*/  LEA.HI.X.SX32 R13, R2, R27, 0x1, P0 ;  /* 0x0000001b020d7211 */ /* 0x000fe200000f0eff */
[C---:B------:R-:W-:Y:S02]  /*5810*/  IMAD R10, R0.reuse, 0x18c, RZ ;  /* 0x0000018c000a7824 */ /* 0x040fe400078e02ff */
[----:B------:R-:W-:Y:S01]  /*5820*/  STL.64 [R1+0x28], R22 ;  /* 0x0000281601007387 */ /* 0x000fe20000100a00 */
[C---:B------:R-:W-:Y:S02]  /*5830*/  IMAD R25, R0.reuse, 0x19c, RZ ;  /* 0x0000019c00197824 */ /* 0x040fe400078e02ff */
[C---:B------:R-:W-:Y:S01]  /*5840*/  IMAD R16, R0.reuse, 0x19e, RZ ;  /* 0x0000019e00107824 */ /* 0x040fe200078e02ff */
[----:B------:R-:W-:Y:S01]  /*5850*/  STL.64 [R1+0x20], R14 ;  /* 0x0000200e01007387 */ /* 0x000fe20000100a00 */
[----:B------:R-:W-:Y:S01]  /*5860*/  IMAD R2, R0, 0xc7, RZ ;  /* 0x000000c700027824 */ /* 0x000fe200078e02ff */
[----:B------:R-:W-:-:S02]  /*5870*/  IADD3 R4, P2, R5, R26, RZ ;  /* 0x0000001a05047210 */ /* 0x000fc40007f5e0ff */
[----:B------:R-:W-:Y:S01]  /*5880*/  STL.64 [R1+0x18], R20 ;  /* 0x0000181401007387 */ /* 0x000fe20000100a00 */
[----:B------:R-:W-:-:S03]  /*5890*/  IADD3 R10, P1, R10, R26, RZ ;  /* 0x0000001a0a0a7210 */ /* 0x000fc60007f3e0ff */
[----:B------:R0:W-:Y:S01]  /*58a0*/  STL.64 [R1+0x10], R12 ;  /* 0x0000100c01007387 */ /* 0x0001e20000100a00 */
[-C--:B------:R-:W-:Y:S01]  /*58b0*/  IADD3 R28, P3, R25, R26.reuse, RZ ;  /* 0x0000001a191c7210 */ /* 0x080fe20007f7e0ff */
[----:B------:R-:W-:Y:S01]  /*58c0*/  IMAD R3, R0, 0xcf, RZ ;  /* 0x000000cf00037824 */ /* 0x000fe200078e02ff */
[-C--:B------:R-:W-:Y:S01]  /*58d0*/  IADD3 R16, P4, R16, R26.reuse, RZ ;  /* 0x0000001a10107210 */ /* 0x080fe20007f9e0ff */
[----:B------:R-:W-:Y:S01]  /*58e0*/  IMAD R24, R0, 0x1ac, RZ ;  /* 0x000001ac00187824 */ /* 0x000fe200078e02ff */
[-C--:B------:R-:W-:Y:S01]  /*58f0*/  LEA.HI.X.SX32 R5, R2, R27.reuse, 0x1, P2 ;  /* 0x0000001b02057211 */ /* 0x080fe200010f0eff */
[----:B0-----:R-:W-:Y:S01]  /*5900*/  IMAD R13, R0, 0xc6, RZ ;  /* 0x000000c6000d7824 */ /* 0x001fe200078e02ff */
[-C--:B------:R-:W-:Y:S01]  /*5910*/  LEA.HI.X.SX32 R29, R8, R27.reuse, 0x1, P3 ;  /* 0x0000001b081d7211 */ /* 0x080fe200018f0eff */
[C---:B------:R-:W-:Y:S01]  /*5920*/  IMAD R14, R0.reuse, 0x1ae, RZ ;  /* 0x000001ae000e7824 */ /* 0x040fe200078e02ff */
[-C--:B------:R-:W-:Y:S02]  /*5930*/  LEA.HI.X.SX32 R17, R3, R27.reuse, 0x1, P4 ;  /* 0x0000001b03117211 */ /* 0x080fe400020f0eff */
[----:B------:R-:W-:Y:S01]  /*5940*/  LEA.HI.X.SX32 R11, R13, R27, 0x1, P1 ;  /* 0x0000001b0d0b7211 */ /* 0x000fe200008f0eff */
[----:B------:R-:W-:Y:S01]  /*5950*/  IMAD R6, R0, 0xd6, RZ ;  /* 0x000000d600067824 */ /* 0x000fe200078e02ff */
[-C--:B------:R-:W-:Y:S01]  /*5960*/  IADD3 R24, P5, R24, R26.reuse, RZ ;  /* 0x0000001a18187210 */ /* 0x080fe20007fbe0ff */
[----:B------:R-:W-:Y:S01]  /*5970*/  STL.64 [R1+0x1440], R4 ;  /* 0x0014400401007387 */ /* 0x000fe20000100a00 */
[----:B------:R-:W-:Y:S01]  /*5980*/  IMAD R3, R0, 0xd7, RZ ;  /* 0x000000d700037824 */ /* 0x000fe200078e02ff */
[----:B------:R-:W-:-:S02]  /*5990*/  IADD3 R14, P6, R14, R26, RZ ;  /* 0x0000001a0e0e7210 */ /* 0x000fc40007fde0ff */
[----:B------:R-:W-:Y:S01]  /*59a0*/  STL.64 [R1+0x8], R10 ;  /* 0x0000080a01007387 */ /* 0x000fe20000100a00 */
[----:B------:R-:W-:-:S03]  /*59b0*/  LEA.HI.X.SX32 R25, R6, R27, 0x1, P5 ;  /* 0x0000001b06197211 */ /* 0x000fc600028f0eff */
[----:B------:R-:W-:Y:S04]  /*59c0*/  STL.64 [R1+0x1448], R28 ;  /* 0x0014481c01007387 */ /* 0x000fe80000100a00 */
[----:B------:R0:W-:Y:S01]  /*59d0*/  STL.64 [R1+0x1450], R16 ;  /* 0x0014501001007387 */ /* 0x0001e20000100a00 */
[----:B------:R-:W-:-:S03]  /*59e0*/  LEA.HI.X.SX32 R15, R3, R27, 0x1, P6 ;  /* 0x0000001b030f7211 */ /* 0x000fc600030f0eff */
[----:B0-----:R-:W2:Y:S04]  /*59f0*/  LDL.LU R16, [R1+0x3a4] ;  /* 0x0003a40001107983 */ /* 0x001ea80000300800 */
[----:B------:R-:W3:Y:S04]  /*5a00*/  LDL.LU R17, [R1+0x3a0] ;  /* 0x0003a00001117983 */ /* 0x000ee80000300800 */
[----:B------:R-:W4:Y:S04]  /*5a10*/  LDL.LU R28, [R1+0x39c] ;  /* 0x00039c00011c7983 */ /* 0x000f280000300800 */
[----:B------:R-:W5:Y:S04]  /*5a20*/  LDL.LU R29, [R1+0x398] ;  /* 0x00039800011d7983 */ /* 0x000f680000300800 */
[----:B------:R-:W2:Y:S04]  /*5a30*/  LDL.LU R4, [R1+0x3c8] ;  /* 0x0003c80001047983 */ /* 0x000ea80000300800 */
[----:B------:R0:W-:Y:S04]  /*5a40*/  STL.64 [R1+0x1458], R24 ;  /* 0x0014581801007387 */ /* 0x0001e80000100a00 */
[----:B0-----:R-:W2:Y:S04]  /*5a50*/  LDL.LU R24, [R1+0x3ac] ;  /* 0x0003ac0001187983 */ /* 0x001ea80000300800 */
[----:B------:R-:W2:Y:S04]  /*5a60*/  LDL.LU R25, [R1+0x3a8] ;  /* 0x0003a80001197983 */ /* 0x000ea80000300800 */
[----:B------:R0:W-:Y:S04]  /*5a70*/  STL.64 [R1+0x1460], R14 ;  /* 0x0014600e01007387 */ /* 0x0001e80000100a00 */
[----:B0-----:R-:W2:Y:S01]  /*5a80*/  LDL.LU R15, [R1+0x3b0] ;  /* 0x0003b000010f7983 */ /* 0x001ea20000300800 */
[----:B------:R-:W-:-:S02]  /*5a90*/  IMAD R20, R0, 0x1cc, RZ ;  /* 0x000001cc00147824 */ /* 0x000fc400078e02ff */
[----:B------:R-:W-:-:S03]  /*5aa0*/  IMAD R5, R0, 0xe6, RZ ;  /* 0x000000e600057824 */ /* 0x000fc600078e02ff */
[----:B------:R-:W-:-:S04]  /*5ab0*/  IADD3 R20, P2, R20, R26, RZ ;  /* 0x0000001a14147210 */ /* 0x000fc80007f5e0ff */
[----:B------:R-:W-:Y:S02]  /*5ac0*/  LEA.HI.X.SX32 R21, R5, R27, 0x1, P2 ;  /* 0x0000001b05157211 */ /* 0x000fe400010f0eff */
[----:B------:R-:W0:Y:S01]  /*5ad0*/  S2R R5, SR_TID.X ;  /* 0x0000000000057919 */ /* 0x000e220000002100 */
[C---:B------:R-:W-:Y:S02]  /*5ae0*/  IMAD R22, R0.reuse, 0x1bc, RZ ;  /* 0x000001bc00167824 */ /* 0x040fe400078e02ff */
[C---:B------:R-:W-:Y:S02]  /*5af0*/  IMAD R12, R0.reuse, 0x1be, RZ ;  /* 0x000001be000c7824 */ /* 0x040fe400078e02ff */
[----:B------:R-:W-:Y:S01]  /*5b00*/  IMAD R10, R0, 0x1ce, RZ ;  /* 0x000001ce000a7824 */ /* 0x000fe200078e02ff */
[-C--:B------:R-:W-:Y:S01]  /*5b10*/  IADD3 R22, P0, R22, R26.reuse, RZ ;  /* 0x0000001a16167210 */ /* 0x080fe20007f1e0ff */
[----:B------:R-:W-:Y:S01]  /*5b20*/  IMAD R2, R0, 0x1dc, RZ ;  /* 0x000001dc00027824 */ /* 0x000fe200078e02ff */
[----:B------:R-:W-:Y:S01]  /*5b30*/  IADD3 R12, P1, R12, R26, RZ ;  /* 0x0000001a0c0c7210 */ /* 0x000fe20007f3e0ff */
[----:B------:R-:W-:-:S02]  /*5b40*/  IMAD R8, R0, 0x1de, RZ ;  /* 0x000001de00087824 */ /* 0x000fc400078e02ff */
[C---:B------:R-:W-:Y:S02]  /*5b50*/  IMAD R18, R0.reuse, 0x1ec, RZ ;  /* 0x000001ec00127824 */ /* 0x040fe400078e02ff */
[C---:B------:R-:W-:Y:S02]  /*5b60*/  IMAD R6, R0.reuse, 0x1ee, RZ ;  /* 0x000001ee00067824 */ /* 0x040fe400078e02ff */
[C---:B------:R-:W-:Y:S02]  /*5b70*/  IMAD R7, R0.reuse, 0xdf, RZ ;  /* 0x000000df00077824 */ /* 0x040fe400078e02ff */
[----:B------:R-:W-:Y:S01]  /*5b80*/  IMAD R3, R0, 0x1fc, RZ ;  /* 0x000001fc00037824 */ /* 0x000fe200078e02ff */
[----:B------:R-:W-:Y:S01]  /*5b90*/  LEA.HI.X.SX32 R23, R9, R27, 0x1, P0 ;  /* 0x0000001b09177211 */ /* 0x000fe200000f0eff */
[----:B------:R-:W-:Y:S01]  /*5ba0*/  IMAD.MOV.U32 R14, RZ, RZ, c[0x0][0x198] ;  /* 0x00006600ff0e7624 */ /* 0x000fe200078e00ff */
[-C--:B------:R-:W-:Y:S02]  /*5bb0*/  IADD3 R10, P3, R10, R26.reuse, RZ ;  /* 0x0000001a0a0a7210 */ /* 0x080fe40007f7e0ff */
[----:B------:R-:W-:-:S02]  /*5bc0*/  IADD3 R2, P4, R2, R26, RZ ;  /* 0x0000001a02027210 */ /* 0x000fc40007f9e0ff */
[-C--:B------:R-:W-:Y:S02]  /*5bd0*/  IADD3 R8, P5, R8, R26.reuse, RZ ;  /* 0x0000001a08087210 */ /* 0x080fe40007fbe0ff */
[-C--:B------:R-:W-:Y:S02]  /*5be0*/  IADD3 R18, P6, R18, R26.reuse, RZ ;  /* 0x0000001a12127210 */ /* 0x080fe40007fde0ff */
[-C--:B------:R-:W-:Y:S02]  /*5bf0*/  IADD3 R6, P0, R6, R26.reuse, RZ ;  /* 0x0000001a06067210 */ /* 0x080fe40007f1e0ff */
[----:B------:R-:W-:Y:S02]  /*5c00*/  LEA.HI.X.SX32 R13, R7, R27, 0x1, P1 ;  /* 0x0000001b070d7211 */ /* 0x000fe400008f0eff */
[----:B------:R-:W-:Y:S01]  /*5c10*/  IADD3 R26, P1, R3, R26, RZ ;  /* 0x0000001a031a7210 */ /* 0x000fe20007f3e0ff */
[----:B------:R-:W-:Y:S02]  /*5c20*/  IMAD R3, R0, 0xe7, RZ ;  /* 0x000000e700037824 */ /* 0x000fe400078e02ff */
[----:B------:R-:W-:Y:S01]  /*5c30*/  IMAD R14, R14, 0xf6, RZ ;  /* 0x000000f60e0e7824 */ /* 0x000fe200078e02ff */
[----:B0-----:R-:W-:-:S02]  /*5c40*/  LOP3.LUT R5, R5, 0xff, RZ, 0xc0, !PT ;  /* 0x000000ff05057812 */ /* 0x001fc400078ec0ff */
[-C--:B------:R-:W-:Y:S02]  /*5c50*/  LEA.HI.X.SX32 R11, R3, R27.reuse, 0x1, P3 ;  /* 0x0000001b030b7211 */ /* 0x080fe400018f0eff */
[-C--:B------:R-:W-:Y:S02]  /*5c60*/  LEA.HI.X.SX32 R3, R19, R27.reuse, 0x1, P4 ;  /* 0x0000001b13037211 */ /* 0x080fe400020f0eff */
[----:B------:R-:W-:Y:S02]  /*5c70*/  LEA.HI.X.SX32 R19, R14, R27, 0x1, P6 ;  /* 0x0000001b0e137211 */ /* 0x000fe400030f0eff */
[----:B------:R-:W-:Y:S01]  /*5c80*/  MOV R14, c[0x0][0x198] ;  /* 0x00006600000e7a02 */ /* 0x000fe20000000f00 */
[C---:B------:R-:W-:Y:S02]  /*5c90*/  IMAD R7, R0.reuse, 0xef, RZ ;  /* 0x000000ef00077824 */ /* 0x040fe400078e02ff */
[----:B------:R-:W-:Y:S02]  /*5ca0*/  IMAD R0, R0, 0xf7, RZ ;  /* 0x000000f700007824 */ /* 0x000fe400078e02ff */
[----:B------:R-:W-:-:S02]  /*5cb0*/  IMAD.SHL.U32 R5, R5, 0x2, RZ ;  /* 0x0000000205057824 */ /* 0x000fc400078e00ff */
[----:B------:R-:W-:Y:S01]  /*5cc0*/  IMAD R14, R14, 0xfe, RZ ;  /* 0x000000fe0e0e7824 */ /* 0x000fe200078e02ff */
[----:B------:R-:W-:Y:S01]  /*5cd0*/  STL.64 [R1+0x1468], R22 ;  /* 0x0014681601007387 */ /* 0x000fe20000100a00 */
[-C--:B------:R-:W-:Y:S02]  /*5ce0*/  LEA.HI.X.SX32 R9, R7, R27.reuse, 0x1, P5 ;  /* 0x0000001b07097211 */ /* 0x080fe400028f0eff */
[-C--:B------:R-:W-:Y:S01]  /*5cf0*/  LEA.HI.X.SX32 R7, R0, R27.reuse, 0x1, P0 ;  /* 0x0000001b00077211 */ /* 0x080fe200000f0eff */
[----:B------:R-:W-:Y:S01]  /*5d00*/  STL.64 [R1+0x1470], R12 ;  /* 0x0014700c01007387 */ /* 0x000fe20000100a00 */
[----:B------:R-:W-:-:S03]  /*5d10*/  LEA.HI.X.SX32 R27, R14, R27, 0x1, P1 ;  /* 0x0000001b0e1b7211 */ /* 0x000fc600008f0eff */
[----:B------:R-:W-:Y:S04]  /*5d20*/  STL.64 [R1+0x1478], R20 ;  /* 0x0014781401007387 */ /* 0x000fe80000100a00 */
[----:B------:R-:W-:Y:S04]  /*5d30*/  STL.64 [R1+0x1480], R10 ;  /* 0x0014800a01007387 */ /* 0x000fe80000100a00 */
[----:B------:R0:W-:Y:S04]  /*5d40*/  STL.64 [R1+0x1488], R2 ;  /* 0x0014880201007387 */ /* 0x0001e80000100a00 */
[----:B------:R-:W-:Y:S04]  /*5d50*/  STL.64 [R1+0x1490], R8 ;  /* 0x0014900801007387 */ /* 0x000fe80000100a00 */
[----:B------:R-:W-:Y:S01]  /*5d60*/  STL.64 [R1+0x1498], R18 ;  /* 0x0014981201007387 */ /* 0x000fe20000100a00 */
[----:B0-----:R-:W-:-:S03]  /*5d70*/  LOP3.LUT R2, R5, 0x10, RZ, 0x3c, !PT ;  /* 0x0000001005027812 */ /* 0x001fc600078e3cff */
[----:B------:R-:W-:Y:S04]  /*5d80*/  STL.64 [R1+0x14a0], R6 ;  /* 0x0014a00601007387 */ /* 0x000fe80000100a00 */
[----:B------:R-:W-:Y:S04]  /*5d90*/  STL.64 [R1+0x14a8], R26 ;  /* 0x0014a81a01007387 */ /* 0x000fe80000100a00 */
[----:B--2---:R-:W-:Y:S04]  /*5da0*/  STS.U16 [R5+0x7000], R15 ;  /* 0x0070000f05007388 */ /* 0x004fe80000000400 */
[----:B------:R-:W-:Y:S04]  /*5db0*/  STS.U16 [R5+0xe000], R24 ;  /* 0x00e0001805007388 */ /* 0x000fe80000000400 */
[----:B------:R-:W-:Y:S04]  /*5dc0*/  STS.U16 [R5+0x1c000], R25 ;  /* 0x01c0001905007388 */ /* 0x000fe80000000400 */
[----:B------:R-:W-:Y:S04]  /*5dd0*/  STS.U16 [R5+0x1d000], R16 ;  /* 0x01d0001005007388 */ /* 0x000fe80000000400 */
[----:B---3--:R-:W-:Y:S04]  /*5de0*/  STS.U16 [R5+0xf000], R17 ;  /* 0x00f0001105007388 */ /* 0x008fe80000000400 */
[----:B----4-:R-:W-:Y:S04]  /*5df0*/  STS.U16 [R5+0x1e000], R28 ;  /* 0x01e0001c05007388 */ /* 0x010fe80000000400 */
[----:B-----5:R0:W-:Y:S04]  /*5e00*/  STS.U16 [R5+0x1f000], R29 ;  /* 0x01f0001d05007388 */ /* 0x0201e80000000400 */
[----:B------:R1:W-:Y:S04]  /*5e10*/  STS.U16 [R2+0x1200], R4 ;  /* 0x0012000402007388 */ /* 0x0003e80000000400 */
[----:B0-----:R-:W2:Y:S04]  /*5e20*/  LDL.LU R29, [R1+0x394] ;  /* 0x00039400011d7983 */ /* 0x001ea80000300800 */
[----:B------:R0:W-:Y:S04]  /*5e30*/  STL [R1+0x153c], R5 ;  /* 0x00153c0501007387 */ /* 0x0001e80000100800 */
[----:B-1----:R-:W3:Y:S04]  /*5e40*/  LDL.LU R4, [R1+0x390] ;  /* 0x0003900001047983 */ /* 0x002ee80000300800 */
[----:B0-----:R-:W4:Y:S04]  /*5e50*/  LDL.LU R5, [R1+0x388] ;  /* 0x0003880001057983 */ /* 0x001f280000300800 */
[----:B----4-:R0:W-:Y:S04]  /*5e60*/  STL [R1+0x1540], R5 ;  /* 0x0015400501007387 */ /* 0x0101e80000100800 */
[----:B0-----:R-:W4:Y:S04]  /*5e70*/  LDL.LU R5, [R1+0x38c] ;  /* 0x00038c0001057983 */ /* 0x001f280000300800 */
[----:B------:R-:W5:Y:S04]  /*5e80*/  LDL.LU R26, [R1+0x384] ;  /* 0x00038400011a7983 */ /* 0x000f680000300800 */
        /* <DEDUP_REMOVED lines=23> */
[----:B--2---:R0:W-:Y:S04]  /*6000*/  STS.U16 [R2+0x10200], R29 ;  /* 0x0102001d02007388 */ /* 0x0041e80000000400 */
[----:B------:R-:W2:Y:S04]  /*6010*/  LDL.LU R28, [R1+0x320] ;  /* 0x00032000011c7983 */ /* 0x000ea80000300800 */
[----:B---3--:R1:W-:Y:S04]  /*6020*/  STS.U16 [R2+0x11200], R4 ;  /* 0x0112000402007388 */ /* 0x0083e80000000400 */
[----:B0-----:R-:W3:Y:S04]  /*6030*/  LDL.LU R29, [R1+0x31c] ;  /* 0x00031c00011d7983 */ /* 0x001ee80000300800 */
[----:B-1----:R-:W2:Y:S04]  /*6040*/  LDL.LU R4, [R1+0x318] ;  /* 0x0003180001047983 */ /* 0x002ea80000300800 */
[----:B----4-:R0:W-:Y:S04]  /*6050*/  STS.U16 [R2+0x12200], R5 ;  /* 0x0122000502007388 */ /* 0x0101e80000000400 */
[----:B0-----:R-:W4:Y:S04]  /*6060*/  LDL.LU R5, [R1+0x1540] ;  /* 0x0015400001057983 */ /* 0x001f280000300800 */
[----:B----4-:R0:W-:Y:S04]  /*6070*/  STS.U16 [R2+0x13200], R5 ;  /* 0x0132000502007388 */ /* 0x0101e80000000400 */
[----:B0-----:R-:W4:Y:S04]  /*6080*/  LDL.LU R5, [R1+0x153c] ;  /* 0x00153c0001057983 */ /* 0x001f280000300800 */
        /* <DEDUP_REMOVED lines=24> */
[----:B--2---:R-:W-:Y:S04]  /*6210*/  STS.U16 [R2+0xe200], R28 ;  /* 0x00e2001c02007388 */ /* 0x004fe80000000400 */
[----:B---3--:R-:W-:Y:S04]  /*6220*/  STS.U16 [R2+0xf200], R29 ;  /* 0x00f2001d02007388 */ /* 0x008fe80000000400 */
[----:B------:R0:W-:Y:S04]  /*6230*/  STS.U16 [R2+0x200], R4 ;  /* 0x0002000402007388 */ /* 0x0001e80000000400 */
[----:B0-----:R-:W2:Y:S01]  /*6240*/  LDL.LU R4, [R1+0x3b8] ;  /* 0x0003b80001047983 */ /* 0x001ea20000300800 */
[----:B----4-:R-:W-:-:S03]  /*6250*/  LOP3.LUT R0, R5, 0x20, RZ, 0x3c, !PT ;  /* 0x0000002005007812 */ /* 0x010fc600078e3cff */
[----:B------:R0:W-:Y:S04]  /*6260*/  STL [R1+0x1530], R5 ;  /* 0x0015300501007387 */ /* 0x0001e80000100800 */
[----:B0-----:R-:W3:Y:S04]  /*6270*/  LDL.LU R5, [R1+0x304] ;  /* 0x0003040001057983 */ /* 0x001ee80000300800 */
[----:B---3--:R0:W-:Y:S04]  /*6280*/  STL [R1+0x1534], R5 ;  /* 0x0015340501007387 */ /* 0x0081e80000100800 */
[----:B0-----:R-:W3:Y:S04]  /*6290*/  LDL.LU R5, [R1+0x310] ;  /* 0x0003100001057983 */ /* 0x001ee80000300800 */
[----:B---3--:R0:W-:Y:S04]  /*62a0*/  STL [R1+0x1538], R5 ;  /* 0x0015380501007387 */ /* 0x0081e80000100800 */
[----:B0-----:R-:W3:Y:S04]  /*62b0*/  LDL.LU R5, [R1+0x3c4] ;  /* 0x0003c40001057983 */ /* 0x001ee80000300800 */
[----:B------:R-:W4:Y:S04]  /*62c0*/  LDL.LU R26, [R1+0x2f8] ;  /* 0x0002f800011a7983 */ /* 0x000f280000300800 */
[----:B------:R-:W5:Y:S04]  /*62d0*/  LDL.LU R27, [R1+0x2f0] ;  /* 0x0002f000011b7983 */ /* 0x000f680000300800 */
[----:B------:R-:W4:Y:S04]  /*62e0*/  LDL.LU R6, [R1+0x2e4] ;  /* 0x0002e40001067983 */ /* 0x000f280000300800 */
        /* <DEDUP_REMOVED lines=22> */
[----:B--2---:R0:W-:Y:S04]  /*6450*/  STS.U16 [R0+0x1400], R4 ;  /* 0x0014000400007388 */ /* 0x0041e80000000400 */
[----:B------:R-:W2:Y:S04]  /*6460*/  LDL.LU R29, [R1+0x200] ;  /* 0x00020000011d7983 */ /* 0x000ea80000300800 */
[----:B0-----:R-:W2:Y:S04]  /*6470*/  LDL.LU R4, [R1+0x1fc] ;  /* 0x0001fc0001047983 */ /* 0x001ea80000300800 */
[----:B---3--:R0:W-:Y:S04]  /*6480*/  STS.U16 [R0+0x2400], R5 ;  /* 0x0024000500007388 */ /* 0x0081e80000000400 */
[----:B0-----:R-:W3:Y:S04]  /*6490*/  LDL.LU R5, [R1+0x1538] ;  /* 0x0015380001057983 */ /* 0x001ee80000300800 */
[----:B---3--:R0:W-:Y:S04]  /*64a0*/  STS.U16 [R0+0x3400], R5 ;  /* 0x0034000500007388 */ /* 0x0081e80000000400 */
[----:B0-----:R-:W3:Y:S04]  /*64b0*/  LDL.LU R5, [R1+0x1534] ;  /* 0x0015340001057983 */ /* 0x001ee80000300800 */
[----:B---3--:R0:W-:Y:S04]  /*64c0*/  STS.U16 [R0+0x4400], R5 ;  /* 0x0044000500007388 */ /* 0x0081e80000000400 */
        /* <DEDUP_REMOVED lines=26> */
[----:B0-----:R-:W2:Y:S04]  /*6670*/  LDL.LU R5, [R1+0x1530] ;  /* 0x0015300001057983 */ /* 0x001ea80000300800 */
[----:B------:R0:W-:Y:S04]  /*6680*/  STS.U16 [R0+0xe400], R4 ;  /* 0x00e4000400007388 */ /* 0x0001e80000000400 */
[----:B0-----:R-:W3:Y:S04]  /*6690*/  LDL.LU R4, [R1+0x1f4] ;  /* 0x0001f40001047983 */ /* 0x001ee80000300800 */
[----:B------:R-:W4:Y:S04]  /*66a0*/  LDL.LU R26, [R1+0x2b4] ;  /* 0x0002b400011a7983 */ /* 0x000f280000300800 */
[----:B----4-:R0:W-:Y:S04]  /*66b0*/  STL [R1+0x1524], R26 ;  /* 0x0015241a01007387 */ /* 0x0101e80000100800 */
[----:B0-----:R-:W4:Y:S04]  /*66c0*/  LDL.LU R26, [R1+0x2c4] ;  /* 0x0002c400011a7983 */ /* 0x001f280000300800 */
[----:B----4-:R0:W-:Y:S04]  /*66d0*/  STL [R1+0x1528], R26 ;  /* 0x0015281a01007387 */ /* 0x0101e80000100800 */
[----:B0-----:R-:W4:Y:S04]  /*66e0*/  LDL.LU R26, [R1+0x2d4] ;  /* 0x0002d400011a7983 */ /* 0x001f280000300800 */
[----:B----4-:R2:W-:Y:S04]  /*66f0*/  STL [R1+0x152c], R26 ;  /* 0x00152c1a01007387 */ /* 0x0105e80000100800 */
        /* <DEDUP_REMOVED lines=15> */
[----:B------:R-:W4:Y:S01]  /*67f0*/  LDL.LU R22, [R1+0x1a0] ;  /* 0x0001a00001167983 */ /* 0x000f220000300800 */
[----:B--2---:R-:W-:-:S03]  /*6800*/  LOP3.LUT R26, R5, 0x20, RZ, 0x3c, !PT ;  /* 0x00000020051a7812 */ /* 0x004fc600078e3cff */
[----:B------:R-:W2:Y:S04]  /*6810*/  LDL.LU R23, [R1+0x19c] ;  /* 0x00019c0001177983 */ /* 0x000ea80000300800 */
        /* <DEDUP_REMOVED lines=8> */
[----:B---3--:R0:W-:Y:S04]  /*68a0*/  STS.U16 [R26+0xf400], R4 ;  /* 0x00f400041a007388 */ /* 0x0081e80000000400 */
[----:B0-----:R-:W3:Y:S01]  /*68b0*/  LDL.LU R26, [R1+0x152c] ;  /* 0x00152c00011a7983 */ /* 0x001ee20000300800 */
[----:B------:R-:W-:-:S03]  /*68c0*/  LOP3.LUT R2, R5, 0x30, RZ, 0x3c, !PT ;  /* 0x0000003005027812 */ /* 0x000fc600078e3cff */
[----:B------:R-:W2:Y:S04]  /*68d0*/  LDL.LU R4, [R1+0x174] ;  /* 0x0001740001047983 */ /* 0x000ea80000300800 */
[----:B---3--:R0:W-:Y:S04]  /*68e0*/  STS.U16 [R2+0x600], R26 ;  /* 0x0006001a02007388 */ /* 0x0081e80000000400 */
[----:B0-----:R-:W3:Y:S04]  /*68f0*/  LDL.LU R26, [R1+0x1528] ;  /* 0x00152800011a7983 */ /* 0x001ee80000300800 */
[----:B---3--:R0:W-:Y:S04]  /*6900*/  STS.U16 [R2+0x1600], R26 ;  /* 0x0016001a02007388 */ /* 0x0081e80000000400 */
[----:B0-----:R-:W3:Y:S04]  /*6910*/  LDL.LU R26, [R1+0x1524] ;  /* 0x00152400011a7983 */ /* 0x001ee80000300800 */
[----:B---3--:R-:W-:Y:S04]  /*6920*/  STS.U16 [R2+0x2600], R26 ;  /* 0x0026001a02007388 */ /* 0x008fe80000000400 */
[----:B----4-:R-:W-:Y:S04]  /*6930*/  STS.U16 [R2+0x3600], R27 ;  /* 0x0036001b02007388 */ /* 0x010fe80000000400 */
[----:B-----5:R-:W-:Y:S04]  /*6940*/  STS.U16 [R2+0x10600], R6 ;  /* 0x0106000602007388 */ /* 0x020fe80000000400 */
[----:B------:R-:W-:Y:S04]  /*6950*/  STS.U16 [R2+0x11600], R7 ;  /* 0x0116000702007388 */ /* 0x000fe80000000400 */
[----:B------:R0:W-:Y:S02]  /*6960*/  STS.U16 [R2+0x12600], R0 ;  /* 0x0126000002007388 */ /* 0x0001e40000000400 */
[----:B0-----:R-:W-:-:S05]  /*6970*/  LOP3.LUT R0, R5, 0x40, RZ, 0x3c, !PT ;  /* 0x0000004005007812 */ /* 0x001fca00078e3cff */
[----:B------:R0:W-:Y:S04]  /*6980*/  STL [R1+0x1520], R0 ;  /* 0x0015200001007387 */ /* 0x0001e80000100800 */
[----:B0-----:R-:W3:Y:S04]  /*6990*/  LDL.LU R0, [R1+0x170] ;  /* 0x0001700001007983 */ /* 0x001ee80000300800 */
[----:B------:R-:W4:Y:S04]  /*69a0*/  LDL.LU R26, [R1+0x3b4] ;  /* 0x0003b400011a7983 */ /* 0x000f280000300800 */
[----:B----4-:R0:W-:Y:S04]  /*69b0*/  STL [R1+0x1510], R26 ;  /* 0x0015101a01007387 */ /* 0x0101e80000100800 */
[----:B0-----:R-:W4:Y:S04]  /*69c0*/  LDL.LU R26, [R1+0x2cc] ;  /* 0x0002cc00011a7983 */ /* 0x001f280000300800 */
[----:B----4-:R0:W-:Y:S04]  /*69d0*/  STL [R1+0x1514], R26 ;  /* 0x0015141a01007387 */ /* 0x0101e80000100800 */
[----:B0-----:R-:W4:Y:S04]  /*69e0*/  LDL.LU R26, [R1+0x15c] ;  /* 0x00015c00011a7983 */ /* 0x001f280000300800 */
[----:B------:R-:W-:Y:S04]  /*69f0*/  STS.U16 [R2+0x13600], R18 ;  /* 0x0136001202007388 */ /* 0x000fe80000000400 */
[----:B------:R-:W-:Y:S04]  /*6a00*/  STS.U16 [R2+0x14600], R19 ;  /* 0x0146001302007388 */ /* 0x000fe80000000400 */
[----:B----4-:R0:W-:Y:S04]  /*6a10*/  STL [R1+0x151c], R26 ;  /* 0x00151c1a01007387 */ /* 0x0101e80000100800 */
[----:B0-----:R-:W2:Y:S04]  /*6a20*/  LDL.LU R26, [R1+0x168] ;  /* 0x00016800011a7983 */ /* 0x001ea80000300800 */
[----:B------:R-:W5:Y:S04]  /*6a30*/  LDL.LU R27, [R1+0x2bc] ;  /* 0x0002bc00011b7983 */ /* 0x000f680000300800 */
[----:B------:R0:W-:Y:S04]  /*6a40*/  STS.U16 [R2+0x15600], R8 ;  /* 0x0156000802007388 */ /* 0x0001e80000000400 */
[----:B------:R1:W-:Y:S04]  /*6a50*/  STS.U16 [R2+0x16600], R9 ;  /* 0x0166000902007388 */ /* 0x0003e80000000400 */
        /* <DEDUP_REMOVED lines=18> */
[----:B-----5:R5:W-:Y:S04]  /*6b80*/  STL [R1+0x1518], R27 ;  /* 0x0015181b01007387 */ /* 0x020be80000100800 */
[----:B------:R-:W4:Y:S04]  /*6b90*/  LDL.LU R6, [R1+0x3c0] ;  /* 0x0003c00001067983 */ /* 0x000f280000300800 */
[----:B------:R-:W4:Y:S04]  /*6ba0*/  LDL.LU R7, [R1+0x2b8] ;  /* 0x0002b80001077983 */ /* 0x000f280000300800 */
[----:B------:R-:W4:Y:S04]  /*6bb0*/  LDL.LU R18, [R1+0x308] ;  /* 0x0003080001127983 */ /* 0x000f280000300800 */
[----:B------:R-:W4:Y:S04]  /*6bc0*/  LDL.LU R19, [R1+0x2ac] ;  /* 0x0002ac0001137983 */ /* 0x000f280000300800 */
[----:B0-----:R-:W4:Y:S04]  /*6bd0*/  LDL.LU R8, [R1+0x300] ;  /* 0x0003000001087983 */ /* 0x001f280000300800 */
[----:B-1----:R-:W4:Y:S04]  /*6be0*/  LDL.LU R9, [R1+0x2a0] ;  /* 0x0002a00001097983 */ /* 0x002f280000300800 */
[----:B--2---:R-:W2:Y:S04]  /*6bf0*/  LDL.LU R2, [R1+0x2ec] ;  /* 0x0002ec0001027983 */ /* 0x004ea80000300800 */
        /* <DEDUP_REMOVED lines=8> */
[----:B------:R-:W2:Y:S01]  /*6c80*/  LDL.LU R23, [R1+0x144] ;  /* 0x0001440001177983 */ /* 0x000ea20000300800 */
[----:B-----5:R-:W-:-:S03]  /*6c90*/  LOP3.LUT R27, R5, 0x30, RZ, 0x3c, !PT ;  /* 0x00000030051b7812 */ /* 0x020fc600078e3cff */
[----:B------:R-:W5:Y:S04]  /*6ca0*/  LDL.LU R14, [R1+0x140] ;  /* 0x00014000010e7983 */ /* 0x000f680000300800 */
        /* <DEDUP_REMOVED lines=9> */
[----:B------:R1:W-:Y:S04]  /*6d40*/  STS.U16 [R27+0xe600], R26 ;  /* 0x00e6001a1b007388 */ /* 0x0003e80000000400 */
[----:B0-----:R-:W3:Y:S04]  /*6d50*/  LDL.LU R0, [R1+0x1520] ;  /* 0x0015200001007983 */ /* 0x001ee80000300800 */
[----:B-1----:R-:W2:Y:S04]  /*6d60*/  LDL.LU R26, [R1+0x151c] ;  /* 0x00151c00011a7983 */ /* 0x002ea80000300800 */
[----:B--2---:R0:W-:Y:S04]  /*6d70*/  STS.U16 [R27+0xf600], R26 ;  /* 0x00f6001a1b007388 */ /* 0x0041e80000000400 */
[----:B0-----:R-:W2:Y:S04]  /*6d80*/  LDL.LU R27, [R1+0x1518] ;  /* 0x00151800011b7983 */ /* 0x001ea80000300800 */
[----:B------:R-:W3:Y:S04]  /*6d90*/  LDL.LU R26, [R1+0x1514] ;  /* 0x00151400011a7983 */ /* 0x000ee80000300800 */
[----:B---3--:R0:W-:Y:S04]  /*6da0*/  STS.U16 [R0+0x1800], R26 ;  /* 0x0018001a00007388 */ /* 0x0081e80000000400 */
[----:B0-----:R-:W3:Y:S04]  /*6db0*/  LDL.LU R26, [R1+0x1510] ;  /* 0x00151000011a7983 */ /* 0x001ee80000300800 */
[----:B---3--:R-:W-:Y:S04]  /*6dc0*/  STS.U16 [R0+0x2800], R26 ;  /* 0x0028001a00007388 */ /* 0x008fe80000000400 */
[----:B--2---:R-:W-:Y:S04]  /*6dd0*/  STS.U16 [R0+0x3800], R27 ;  /* 0x0038001b00007388 */ /* 0x004fe80000000400 */
[----:B----4-:R-:W-:Y:S04]  /*6de0*/  STS.U16 [R0+0x4800], R6 ;  /* 0x0048000600007388 */ /* 0x010fe80000000400 */
        /* <DEDUP_REMOVED lines=23> */
[----:B------:R0:W-:Y:S02]  /*6f60*/  STS.U16 [R0+0x1b800], R4 ;  /* 0x01b8000400007388 */ /* 0x0001e40000000400 */
[----:B0-----:R-:W-:-:S05]  /*6f70*/  LOP3.LUT R0, R5, 0x50, RZ, 0x3c, !PT ;  /* 0x0000005005007812 */ /* 0x001fca00078e3cff */
[----:B------:R0:W-:Y:S04]  /*6f80*/  STL [R1+0x1508], R0 ;  /* 0x0015080001007387 */ /* 0x0001e80000100800 */
[----:B0-----:R-:W2:Y:S04]  /*6f90*/  LDL.LU R0, [R1+0x118] ;  /* 0x0001180001007983 */ /* 0x001ea80000300800 */
[----:B--2---:R0:W-:Y:S04]  /*6fa0*/  STL [R1+0x150c], R0 ;  /* 0x00150c0001007387 */ /* 0x0041e80000100800 */
[----:B0-----:R-:W2:Y:S04]  /*6fb0*/  LDL.LU R0, [R1+0x11c] ;  /* 0x00011c0001007983 */ /* 0x001ea80000300800 */
[----:B------:R-:W3:Y:S04]  /*6fc0*/  LDL.LU R26, [R1+0x110] ;  /* 0x00011000011a7983 */ /* 0x000ee80000300800 */
[----:B---3--:R0:W-:Y:S04]  /*6fd0*/  STL [R1+0x1504], R26 ;  /* 0x0015041a01007387 */ /* 0x0081e80000100800 */
[----:B0-----:R-:W3:Y:S04]  /*6fe0*/  LDL.LU R26, [R1+0x114] ;  /* 0x00011400011a7983 */ /* 0x001ee80000300800 */
[----:B------:R-:W4:Y:S04]  /*6ff0*/  LDL.LU R27, [R1+0x3bc] ;  /* 0x0003bc00011b7983 */ /* 0x000f280000300800 */
[----:B----4-:R0:W-:Y:S04]  /*7000*/  STL [R1+0x1500], R27 ;  /* 0x0015001b01007387 */ /* 0x0101e80000100800 */
[----:B------:R-:W4:Y:S04]  /*7010*/  LDL.LU R6, [R1+0x314] ;  /* 0x0003140001067983 */ /* 0x000f280000300800 */
[----:B------:R-:W5:Y:S04]  /*7020*/  LDL.LU R7, [R1+0x2fc] ;  /* 0x0002fc0001077983 */ /* 0x000f680000300800 */
[----:B------:R-:W3:Y:S04]  /*7030*/  LDL.LU R18, [R1+0x2e8] ;  /* 0x0002e80001127983 */ /* 0x000ee80000300800 */
        /* <DEDUP_REMOVED lines=13> */
[----:B------:R-:W3:Y:S01]  /*7110*/  LDL.LU R14, [R1+0x108] ;  /* 0x00010800010e7983 */ /* 0x000ee20000300800 */
[----:B0-----:R-:W-:-:S03]  /*7120*/  LOP3.LUT R27, R5, 0x40, RZ, 0x3c, !PT ;  /* 0x00000040051b7812 */ /* 0x001fc600078e3cff */
        /* <DEDUP_REMOVED lines=9> */
[----:B--2---:R0:W-:Y:S04]  /*71c0*/  STS.U16 [R27+0x1c800], R0 ;  /* 0x01c800001b007388 */ /* 0x0041e80000000400 */
[----:B0-----:R-:W2:Y:S04]  /*71d0*/  LDL.LU R0, [R1+0x150c] ;  /* 0x00150c0001007983 */ /* 0x001ea80000300800 */
[----:B--2---:R0:W-:Y:S04]  /*71e0*/  STS.U16 [R27+0x1d800], R0 ;  /* 0x01d800001b007388 */ /* 0x0041e80000000400 */
[----:B---3--:R1:W-:Y:S04]  /*71f0*/  STS.U16 [R27+0x1e800], R26 ;  /* 0x01e8001a1b007388 */ /* 0x0083e80000000400 */
[----:B0-----:R-:W2:Y:S04]  /*7200*/  LDL.LU R0, [R1+0x1508] ;  /* 0x0015080001007983 */ /* 0x001ea80000300800 */
[----:B-1----:R-:W3:Y:S04]  /*7210*/  LDL.LU R26, [R1+0x1504] ;  /* 0x00150400011a7983 */ /* 0x002ee80000300800 */
[----:B---3--:R0:W-:Y:S04]  /*7220*/  STS.U16 [R27+0x1f800], R26 ;  /* 0x01f8001a1b007388 */ /* 0x0081e80000000400 */
[----:B0-----:R-:W2:Y:S04]  /*7230*/  LDL.LU R27, [R1+0x1500] ;  /* 0x00150000011b7983 */ /* 0x001ea80000300800 */
[----:B--2---:R-:W-:Y:S04]  /*7240*/  STS.U16 [R0+0xa00], R27 ;  /* 0x000a001b00007388 */ /* 0x004fe80000000400 */
        /* <DEDUP_REMOVED lines=26> */
[----:B0-----:R-:W2:Y:S04]  /*73f0*/  LDL.LU R0, [R1+0x290] ;  /* 0x0002900001007983 */ /* 0x001ea80000300800 */
[----:B--2---:R0:W-:Y:S04]  /*7400*/  STL [R1+0x14cc], R0 ;  /* 0x0014cc0001007387 */ /* 0x0041e80000100800 */
        /* <DEDUP_REMOVED lines=23> */
[----:B------:R-:W3:Y:S04]  /*7580*/  LDL.LU.64 R26, [R1+0xb0] ;  /* 0x0000b000011a7983 */ /* 0x000ee80000300a00 */
[----:B---3--:R0:W-:Y:S04]  /*7590*/  STL.64 [R1+0x14b0], R26 ;  /* 0x0014b01a01007387 */ /* 0x0081e80000100a00 */
[----:B0-----:R-:W3:Y:S04]  /*75a0*/  LDL.LU.64 R26, [R1+0xb8] ;  /* 0x0000b800011a7983 */ /* 0x001ee80000300a00 */
[----:B---3--:R0:W-:Y:S04]  /*75b0*/  STL.64 [R1+0x14b8], R26 ;  /* 0x0014b81a01007387 */ /* 0x0081e80000100a00 */
[----:B0-----:R-:W3:Y:S04]  /*75c0*/  LDL.LU.64 R26, [R1+0xc0] ;  /* 0x0000c000011a7983 */ /* 0x001ee80000300a00 */
[----:B------:R-:W0:Y:S04]  /*75d0*/  S2R R5, SR_TID.X ;  /* 0x0000000000057919 */ /* 0x000e280000002100 */
[----:B---3--:R1:W-:Y:S04]  /*75e0*/  STL.64 [R1+0x14c0], R26 ;  /* 0x0014c01a01007387 */ /* 0x0083e80000100a00 */
[----:B-1----:R-:W3:Y:S01]  /*75f0*/  LDL.LU.64 R26, [R1+0xc8] ;  /* 0x0000c800011a7983 */ /* 0x002ee20000300a00 */
[----:B0-----:R-:W-:-:S03]  /*7600*/  LOP3.LUT R5, R5, 0xff, RZ, 0xc0, !PT ;  /* 0x000000ff05057812 */ /* 0x001fc600078ec0ff */
[----:B---3--:R-:W-:Y:S04]  /*7610*/  STL [R1+0x14ec], R26 ;  /* 0x0014ec1a01007387 */ /* 0x008fe80000100800 */
[----:B------:R0:W-:Y:S04]  /*7620*/  STL [R1+0x14c8], R27 ;  /* 0x0014c81b01007387 */ /* 0x0001e80000100800 */
[----:B------:R-:W3:Y:S04]  /*7630*/  LDL.LU.64 R6, [R1+0xa8] ;  /* 0x0000a80001067983 */ /* 0x000ee80000300a00 */
[----:B------:R-:W4:Y:S01]  /*7640*/  LDL.LU.64 R18, [R1+0xa0] ;  /* 0x0000a00001127983 */ /* 0x000f220000300a00 */
[----:B0-----:R-:W-:-:S03]  /*7650*/  SHF.L.U32 R27, R5, 0x1, RZ ;  /* 0x00000001051b7819 */ /* 0x001fc600000006ff */
[----:B------:R-:W5:Y:S04]  /*7660*/  LDL.LU.64 R8, [R1+0x98] ;  /* 0x0000980001087983 */ /* 0x000f680000300a00 */
[----:B------:R-:W3:Y:S01]  /*7670*/  LDL.LU.64 R2, [R1+0x90] ;  /* 0x0000900001027983 */ /* 0x000ee20000300a00 */
[----:B------:R-:W-:-:S03]  /*7680*/  LOP3.LUT R26, R27, 0x50, RZ, 0x3c, !PT ;  /* 0x000000501b1a7812 */ /* 0x000fc600078e3cff */
[----:B------:R-:W3:Y:S04]  /*7690*/  LDL.LU.64 R10, [R1+0x88] ;  /* 0x00008800010a7983 */ /* 0x000ee80000300a00 */
        /* <DEDUP_REMOVED lines=8> */
[----:B--2---:R0:W-:Y:S04]  /*7720*/  STS.U16 [R26+0x1ba00], R0 ;  /* 0x01ba00001a007388 */ /* 0x0041e80000000400 */
[----:B0-----:R-:W2:Y:S04]  /*7730*/  LDL.LU R0, [R1+0x14fc] ;  /* 0x0014fc0001007983 */ /* 0x001ea80000300800 */
[----:B--2---:R0:W-:Y:S04]  /*7740*/  STS.U16 [R26+0x1ca00], R0 ;  /* 0x01ca00001a007388 */ /* 0x0041e80000000400 */
[----:B0-----:R-:W2:Y:S04]  /*7750*/  LDL.LU R0, [R1+0x14f8] ;  /* 0x0014f80001007983 */ /* 0x001ea80000300800 */
[----:B--2---:R0:W-:Y:S04]  /*7760*/  STS.U16 [R26+0x1da00], R0 ;  /* 0x01da00001a007388 */ /* 0x0041e80000000400 */
[----:B0-----:R-:W2:Y:S04]  /*7770*/  LDL.LU R0, [R1+0x14f4] ;  /* 0x0014f40001007983 */ /* 0x001ea80000300800 */
[----:B--2---:R0:W-:Y:S04]  /*7780*/  STS.U16 [R26+0x1ea00], R0 ;  /* 0x01ea00001a007388 */ /* 0x0041e80000000400 */
[----:B0-----:R-:W2:Y:S01]  /*7790*/  LDL.LU R0, [R1+0x14f0] ;  /* 0x0014f00001007983 */ /* 0x001ea20000300800 */
[----:B------:R-:W-:-:S03]  /*77a0*/  LOP3.LUT R27, R27, 0x60, RZ, 0x3c, !PT ;  /* 0x000000601b1b7812 */ /* 0x000fc600078e3cff */
[----:B--2---:R0:W-:Y:S04]  /*77b0*/  STS.U16 [R26+0x1fa00], R0 ;  /* 0x01fa00001a007388 */ /* 0x0041e80000000400 */
[----:B0-----:R-:W2:Y:S04]  /*77c0*/  LDL.LU R26, [R1+0x14ec] ;  /* 0x0014ec00011a7983 */ /* 0x001ea80000300800 */
[----:B------:R-:W2:Y:S04]  /*77d0*/  LDL.LU R0, [R1+0x14e8] ;  /* 0x0014e80001007983 */ /* 0x000ea80000300800 */
[----:B--2---:R0:W-:Y:S04]  /*77e0*/  STS.U16 [R27+0xc00], R0 ;  /* 0x000c00001b007388 */ /* 0x0041e80000000400 */
[----:B0-----:R-:W2:Y:S04]  /*77f0*/  LDL.LU R0, [R1+0x14e4] ;  /* 0x0014e40001007983 */ /* 0x001ea80000300800 */
        /* <DEDUP_REMOVED lines=14> */
[----:B--2---:R0:W2:Y:S04]  /*78e0*/  LDG.E.U16 R0, [R26.64] ;  /* 0x000000061a007981 */ /* 0x0040a8000c1e1500 */
[----:B0-----:R-:W3:Y:S04]  /*78f0*/  LDL.LU.64 R26, [R1+0x14c0] ;  /* 0x0014c000011a7983 */ /* 0x001ee80000300a00 */
[----:B--2---:R3:W-:Y:S04]  /*7900*/  STL [R1+0xc8], R0 ;  /* 0x0000c80001007387 */ /* 0x0047e80000100800 */
[----:B---3--:R0:W2:Y:S04]  /*7910*/  LDG.E.U16 R0, [R26.64] ;  /* 0x000000061a007981 */ /* 0x0080a8000c1e1500 */
        /* <DEDUP_REMOVED lines=8> */
[----:B0-----:R0:W2:Y:S04]  /*79a0*/  LDG.E.U16 R0, [R6.64] ;  /* 0x0000000606007981 */ /* 0x0010a8000c1e1500 */
[----:B---3--:R-:W3:Y:S04]  /*79b0*/  LDG.E.U16 R26, [R26.64] ;  /* 0x000000061a1a7981 */ /* 0x008ee8000c1e1500 */
[----:B0-----:R-:W3:Y:S04]  /*79c0*/  LDL.LU.64 R6, [R1+0x14a0] ;  /* 0x0014a00001067983 */ /* 0x001ee80000300a00 */
[----:B--2---:R4:W-:Y:S04]  /*79d0*/  STL [R1+0xa8], R0 ;  /* 0x0000a80001007387 */ /* 0x0049e80000100800 */
[----:B----4-:R0:W2:Y:S04]  /*79e0*/  LDG.E.U16 R0, [R18.64] ;  /* 0x0000000612007981 */ /* 0x0100a8000c1e1500 */
[----:B---3--:R1:W3:Y:S04]  /*79f0*/  LDG.E.U16 R6, [R6.64] ;  /* 0x0000000606067981 */ /* 0x0082e8000c1e1500 */
[----:B0-----:R-:W4:Y:S04]  /*7a00*/  LDL.LU.64 R18, [R1+0x1498] ;  /* 0x0014980001127983 */ /* 0x001f280000300a00 */
[----:B--2---:R5:W-:Y:S04]  /*7a10*/  STL [R1+0xa0], R0 ;  /* 0x0000a00001007387 */ /* 0x004be80000100800 */
[----:B-----5:R0:W2:Y:S04]  /*7a20*/  LDG.E.U16 R0, [R8.64] ;  /* 0x0000000608007981 */ /* 0x0200a8000c1e1500 */
[----:B----4-:R-:W4:Y:S04]  /*7a30*/  LDG.E.U16 R19, [R18.64] ;  /* 0x0000000612137981 */ /* 0x010f28000c1e1500 */
[----:B0-----:R-:W5:Y:S04]  /*7a40*/  LDL.LU.64 R8, [R1+0x1490] ;  /* 0x0014900001087983 */ /* 0x001f680000300a00 */
[----:B--2---:R0:W-:Y:S04]  /*7a50*/  STL [R1+0x98], R0 ;  /* 0x0000980001007387 */ /* 0x0041e80000100800 */
[----:B0-----:R0:W2:Y:S04]  /*7a60*/  LDG.E.U16 R0, [R2.64] ;  /* 0x0000000602007981 */ /* 0x0010a8000c1e1500 */
[----:B-----5:R5:W3:Y:S04]  /*7a70*/  LDG.E.U16 R8, [R8.64] ;  /* 0x0000000608087981 */ /* 0x020ae8000c1e1500 */
[----:B0-----:R-:W3:Y:S04]  /*7a80*/  LDL.LU.64 R2, [R1+0x1488] ;  /* 0x0014880001027983 */ /* 0x001ee80000300a00 */
[----:B--2---:R0:W-:Y:S04]  /*7a90*/  STL [R1+0x90], R0 ;  /* 0x0000900001007387 */ /* 0x0041e80000100800 */
[----:B0-----:R0:W2:Y:S04]  /*7aa0*/  LDG.E.U16 R0, [R10.64] ;  /* 0x000000060a007981 */ /* 0x0010a8000c1e1500 */
[----:B0-----:R-:W3:Y:S04]  /*7ab0*/  LDL.LU.64 R10, [R1+0x1480] ;  /* 0x00148000010a7983 */ /* 0x001ee80000300a00 */
[----:B--2---:R0:W-:Y:S04]  /*7ac0*/  STL [R1+0x88], R0 ;  /* 0x0000880001007387 */ /* 0x0041e80000100800 */
[----:B0-----:R0:W2:Y:S04]  /*7ad0*/  LDG.E.U16 R0, [R20.64] ;  /* 0x0000000614007981 */ /* 0x0010a8000c1e1500 */
[----:B---3--:R3:W3:Y:S04]  /*7ae0*/  LDG.E.U16 R10, [R10.64] ;  /* 0x000000060a0a7981 */ /* 0x0086e8000c1e1500 */
        /* <DEDUP_REMOVED lines=26> */
[----:B---3--:R0:W2:Y:S04]  /*7c90*/  LDG.E.U16 R0, [R28.64] ;  /* 0x000000061c007981 */ /* 0x0080a8000c1e1500 */
[----:B0-----:R0:W3:Y:S04]  /*7ca0*/  LDG.E.U16 R29, [R24.64] ;  /* 0x00000006181d7981 */ /* 0x0010e8000c1e1500 */
[----:B------:R1:W2:Y:S04]  /*7cb0*/  LDG.E.U16 R28, [R22.64] ;  /* 0x00000006161c7981 */ /* 0x0002a8000c1e1500 */
[----:B0-----:R0:W4:Y:S04]  /*7cc0*/  LDG.E.U16 R24, [R20.64] ;  /* 0x0000000614187981 */ /* 0x001128000c1e1500 */
[----:B0-----:R0:W4:Y:S04]  /*7cd0*/  LDG.E.U16 R21, [R2.64] ;  /* 0x0000000602157981 */ /* 0x001128000c1e1500 */
[----:B---3--:R-:W-:Y:S04]  /*7ce0*/  STL [R1+0x1418], R29 ;  /* 0x0014181d01007387 */ /* 0x008fe80000100800 */
[----:B-1----:R-:W3:Y:S04]  /*7cf0*/  LDL.LU.64 R22, [R1+0x30] ;  /* 0x0000300001167983 */ /* 0x002ee80000300a00 */
[----:B--2---:R1:W-:Y:S04]  /*7d00*/  STL [R1+0x141c], R28 ;  /* 0x00141c1c01007387 */ /* 0x0043e80000100800 */
[----:B-1----:R-:W2:Y:S04]  /*7d10*/  LDL.LU.64 R28, [R1+0x10] ;  /* 0x00001000011c7983 */ /* 0x002ea80000300a00 */
[----:B----4-:R1:W-:Y:S04]  /*7d20*/  STL [R1+0x1420], R24 ;  /* 0x0014201801007387 */ /* 0x0103e80000100800 */
[----:B-1----:R-:W4:Y:S04]  /*7d30*/  LDL.LU.64 R24, [R1+0x20] ;  /* 0x0000200001187983 */ /* 0x002f280000300a00 */
[----:B0-----:R-:W2:Y:S04]  /*7d40*/  LDL.LU.64 R2, [R1+0x80] ;  /* 0x0000800001027983 */ /* 0x001ea80000300a00 */
[----:B------:R0:W-:Y:S04]  /*7d50*/  STL [R1+0x1424], R21 ;  /* 0x0014241501007387 */ /* 0x0001e80000100800 */
[----:B0-----:R-:W5:Y:S04]  /*7d60*/  LDL.LU.64 R20, [R1+0x40] ;  /* 0x0000400001147983 */ /* 0x001f680000300a00 */
[----:B---3--:R4:W3:Y:S04]  /*7d70*/  LDG.E.U16 R22, [R22.64] ;  /* 0x0000000616167981 */ /* 0x0088e8000c1e1500 */
[----:B--2---:R-:W2:Y:S04]  /*7d80*/  LDG.E.U16 R2, [R2.64] ;  /* 0x0000000602027981 */ /* 0x004ea8000c1e1500 */
[----:B------:R0:W-:Y:S04]  /*7d90*/  STL [R1+0x1428], R19 ;  /* 0x0014281301007387 */ /* 0x0001e80000100800 */
[----:B----4-:R1:W4:Y:S04]  /*7da0*/  LDG.E.U16 R23, [R24.64] ;  /* 0x0000000618177981 */ /* 0x010328000c1e1500 */
[----:B0-----:R-:W3:Y:S04]  /*7db0*/  LDL.LU.64 R18, [R1+0x50] ;  /* 0x0000500001127983 */ /* 0x001ee80000300a00 */
[----:B------:R0:W-:Y:S04]  /*7dc0*/  STL [R1+0x142c], R26 ;  /* 0x00142c1a01007387 */ /* 0x0001e80000100800 */
[----:B-----5:R-:W5:Y:S04]  /*7dd0*/  LDG.E.U16 R20, [R20.64] ;  /* 0x0000000614147981 */ /* 0x020f68000c1e1500 */
[----:B-1----:R1:W4:Y:S04]  /*7de0*/  LDG.E.U16 R25, [R28.64] ;  /* 0x000000061c197981 */ /* 0x002328000c1e1500 */
[----:B0-----:R-:W4:Y:S04]  /*7df0*/  LDL.LU.64 R26, [R1+0x60] ;  /* 0x00006000011a7983 */ /* 0x001f280000300a00 */
[----:B--2---:R0:W-:Y:S04]  /*7e00*/  STL [R1+0x1404], R2 ;  /* 0x0014040201007387 */ /* 0x0041e80000100800 */
[----:B0-----:R-:W2:Y:S04]  /*7e10*/  LDL.LU.64 R2, [R1+0x70] ;  /* 0x0000700001027983 */ /* 0x001ea80000300a00 */
[----:B------:R2:W-:Y:S04]  /*7e20*/  STL [R1+0x8], R0 ;  /* 0x0000080001007387 */ /* 0x0005e80000100800 */
[----:B---3--:R-:W3:Y:S04]  /*7e30*/  LDG.E.U16 R18, [R18.64] ;  /* 0x0000000612127981 */ /* 0x008ee8000c1e1500 */
[----:B--2---:R4:W2:Y:S04]  /*7e40*/  LDG.E.U16 R0, [R2.64] ;  /* 0x0000000602007981 */ /* 0x0048a8000c1e1500 */
[----:B----4-:R0:W4:Y:S04]  /*7e50*/  LDG.E.U16 R3, [R26.64] ;  /* 0x000000061a037981 */ /* 0x010128000c1e1500 */
[----:B0-----:R0:W5:Y:S04]  /*7e60*/  LDG.E.U16 R27, [R4.64] ;  /* 0x00000006041b7981 */ /* 0x001168000c1e1500 */
[----:B--2---:R-:W-:Y:S04]  /*7e70*/  STL [R1+0x1408], R0 ;  /* 0x0014080001007387 */ /* 0x004fe80000100800 */
[----:B----4-:R-:W-:Y:S04]  /*7e80*/  STL [R1+0x140c], R3 ;  /* 0x00140c0301007387 */ /* 0x010fe80000100800 */
[----:B---3--:R2:W-:Y:S04]  /*7e90*/  STL [R1+0x1410], R18 ;  /* 0x0014101201007387 */ /* 0x0085e80000100800 */
[----:B--2---:R-:W2:Y:S04]  /*7ea0*/  LDL.LU R18, [R1+0x148] ;  /* 0x0001480001127983 */ /* 0x004ea80000300800 */
[----:B-1----:R-:W1:Y:S04]  /*7eb0*/  S2R R29, SR_TID.X ;  /* 0x00000000001d7919 */ /* 0x002e680000002100 */
[----:B--2---:R2:W-:Y:S04]  /*7ec0*/  STL [R1+0x1430], R18 ;  /* 0x0014301201007387 */ /* 0x0045e80000100800 */
[----:B--2---:R-:W2:Y:S04]  /*7ed0*/  LDL.LU R18, [R1+0x1c8] ;  /* 0x0001c80001127983 */ /* 0x004ea80000300800 */
[----:B------:R-:W3:Y:S04]  /*7ee0*/  LDL.LU R3, [R1+0x88] ;  /* 0x0000880001037983 */ /* 0x000ee80000300800 */
[----:B------:R-:W4:Y:S04]  /*7ef0*/  LDL.LU R0, [R1+0x78] ;  /* 0x0000780001007983 */ /* 0x000f280000300800 */
[----:B------:R-:W3:Y:S04]  /*7f00*/  LDL.LU R2, [R1+0x68] ;  /* 0x0000680001027983 */ /* 0x000ee80000300800 */
[----:B-----5:R5:W-:Y:S04]  /*7f10*/  STL [R1+0x1414], R20 ;  /* 0x0014141401007387 */ /* 0x020be80000100800 */
[----:B0-----:R-:W3:Y:S01]  /*7f20*/  LDL.LU.64 R4, [R1+0x1438] ;  /* 0x0014380001047983 */ /* 0x001ee20000300a00 */
[----:B-1----:R-:W-:-:S03]  /*7f30*/  LOP3.LUT R29, R29, 0xff, RZ, 0xc0, !PT ;  /* 0x000000ff1d1d7812 */ /* 0x002fc600078ec0ff */
[----:B------:R-:W4:Y:S02]  /*7f40*/  LDL.LU R17, [R1+0x158] ;  /* 0x0001580001117983 */ /* 0x000f240000300800 */
[----:B------:R-:W-:Y:S02]  /*7f50*/  IMAD.SHL.U32 R29, R29, 0x2, RZ ;  /* 0x000000021d1d7824 */ /* 0x000fe400078e00ff */
[----:B------:R-:W4:Y:S04]  /*7f60*/  LDL.LU R15, [R1+0x164] ;  /* 0x00016400010f7983 */ /* 0x000f280000300800 */
[----:B------:R-:W4:Y:S04]  /*7f70*/  LDL.LU R13, [R1+0x17c] ;  /* 0x00017c00010d7983 */ /* 0x000f280000300800 */
[----:B------:R-:W4:Y:S04]  /*7f80*/  LDL.LU R11, [R1+0x188] ;  /* 0x00018800010b7983 */ /* 0x000f280000300800 */
[----:B------:R-:W4:Y:S01]  /*7f90*/  LDL.LU R26, [R1+0x58] ;  /* 0x00005800011a7983 */ /* 0x000f220000300800 */
[----:B-----5:R-:W-:-:S03]  /*7fa0*/  LOP3.LUT R20, R29, 0x60, RZ, 0x3c, !PT ;  /* 0x000000601d147812 */ /* 0x020fc600078e3cff */
[----:B------:R-:W5:Y:S04]  /*7fb0*/  LDL.LU R19, [R1+0x38] ;  /* 0x0000380001137983 */ /* 0x000f680000300800 */
[----:B------:R-:W4:Y:S04]  /*7fc0*/  LDL.LU R21, [R1+0x28] ;  /* 0x0000280001157983 */ /* 0x000f280000300800 */
[----:B------:R-:W4:Y:S04]  /*7fd0*/  LDL.LU R24, [R1+0x18] ;  /* 0x0000180001187983 */ /* 0x000f280000300800 */
[----:B------:R-:W4:Y:S04]  /*7fe0*/  LDL.LU R28, [R1+0xc] ;  /* 0x00000c00011c7983 */ /* 0x000f280000300800 */
[----:B------:R-:W4:Y:S04]  /*7ff0*/  LDL.LU R29, [R1+0x8] ;  /* 0x00000800011d7983 */ /* 0x000f280000300800 */
[----:B------:R-:W4:Y:S04]  /*8000*/  LDL.LU R9, [R1+0x1a4] ;  /* 0x0001a40001097983 */ /* 0x000f280000300800 */
[----:B------:R-:W4:Y:S04]  /*8010*/  LDL.LU R7, [R1+0x1b0] ;  /* 0x0001b00001077983 */ /* 0x000f280000300800 */
[----:B--2---:R0:W-:Y:S04]  /*8020*/  STS.U16 [R20+0x8c00], R18 ;  /* 0x008c001214007388 */ /* 0x0041e80000000400 */
[----:B---3--:R1:W2:Y:S04]  /*8030*/  LDG.E.U16 R4, [R4.64] ;  /* 0x0000000604047981 */ /* 0x0082a8000c1e1500 */
[----:B-1----:R-:W3:Y:S04]  /*8040*/  LDL.LU R5, [R1+0x48] ;  /* 0x0000480001057983 */ /* 0x002ee80000300800 */
[----:B0-----:R-:W2:Y:S04]  /*8050*/  LDL.LU R18, [R1+0x1430] ;  /* 0x0014300001127983 */ /* 0x001ea80000300800 */
[----:B----4-:R-:W-:Y:S04]  /*8060*/  STS.U16 [R20+0x9c00], R7 ;  /* 0x009c000714007388 */ /* 0x010fe80000000400 */
[----:B------:R-:W-:Y:S04]  /*8070*/  STS.U16 [R20+0xac00], R9 ;  /* 0x00ac000914007388 */ /* 0x000fe80000000400 */
[----:B------:R-:W-:Y:S04]  /*8080*/  STS.U16 [R20+0xbc00], R11 ;  /* 0x00bc000b14007388 */ /* 0x000fe80000000400 */
[----:B------:R-:W-:Y:S04]  /*8090*/  STS.U16 [R20+0xcc00], R13 ;  /* 0x00cc000d14007388 */ /* 0x000fe80000000400 */
[----:B------:R-:W-:Y:S04]  /*80a0*/  STS.U16 [R20+0xdc00], R15 ;  /* 0x00dc000f14007388 */ /* 0x000fe80000000400 */
[----:B------:R-:W-:Y:S04]  /*80b0*/  STS.U16 [R20+0xec00], R17 ;  /* 0x00ec001114007388 */ /* 0x000fe80000000400 */
[----:B--2---:R0:W-:Y:S04]  /*80c0*/  STS.U16 [R20+0xfc00], R18 ;  /* 0x00fc001214007388 */ /* 0x0041e80000000400 */
[----:B------:R1:W-:Y:S04]  /*80d0*/  STS.U16 [R20+0x10c00], R3 ;  /* 0x010c000314007388 */ /* 0x0003e80000000400 */
[----:B------:R2:W-:Y:S04]  /*80e0*/  STS.U16 [R20+0x11c00], R0 ;  /* 0x011c000014007388 */ /* 0x0005e80000000400 */
[----:B0-----:R-:W4:Y:S04]  /*80f0*/  LDL.LU R18, [R1+0x328] ;  /* 0x0003280001127983 */ /* 0x001f280000300800 */
[----:B-1----:R-:W4:Y:S04]  /*8100*/  LDL.LU R3, [R1+0x30c] ;  /* 0x00030c0001037983 */ /* 0x002f280000300800 */
[----:B------:R0:W-:Y:S04]  /*8110*/  STS.U16 [R20+0x12c00], R2 ;  /* 0x012c000214007388 */ /* 0x0001e80000000400 */
[----:B--2---:R-:W2:Y:S04]  /*8120*/  LDL.LU R0, [R1+0x2f4] ;  /* 0x0002f40001007983 */ /* 0x004ea80000300800 */
[----:B0-----:R-:W2:Y:S04]  /*8130*/  LDL.LU R2, [R1+0x2d8] ;  /* 0x0002d80001027983 */ /* 0x001ea80000300800 */
[----:B------:R-:W2:Y:S04]  /*8140*/  LDL.LU R7, [R1+0xb8] ;  /* 0x0000b80001077983 */ /* 0x000ea80000300800 */
[----:B------:R-:W2:Y:S04]  /*8150*/  LDL.LU R9, [R1+0xb0] ;  /* 0x0000b00001097983 */ /* 0x000ea80000300800 */
[----:B------:R-:W2:Y:S04]  /*8160*/  LDL.LU R11, [R1+0xa8] ;  /* 0x0000a800010b7983 */ /* 0x000ea80000300800 */
[----:B------:R-:W2:Y:S04]  /*8170*/  LDL.LU R13, [R1+0xa0] ;  /* 0x0000a000010d7983 */ /* 0x000ea80000300800 */
[----:B------:R-:W2:Y:S04]  /*8180*/  LDL.LU R15, [R1+0x98] ;  /* 0x00009800010f7983 */ /* 0x000ea80000300800 */
[----:B------:R0:W-:Y:S04]  /*8190*/  STS.U16 [R20+0x13c00], R26 ;  /* 0x013c001a14007388 */ /* 0x0001e80000000400 */
[----:B------:R-:W2:Y:S04]  /*81a0*/  LDL.LU R17, [R1+0x90] ;  /* 0x0000900001117983 */ /* 0x000ea80000300800 */
[----:B---3--:R-:W-:Y:S04]  /*81b0*/  STS.U16 [R20+0x14c00], R5 ;  /* 0x014c000514007388 */ /* 0x008fe80000000400 */
[----:B0-----:R-:W3:Y:S04]  /*81c0*/  LDL.LU R26, [R1+0x142c] ;  /* 0x00142c00011a7983 */ /* 0x001ee80000300800 */
[----:B-----5:R0:W-:Y:S04]  /*81d0*/  STS.U16 [R20+0x15c00], R19 ;  /* 0x015c001314007388 */ /* 0x0201e80000000400 */
[----:B------:R1:W-:Y:S04]  /*81e0*/  STS.U16 [R20+0x16c00], R21 ;  /* 0x016c001514007388 */ /* 0x0003e80000000400 */
[----:B------:R5:W-:Y:S04]  /*81f0*/  STS.U16 [R20+0x17c00], R24 ;  /* 0x017c001814007388 */ /* 0x000be80000000400 */
[----:B0-----:R-:W2:Y:S04]  /*8200*/  LDL.LU R19, [R1+0x1428] ;  /* 0x0014280001137983 */ /* 0x001ea80000300800 */
[----:B-1----:R-:W2:Y:S04]  /*8210*/  LDL.LU R21, [R1+0x1424] ;  /* 0x0014240001157983 */ /* 0x002ea80000300800 */
[----:B-----5:R-:W5:Y:S04]  /*8220*/  LDL.LU R24, [R1+0x1420] ;  /* 0x0014200001187983 */ /* 0x020f680000300800 */
[----:B------:R0:W-:Y:S04]  /*8230*/  STS.U16 [R20+0x18c00], R28 ;  /* 0x018c001c14007388 */ /* 0x0001e80000000400 */
[----:B------:R1:W-:Y:S04]  /*8240*/  STS.U16 [R20+0x19c00], R29 ;  /* 0x019c001d14007388 */ /* 0x0003e80000000400 */
[----:B0-----:R-:W2:Y:S04]  /*8250*/  LDL.LU R28, [R1+0x141c] ;  /* 0x00141c00011c7983 */ /* 0x001ea80000300800 */
[----:B-1----:R-:W2:Y:S04]  /*8260*/  LDL.LU R29, [R1+0x1418] ;  /* 0x00141800011d7983 */ /* 0x002ea80000300800 */
[----:B------:R-:W0:Y:S02]  /*8270*/  S2R R5, SR_TID.X ;  /* 0x0000000000057919 */ /* 0x000e240000002100 */
[----:B0-----:R-:W-:-:S04]  /*8280*/  LOP3.LUT R5, R5, 0xff, RZ, 0xc0, !PT ;  /* 0x000000ff05057812 */ /* 0x001fc800078ec0ff */
[----:B------:R-:W-:-:S04]  /*8290*/  SHF.L.U32 R5, R5, 0x1, RZ ;  /* 0x0000000105057819 */ /* 0x000fc800000006ff */
[----:B------:R-:W-:Y:S01]  /*82a0*/  LOP3.LUT R5, R5, 0x70, RZ, 0x3c, !PT ;  /* 0x0000007005057812 */ /* 0x000fe200078e3cff */
[----:B--2---:R0:W-:Y:S04]  /*82b0*/  STS.U16 [R20+0x1ac00], R29 ;  /* 0x01ac001d14007388 */ /* 0x0041e80000000400 */
[----:B------:R1:W-:Y:S04]  /*82c0*/  STS.U16 [R20+0x1bc00], R28 ;  /* 0x01bc001c14007388 */ /* 0x0003e80000000400 */
[----:B-----5:R2:W-:Y:S04]  /*82d0*/  STS.U16 [R20+0x1cc00], R24 ;  /* 0x01cc001814007388 */ /* 0x0205e80000000400 */
[----:B0-----:R-:W5:Y:S04]  /*82e0*/  LDL.LU R29, [R1+0xc0] ;  /* 0x0000c000011d7983 */ /* 0x001f680000300800 */
[----:B-1----:R-:W5:Y:S04]  /*82f0*/  LDL.LU R28, [R1+0xc8] ;  /* 0x0000c800011c7983 */ /* 0x002f680000300800 */
[----:B--2---:R-:W2:Y:S04]  /*8300*/  LDL.LU R24, [R1+0x14c] ;  /* 0x00014c0001187983 */ /* 0x004ea80000300800 */
[----:B------:R0:W-:Y:S04]  /*8310*/  STS.U16 [R20+0x1dc00], R21 ;  /* 0x01dc001514007388 */ /* 0x0001e80000000400 */
[----:B------:R1:W-:Y:S04]  /*8320*/  STS.U16 [R20+0x1ec00], R19 ;  /* 0x01ec001314007388 */ /* 0x0003e80000000400 */
[----:B---3--:R3:W-:Y:S04]  /*8330*/  STS.U16 [R20+0x1fc00], R26 ;  /* 0x01fc001a14007388 */ /* 0x0087e80000000400 */
[----:B0-----:R-:W2:Y:S04]  /*8340*/  LDL.LU R21, [R1+0x16c] ;  /* 0x00016c0001157983 */ /* 0x001ea80000300800 */
[----:B-1----:R-:W2:Y:S04]  /*8350*/  LDL.LU R19, [R1+0x198] ;  /* 0x0001980001137983 */ /* 0x002ea80000300800 */
[----:B---3--:R-:W3:Y:S04]  /*8360*/  LDL.LU R20, [R1+0x1414] ;  /* 0x0014140001147983 */ /* 0x008ee80000300800 */
[----:B------:R-:W2:Y:S04]  /*8370*/  LDL.LU R26, [R1+0x1c4] ;  /* 0x0001c400011a7983 */ /* 0x000ea80000300800 */
[----:B----4-:R0:W-:Y:S04]  /*8380*/  STS.U16 [R5+0xe00], R18 ;  /* 0x000e001205007388 */ /* 0x0101e80000000400 */
[----:B------:R1:W-:Y:S04]  /*8390*/  STS.U16 [R5+0x1e00], R3 ;  /* 0x001e000305007388 */ /* 0x0003e80000000400 */
[----:B------:R4:W-:Y:S04]  /*83a0*/  STS.U16 [R5+0x2e00], R0 ;  /* 0x002e000005007388 */ /* 0x0009e80000000400 */
[----:B0-----:R-:W3:Y:S04]  /*83b0*/  LDL.LU R18, [R1+0x1410] ;  /* 0x0014100001127983 */ /* 0x001ee80000300800 */
[----:B-1----:R-:W3:Y:S04]  /*83c0*/  LDL.LU R3, [R1+0x140c] ;  /* 0x00140c0001037983 */ /* 0x002ee80000300800 */
[----:B----4-:R-:W4:Y:S04]  /*83d0*/  LDL.LU R0, [R1+0x1408] ;  /* 0x0014080001007983 */ /* 0x010f280000300800 */
[----:B------:R0:W-:Y:S04]  /*83e0*/  STS.U16 [R5+0x3e00], R2 ;  /* 0x003e000205007388 */ /* 0x0001e80000000400 */
[----:B0-----:R-:W3:Y:S04]  /*83f0*/  LDL.LU R2, [R1+0x1404] ;  /* 0x0014040001027983 */ /* 0x001ee80000300800 */
[----:B--2---:R-:W-:Y:S04]  /*8400*/  STS.U16 [R5+0x4e00], R26 ;  /* 0x004e001a05007388 */ /* 0x004fe80000000400 */
        /* <DEDUP_REMOVED lines=11> */
[----:B---3--:R0:W-:Y:S04]  /*84c0*/  STS.U16 [R5+0x10e00], R2 ;  /* 0x010e000205007388 */ /* 0x0081e80000000400 */
[----:B----4-:R1:W-:Y:S01]  /*84d0*/  STS.U16 [R5+0x11e00], R0 ;  /* 0x011e000005007388 */ /* 0x0103e20000000400 */
[----:B0-----:R-:W-:-:S03]  /*84e0*/  IMAD.MOV.U32 R2, RZ, RZ, 0x3f800000 ;  /* 0x3f800000ff027424 */ /* 0x001fc600078e00ff */
[----:B------:R0:W-:Y:S01]  /*84f0*/  STS.U16 [R5+0x12e00], R3 ;  /* 0x012e000305007388 */ /* 0x0001e20000000400 */
[----:B-1----:R-:W-:-:S03]  /*8500*/  MOV R0, 0xff800000 ;  /* 0xff80000000007802 */ /* 0x002fc60000000f00 */
[----:B------:R1:W-:Y:S01]  /*8510*/  STL [R1+0xbc4], R2 ;  /* 0x000bc40201007387 */ /* 0x0003e20000100800 */
[----:B0-----:R-:W-:-:S03]  /*8520*/  IMAD.MOV.U32 R3, RZ, RZ, -0x800000 ;  /* 0xff800000ff037424 */ /* 0x001fc600078e00ff */
[----:B------:R-:W-:Y:S01]  /*8530*/  STL [R1+0x44c], R0 ;  /* 0x00044c0001007387 */ /* 0x000fe20000100800 */
[----:B-1----:R-:W-:-:S03]  /*8540*/  MOV R2, 0xff800000 ;  /* 0xff80000000027802 */ /* 0x002fc60000000f00 */
[----:B------:R0:W-:Y:S04]  /*8550*/  STL [R1+0x450], R3 ;  /* 0x0004500301007387 */ /* 0x0001e80000100800 */
[----:B------:R1:W-:Y:S04]  /*8560*/  STL [R1+0x454], R2 ;  /* 0x0004540201007387 */ /* 0x0003e80000100800 */
[----:B------:R2:W-:Y:S01]  /*8570*/  STL [R1+0x458], R0 ;  /* 0x0004580001007387 */ /* 0x0005e20000100800 */
[----:B0-----:R-:W-:Y:S01]  /*8580*/  IMAD.MOV.U32 R3, RZ, RZ, 0x3f800000 ;  /* 0x3f800000ff037424 */ /* 0x001fe200078e00ff */
[----:B-1----:R-:W-:-:S04]  /*8590*/  MOV R2, 0x3f800000 ;  /* 0x3f80000000027802 */ /* 0x002fc80000000f00 */
[----:B------:R-:W-:Y:S01]  /*85a0*/  STL [R1+0xbc8], R3 ;  /* 0x000bc80301007387 */ /* 0x000fe20000100800 */
[----:B--2---:R-:W-:-:S03]  /*85b0*/  IMAD.MOV.U32 R0, RZ, RZ, 0x3f800000 ;  /* 0x3f800000ff007424 */ /* 0x004fc600078e00ff */
[----:B------:R-:W-:Y:S04]  /*85c0*/  STL [R1+0xbcc], R2 ;  /* 0x000bcc0201007387 */ /* 0x000fe80000100800 */
[----:B------:R-:W-:Y:S04]  /*85d0*/  STL [R1+0x5a0], RZ ;  /* 0x0005a0ff01007387 */ /* 0x000fe80000100800 */
[----:B------:R0:W-:Y:S04]  /*85e0*/  STL [R1+0xbd0], R0 ;  /* 0x000bd00001007387 */ /* 0x0001e80000100800 */
[----:B------:R1:W-:Y:S04]  /*85f0*/  STL [R1+0x5a4], RZ ;  /* 0x0005a4ff01007387 */ /* 0x0003e80000100800 */
        /* <DEDUP_REMOVED lines=227> */
[----:B------:R-:W0:Y:S04]  /*9430*/  S2R R17, SR_CTAID.X ;  /* 0x0000000000117919 */ /* 0x000e280000002500 */
        /* <DEDUP_REMOVED lines=14> */
[----:B------:R1:W-:Y:S04]  /*9520*/  STS.U16 [R5+0x13e00], R18 ;  /* 0x013e001205007388 */ /* 0x0003e80000000400 */
        /* <DEDUP_REMOVED lines=10> */
[----:B------:R1:W-:Y:S01]  /*95d0*/  STL [R1+0x690], RZ ;  /* 0x000690ff01007387 */ /* 0x0003e20000100800 */
[----:B0-----:R-:W-:-:S03]  /*95e0*/  SHF.L.U32 R0, R17, 0x8, RZ ;  /* 0x0000000811007819 */ /* 0x001fc600000006ff */
        /* <DEDUP_REMOVED lines=8> */
[----:B------:R-:W-:-:S03]  /*9670*/  IADD3 R0, R0, 0x100, RZ ;  /* 0x0000010000007810 */ /* 0x000fc60007ffe0ff */
[----:B------:R1:W-:Y:S04]  /*9680*/  STS.U16 [R5+0x1de00], R8 ;  /* 0x01de000805007388 */ /* 0x0003e80000000400 */
[----:B------:R1:W-:Y:S04]  /*9690*/  STL [R1+0x6e4], RZ ;  /* 0x0006e4ff01007387 */ /* 0x0003e80000100800 */
[----:B------:R1:W-:Y:S04]  /*96a0*/  STS.U16 [R5+0x1ee00], R6 ;  /* 0x01ee000605007388 */ /* 0x0003e80000000400 */
[----:B------:R1:W-:Y:S04]  /*96b0*/  STL [R1+0x6e8], RZ ;  /* 0x0006e8ff01007387 */ /* 0x0003e80000100800 */
[----:B------:R1:W-:Y:S04]  /*96c0*/  STS.U16 [R5+0x1fe00], R4 ;  /* 0x01fe000405007388 */ /* 0x0003e80000000400 */
[----:B------:R-:W0:Y:S04]  /*96d0*/  S2R R3, SR_TID.X ;  /* 0x0000000000037919 */ /* 0x000e280000002100 */
[----:B------:R1:W-:Y:S01]  /*96e0*/  STL [R1+0x6ec], RZ ;  /* 0x0006ecff01007387 */ /* 0x0003e20000100800 */
[----:B------:R-:W-:-:S13]  /*96f0*/  ISETP.GE.AND P0, PT, R0, 0x1, PT ;  /* 0x000000010000780c */ /* 0x000fda0003f06270 */
[----:B------:R-:W-:Y:S05]  /*9700*/  @!P0 BRA `(.L_x_0) ;  /* 0x000567e000008947 */ /* 0x000fea0003800000 */
[----:B01----:R-:W-:Y:S01]  /*9710*/  SHF.R.U32.HI R17, RZ, 0x7, R3 ;  /* 0x00000007ff117819 */ /* 0x003fe20000011603 */
[----:B------:R-:W-:Y:S01]  /*9720*/  IMAD.MOV.U32 R0, RZ, RZ, c[0x0][0x1b8] ;  /* 0x00006e00ff007624 */ /* 0x000fe200078e00ff */
[----:B------:R-:W-:Y:S02]  /*9730*/  LOP3.LUT R3, R3, 0xff, RZ, 0xc0, !PT ;  /* 0x000000ff03037812 */ /* 0x000fe400078ec0ff */
[----:B------:R-:W-:-:S03]  /*9740*/  SGXT.U32 R17, R17, 0x1 ;  /* 0x000000011111781a */ /* 0x000fc60000000000 */
[----:B------:R-:W-:Y:S02]  /*9750*/  IMAD R3, R3, c[0x0][0x1a8], RZ ;  /* 0x00006a0003037a24 */ /* 0x000fe400078e02ff */
[----:B------:R-:W-:-:S05]  /*9760*/  IMAD R17, R17, c[0x0][0x1b8], RZ ;  /* 0x00006e0011117a24 */ /* 0x000fca00078e02ff */
[----:B------:R-:W-:-:S05]  /*9770*/  LEA R2, R0, R17, 0x1 ;  /* 0x0000001100027211 */ /* 0x000fca00078e08ff */
[----:B------:R-:W-:-:S05]  /*9780*/  IMAD R28, R0, 0x2, R2 ;  /* 0x00000002001c7824 */ /* 0x000fca00078e0202 */
        /* <DEDUP_REMOVED lines=10> */
[C---:B------:R-:W-:Y:S01]  /*9830*/  LEA R23, R0.reuse, R21, 0x1 ;  /* 0x0000001500177211 */ /* 0x040fe200078e08ff */
[----:B------:R0:W-:Y:S04]  /*9840*/  STL.64 [R1+0x1520], R20 ;  /* 0x0015201401007387 */ /* 0x0001e80000100a00 */
[C---:B------:R-:W-:Y:S01]  /*9850*/  IMAD R11, R0.reuse, 0x2, R23 ;  /* 0x00000002000b7824 */ /* 0x040fe200078e0217 */
[----:B------:R1:W-:Y:S04]  /*9860*/  STL.64 [R1+0x1518], R22 ;  /* 0x0015181601007387 */ /* 0x0003e80000100a00 */
[C---:B------:R-:W-:Y:S01]  /*9870*/  LEA R14, R0.reuse, R11, 0x1 ;  /* 0x0000000b000e7211 */ /* 0x040fe200078e08ff */
[----:B------:R-:W-:Y:S04]  /*9880*/  STL.64 [R1+0x1510], R10 ;  /* 0x0015100a01007387 */ /* 0x000fe80000100a00 */
[C---:B------:R-:W-:Y:S01]  /*9890*/  IMAD R25, R0.reuse, 0x2, R14 ;  /* 0x0000000200197824 */ /* 0x040fe200078e020e */
[----:B0-----:R-:W0:Y:S04]  /*98a0*/  S2R R20, SR_TID.X ;  /* 0x0000000000147919 */ /* 0x001e280000002100 */
[C---:B------:R-:W-:Y:S01]  /*98b0*/  LEA R4, R0.reuse, R25, 0x1 ;  /* 0x0000001900047211 */ /* 0x040fe200078e08ff */
[----:B-1----:R-:W1:Y:S04]  /*98c0*/  S2R R23, SR_CTAID.Y ;  /* 0x0000000000177919 */ /* 0x002e680000002600 */
[C---:B------:R-:W-:Y:S01]  /*98d0*/  IMAD R27, R0.reuse, 0x2, R4 ;  /* 0x00000002001b7824 */ /* 0x040fe200078e0204 */
[----:B------:R-:W2:Y:S04]  /*98e0*/  S2R R21, SR_TID.X ;  /* 0x0000000000157919 */ /* 0x000ea80000002100 */
[----:B------:R-:W-:-:S05]  /*98f0*/  LEA R16, R0, R27, 0x1 ;  /* 0x0000001b00107211 */ /* 0x000fca00078e08ff */
[----:B------:R-:W-:-:S05]  /*9900*/  IMAD R5, R0, 0x2, R16 ;  /* 0x0000000200057824 */ /* 0x000fca00078e0210 */
[----:B------:R-:W-:Y:S01]  /*9910*/  LEA R6, R0, R5, 0x1 ;  /* 0x0000000500067211 */ /* 0x000fe200078e08ff */
[----:B------:R3:W-:Y:S01]  /*9920*/  STL.64 [R1+0x14e8], R4 ;  /* 0x0014e80401007387 */ /* 0x0007e20000100a00 */
[C---:B0-----:R-:W-:Y:S02]  /*9930*/  LOP3.LUT R22, R20.reuse, 0xe0, RZ, 0xc0, !PT ;  /* 0x000000e014167812 */ /* 0x041fe400078ec0ff */
[----:B------:R-:W-:Y:S01]  /*9940*/  LOP3.LUT R20, R20, 0x1c, RZ, 0xc0, !PT ;  /* 0x0000001c14147812 */ /* 0x000fe200078ec0ff */
[----:B------:R-:W-:-:S05]  /*9950*/  IMAD R26, R0, 0x2, R6 ;  /* 0x00000002001a7824 */ /* 0x000fca00078e0206 */
[C---:B------:R-:W-:Y:S01]  /*9960*/  LEA R19, R0.reuse, R26, 0x1 ;  /* 0x0000001a00137211 */ /* 0x040fe200078e08ff */
[----:B------:R0:W-:Y:S01]  /*9970*/  STL.64 [R1+0x14f0], R26 ;  /* 0x0014f01a01007387 */ /* 0x0001e20000100a00 */
[C---:B--2---:R-:W-:Y:S02]  /*9980*/  LOP3.LUT P0, RZ, R21.reuse, 0x80, RZ, 0xc0, !PT ;  /* 0x0000008015ff7812 */ /* 0x044fe4000780c0ff */
[----:B---3--:R-:W-:Y:S01]  /*9990*/  LOP3.LUT R5, R21, 0x7f, RZ, 0xc0, !PT ;  /* 0x0000007f15057812 */ /* 0x008fe200078ec0ff */
[----:B------:R-:W-:Y:S01]  /*99a0*/  IMAD R7, R0, 0x2, R19 ;  /* 0x0000000200077824 */ /* 0x000fe200078e0213 */
[----:B------:R-:W-:-:S04]  /*99b0*/  SEL R11, RZ, 0x110, !P0 ;  /* 0x00000110ff0b7807 */ /* 0x000fc80004000000 */
[C---:B------:R-:W-:Y:S01]  /*99c0*/  LEA R9, R0.reuse, R7, 0x1 ;  /* 0x0000000700097211 */ /* 0x040fe200078e08ff */
[----:B------:R-:W-:Y:S04]  /*99d0*/  STL.64 [R1+0x14d8], R6 ;  /* 0x0014d80601007387 */ /* 0x000fe80000100a00 */
[C---:B------:R-:W-:Y:S01]  /*99e0*/  IMAD R8, R0.reuse, 0x2, R9 ;  /* 0x0000000200087824 */ /* 0x040fe200078e0209 */
[----:B0-----:R-:W0:Y:S04]  /*99f0*/  S2R R27, SR_CTAID.X ;  /* 0x00000000001b7919 */ /* 0x001e280000002500 */
[C---:B------:R-:W-:Y:S01]  /*9a00*/  LEA R13, R0.reuse, R8, 0x1 ;  /* 0x00000008000d7211 */ /* 0x040fe200078e08ff */
[----:B------:R2:W-:Y:S04]  /*9a10*/  STL.64 [R1+0x14b0], R8 ;  /* 0x0014b00801007387 */ /* 0x0005e80000100a00 */
[----:B------:R-:W-:-:S05]  /*9a20*/  IMAD R2, R0, 0x2, R13 ;  /* 0x0000000200027824 */ /* 0x000fca00078e020d */
[----:B------:R3:W-:Y:S01]  /*9a30*/  STL [R1+0x4], R2 ;  /* 0x0000040201007387 */ /* 0x0007e20000100800 */
[----:B--2---:R-:W-:Y:S01]  /*9a40*/  SHF.R.U32.HI R9, RZ, 0x1, R22 ;  /* 0x00000001ff097819 */ /* 0x004fe20000011616 */
[----:B------:R-:W-:Y:S01]  /*9a50*/  IMAD.SHL.U32 R22, R5, 0x2, RZ ;  /* 0x0000000205167824 */ /* 0x000fe200078e00ff */
[----:B---3--:R-:W-:Y:S02]  /*9a60*/  LEA R2, R0, R2, 0x1 ;  /* 0x0000000200027211 */ /* 0x008fe400078e08ff */
[----:B0-----:R-:W-:-:S03]  /*9a70*/  SHF.L.U32 R27, R27, 0x8, RZ ;  /* 0x000000081b1b7819 */ /* 0x001fc600000006ff */
[----:B------:R-:W-:-:S05]  /*9a80*/  IMAD R29, R0, 0x2, R2 ;  /* 0x00000002001d7824 */ /* 0x000fca00078e0202 */
[----:B------:R-:W-:-:S05]  /*9a90*/  LEA R2, R0, R29, 0x1 ;  /* 0x0000001d00027211 */ /* 0x000fca00078e08ff */
[----:B------:R-:W-:-:S05]  /*9aa0*/  IMAD R2, R0, 0x2, R2 ;  /* 0x0000000200027824 */ /* 0x000fca00078e0202 */
[----:B------:R-:W-:-:S05]  /*9ab0*/  LEA R2, R0, R2, 0x1 ;  /* 0x0000000200027211 */ /* 0x000fca00078e08ff */
[----:B------:R-:W-:Y:S02]  /*9ac0*/  IMAD R4, R0, 0x2, R2 ;  /* 0x0000000200047824 */ /* 0x000fe400078e0202 */
[----:B-1----:R-:W-:-:S03]  /*9ad0*/  IMAD R2, R23, c[0x0][0x1a0], RZ ;  /* 0x0000680017027a24 */ /* 0x002fc600078e02ff */
[----:B------:R-:W-:Y:S01]  /*9ae0*/  LEA R6, R0, R4, 0x1 ;  /* 0x0000000400067211 */ /* 0x000fe200078e08ff */
[C---:B------:R-:W-:Y:S02]  /*9af0*/  IMAD.SHL.U32 R8, R2.reuse, 0x2, RZ ;  /* 0x0000000202087824 */ /* 0x040fe400078e00ff */
[----:B------:R-:W-:Y:S01]  /*9b00*/  IMAD.HI R10, R2, 0x2, RZ ;  /* 0x00000002020a7827 */ /* 0x000fe200078e02ff */
[----:B------:R-:W-:-:S03]  /*9b10*/  LEA R7, R0, R6, 0x1 ;  /* 0x0000000600077211 */ /* 0x000fc600078e08ff */
[C---:B------:R-:W-:Y:S02]  /*9b20*/  IMAD.SHL.U32 R2, R3.reuse, 0x2, RZ ;  /* 0x0000000203027824 */ /* 0x040fe400078e00ff */
[----:B------:R-:W-:Y:S01]  /*9b30*/  IMAD.HI R4, R3, 0x2, RZ ;  /* 0x0000000203047827 */ /* 0x000fe200078e02ff */
[----:B------:R-:W-:Y:S02]  /*9b40*/  LEA.HI R3, R20, R9, RZ, 0x1e ;  /* 0x0000000914037211 */ /* 0x000fe400078ff0ff */
[----:B------:R-:W-:Y:S02]  /*9b50*/  LEA R20, R0, R7, 0x1 ;  /* 0x0000000700147211 */ /* 0x000fe400078e08ff */
[----:B------:R-:W-:Y:S02]  /*9b60*/  IADD3 R8, P0, P1, R2, c[0x0][0x168], R8 ;  /* 0x00005a0002087a10 */ /* 0x000fe4000791e008 */
[----:B------:R-:W-:Y:S01]  /*9b70*/  LOP3.LUT R2, R11, R22, RZ, 0x3c, !PT ;  /* 0x000000160b027212 */ /* 0x000fe200078e3cff */
[----:B------:R0:W-:Y:S01]  /*9b80*/  STL [R1+0x34], R20 ;  /* 0x0000341401007387 */ /* 0x0001e20000100800 */
[----:B------:R-:W-:Y:S01]  /*9b90*/  IMAD R26, R0, 0x2, R20 ;  /* 0x00000002001a7824 */ /* 0x000fe200078e0214 */
[----:B------:R-:W-:-:S02]  /*9ba0*/  IADD3.X R9, R4, c[0x0][0x16c], R10, P0, P1 ;  /* 0x00005b0004097a10 */ /* 0x000fc400007e240a */
[----:B------:R1:W-:Y:S01]  /*9bb0*/  STL.64 [R1+0x1500], R6 ;  /* 0x0015000601007387 */ /* 0x0003e20000100a00 */
[----:B------:R-:W-:Y:S02]  /*9bc0*/  IADD3 R3, R27, R3, RZ ;  /* 0x000000031b037210 */ /* 0x000fe40007ffe0ff */
[C---:B------:R-:W-:Y:S01]  /*9bd0*/  LEA R22, R0.reuse, R17, 0x1 ;  /* 0x0000001100167211 */ /* 0x040fe200078e08ff */
[----:B------:R2:W-:Y:S01]  /*9be0*/  STL [R1+0x7ec], R2 ;  /* 0x0007ec0201007387 */ /* 0x0005e20000100800 */
[----:B------:R-:W-:-:S03]  /*9bf0*/  LEA R4, R0, R26, 0x1 ;  /* 0x0000001a00047211 */ /* 0x000fc600078e08ff */
[----:B0-----:R-:W0:Y:S02]  /*9c00*/  S2R R20, SR_TID.X ;  /* 0x0000000000147919 */ /* 0x001e240000002100 */
[C---:B------:R-:W-:Y:S02]  /*9c10*/  IMAD R27, R0.reuse, 0x2, R4 ;  /* 0x00000002001b7824 */ /* 0x040fe400078e0204 */
[----:B-1----:R-:W-:Y:S01]  /*9c20*/  IMAD R6, R5, c[0x0][0x1b4], RZ ;  /* 0x00006d0005067a24 */ /* 0x002fe200078e02ff */
[----:B------:R1:W-:Y:S01]  /*9c30*/  STL.64 [R1+0x808], R8 ;  /* 0x0008080801007387 */ /* 0x0003e20000100a00 */
[----:B--2---:R-:W-:Y:S01]  /*9c40*/  IMAD R2, R23, c[0x0][0x1b0], RZ ;  /* 0x00006c0017027a24 */ /* 0x004fe200078e02ff */
[C---:B------:R-:W-:Y:S01]  /*9c50*/  LEA R5, R0.reuse, R27, 0x1 ;  /* 0x0000001b00057211 */ /* 0x040fe200078e08ff */
[----:B------:R-:W-:Y:S02]  /*9c60*/  IMAD R23, R0, 0x2, R28 ;  /* 0x0000000200177824 */ /* 0x000fe400078e021c */
[----:B------:R-:W-:Y:S01]  /*9c70*/  IMAD.SHL.U32 R10, R2, 0x2, RZ ;  /* 0x00000002020a7824 */ /* 0x000fe200078e00ff */
[----:B------:R-:W-:Y:S01]  /*9c80*/  LEA R5, R0, R5, 0x1 ;  /* 0x0000000500057211 */ /* 0x000fe200078e08ff */
[----:B------:R-:W-:-:S04]  /*9c90*/  IMAD.HI R7, R2, 0x2, RZ ;  /* 0x0000000202077827 */ /* 0x000fc800078e02ff */
[C---:B------:R-:W-:Y:S01]  /*9ca0*/  IMAD.SHL.U32 R2, R6.reuse, 0x2, RZ ;  /* 0x0000000206027824 */ /* 0x040fe200078e00ff */
[C---:B-1----:R-:W-:Y:S01]  /*9cb0*/  LOP3.LUT R9, R21.reuse, 0x7, RZ, 0xc0, !PT ;  /* 0x0000000715097812 */ /* 0x042fe200078ec0ff */
[----:B------:R-:W-:Y:S01]  /*9cc0*/  IMAD.HI R6, R6, 0x2, RZ ;  /* 0x0000000206067827 */ /* 0x000fe200078e02ff */
[----:B------:R-:W-:Y:S02]  /*9cd0*/  SHF.L.U32 R8, R21, 0x8, RZ ;  /* 0x0000000815087819 */ /* 0x000fe400000006ff */
[----:B------:R-:W-:Y:S01]  /*9ce0*/  IADD3 R2, P0, P1, R2, c[0x0][0x170], R10 ;  /* 0x00005c0002027a10 */ /* 0x000fe2000791e00a */
[----:B------:R-:W-:Y:S01]  /*9cf0*/  IMAD R9, R9, 0x210, RZ ;  /* 0x0000021009097824 */ /* 0x000fe200078e02ff */
[----:B------:R-:W-:Y:S01]  /*9d00*/  LOP3.LUT R8, R8, 0x1000, RZ, 0xc0, !PT ;  /* 0x0000100008087812 */ /* 0x000fe200078ec0ff */
[----:B0-----:R-:W-:Y:S02]  /*9d10*/  IMAD.SHL.U32 R20, R20, 0x2, RZ ;  /* 0x0000000214147824 */ /* 0x001fe400078e00ff */
[----:B------:R-:W-:-:S03]  /*9d20*/  IMAD R5, R0, 0x2, R5 ;  /* 0x0000000200057824 */ /* 0x000fc600078e0205 */
[----:B------:R-:W-:Y:S01]  /*9d30*/  LOP3.LUT R3, R20, 0x10, RZ, 0xc0, !PT ;  /* 0x0000001014037812 */ /* 0x000fe200078ec0ff */
[----:B------:R-:W-:-:S03]  /*9d40*/  IMAD R5, R0, 0x2, R5 ;  /* 0x0000000200057824 */ /* 0x000fc600078e0205 */
[----:B------:R-:W-:Y:S02]  /*9d50*/  LOP3.LUT R3, R3, 0xe0, R21, 0xf8, !PT ;  /* 0x000000e003037812 */ /* 0x000fe400078ef815 */
[----:B------:R-:W-:Y:S02]  /*9d60*/  LEA R5, R0, R5, 0x1 ;  /* 0x0000000500057211 */ /* 0x000fe400078e08ff */
[----:B------:R-:W-:Y:S02]  /*9d70*/  LOP3.LUT R9, R9, R3, RZ, 0x3c, !PT ;  /* 0x0000000309097212 */ /* 0x000fe400078e3cff */
[----:B------:R-:W-:Y:S02]  /*9d80*/  IADD3.X R3, R6, c[0x0][0x174], R7, P0, P1 ;  /* 0x00005d0006037a10 */ /* 0x000fe400007e2407 */
[-C--:B------:R-:W-:Y:S02]  /*9d90*/  LEA R6, P0, R17, R2.reuse, 0x1 ;  /* 0x0000000211067211 */ /* 0x080fe400078008ff */
[----:B------:R-:W-:-:S02]  /*9da0*/  LEA R20, P1, R22, R2, 0x1 ;  /* 0x0000000216147211 */ /* 0x000fc400078208ff */
[----:B------:R-:W-:Y:S01]  /*9db0*/  IADD3 R7, R8, R9, RZ ;  /* 0x0000000908077210 */ /* 0x000fe20007ffe0ff */
[----:B------:R-:W-:Y:S01]  /*9dc0*/  IMAD R9, R0, 0x2, R5 ;  /* 0x0000000200097824 */ /* 0x000fe200078e0205 */
[-C--:B------:R-:W-:Y:S02]  /*9dd0*/  LEA.HI.X.SX32 R7, R17, R3.reuse, 0x1, P0 ;  /* 0x0000000311077211 */ /* 0x080fe400000f0eff */
[-C--:B------:R-:W-:Y:S02]  /*9de0*/  LEA.HI.X.SX32 R21, R22, R3.reuse, 0x1, P1 ;  /* 0x0000000316157211 */ /* 0x080fe400008f0eff */
[C---:B------:R-:W-:Y:S01]  /*9df0*/  LEA R10, P0, R28.reuse, R2, 0x1 ;  /* 0x000000021c0a7211 */ /* 0x040fe200078008ff */
[----:B------:R0:W-:Y:S04]  /*9e00*/  STL.64 [R1+0x13c8], R6 ;  /* 0x0013c80601007387 */ /* 0x0001e80000100a00 */
[----:B------:R1:W-:Y:S01]  /*9e10*/  STL.64 [R1+0x13c0], R20 ;  /* 0x0013c01401007387 */ /* 0x0003e20000100a00 */
[----:B------:R-:W-:-:S02]  /*9e20*/  LEA.HI.X.SX32 R11, R28, R3, 0x1, P0 ;  /* 0x000000031c0b7211 */ /* 0x000fc400000f0eff */
[C---:B0-----:R-:W-:Y:S01]  /*9e30*/  LEA R6, P2, R23.reuse, R2, 0x1 ;  /* 0x0000000217067211 */ /* 0x041fe200078408ff */
[----:B-1----:R-:W2:Y:S03]  /*9e40*/  LDL.LU.64 R20, [R1+0x1520] ;  /* 0x0015200001147983 */ /* 0x002ea60000300a00 */
[----:B------:R-:W-:Y:S01]  /*9e50*/  LEA.HI.X.SX32 R7, R23, R3, 0x1, P2 ;  /* 0x0000000317077211 */ /* 0x000fe200010f0eff */
[C---:B------:R-:W-:Y:S01]  /*9e60*/  IMAD R8, R0.reuse, 0x2, R9 ;  /* 0x0000000200087824 */ /* 0x040fe200078e0209 */
[----:B------:R-:W-:Y:S04]  /*9e70*/  STL.64 [R1+0x13b8], R10 ;  /* 0x0013b80a01007387 */ /* 0x000fe80000100a00 */
[----:B------:R-:W-:Y:S01]  /*9e80*/  LEA R17, R0, R8, 0x1 ;  /* 0x0000000800117211 */ /* 0x000fe200078e08ff */
[----:B------:R0:W-:Y:S02]  /*9e90*/  STL.64 [R1+0x13b0], R6 ;  /* 0x0013b00601007387 */ /* 0x0001e40000100a00 */
[----:B0-----:R-:W-:-:S02]  /*9ea0*/  LEA R6, P2, R12, R2, 0x1 ;  /* 0x000000020c067211 */ /* 0x001fc400078408ff */
[----:B--2---:R-:W-:Y:S02]  /*9eb0*/  LEA R22, P0, R20, R2, 0x1 ;  /* 0x0000000214167211 */ /* 0x004fe400078008ff */
[----:B------:R-:W-:Y:S02]  /*9ec0*/  LEA R28, R0, R20, 0x1 ;  /* 0x00000014001c7211 */ /* 0x000fe400078e08ff */
[-C--:B------:R-:W-:Y:S02]  /*9ed0*/  LEA.HI.X.SX32 R23, R20, R3.reuse, 0x1, P0 ;  /* 0x0000000314177211 */ /* 0x080fe400000f0eff */
[-C--:B------:R-:W-:Y:S02]  /*9ee0*/  LEA.HI.X.SX32 R7, R12, R3.reuse, 0x1, P2 ;  /* 0x000000030c077211 */ /* 0x080fe400010f0eff */
[----:B------:R-:W-:Y:S01]  /*9ef0*/  LEA R10, P1, R28, R2, 0x1 ;  /* 0x000000021c0a7211 */ /* 0x000fe200078208ff */
[----:B------:R0:W-:Y:S04]  /*9f00*/  STL.64 [R1+0x13a8], R22 ;  /* 0x0013a81601007387 */ /* 0x0001e80000100a00 */
[----:B0-----:R-:W2:Y:S01]  /*9f10*/  LDL.LU.64 R22, [R1+0x1518] ;  /* 0x0015180001167983 */ /* 0x001ea20000300a00 */
[--C-:B------:R-:W-:Y:S01]  /*9f20*/  IMAD R12, R0, 0x2, R27.reuse ;  /* 0x00000002000c7824 */ /* 0x100fe200078e021b */
[----:B------:R-:W-:Y:S01]  /*9f30*/  LEA.HI.X.SX32 R11, R28, R3, 0x1, P1 ;  /* 0x000000031c0b7211 */ /* 0x000fe200008f0eff */
[----:B------:R-:W-:-:S02]  /*9f40*/  IMAD R20, R0, 0x2, R27 ;  /* 0x0000000200147824 */ /* 0x000fc400078e021b */
[----:B------:R-:W-:Y:S01]  /*9f50*/  IMAD.MOV.U32 R28, RZ, RZ, R5 ;  /* 0x000000ffff1c7224 */ /* 0x000fe200078e0005 */
[C---:B------:R-:W-:Y:S02]  /*9f60*/  LEA R12, R0.reuse, R12, 0x1 ;  /* 0x0000000c000c7211 */ /* 0x040fe400078e08ff */
[C---:B------:R-:W-:Y:S02]  /*9f70*/  LEA R20, R0.reuse, R20, 0x1 ;  /* 0x0000001400147211 */ /* 0x040fe400078e08ff */
[----:B------:R0:W-:Y:S01]  /*9f80*/  STL.64 [R1+0x14f8], R28 ;  /* 0x0014f81c01007387 */ /* 0x0001e20000100a00 */
[C---:B------:R-:W-:Y:S01]  /*9f90*/  IMAD R12, R0.reuse, 0x2, R12 ;  /* 0x00000002000c7824 */ /* 0x040fe200078e020c */
[C---:B------:R-:W-:Y:S01]  /*9fa0*/  LEA R5, R0.reuse, R17, 0x1 ;  /* 0x0000001100057211 */ /* 0x040fe200078e08ff */
[C---:B------:R-:W-:Y:S01]  /*9fb0*/  IMAD R20, R0.reuse, 0x2, R20 ;  /* 0x0000000200147824 */ /* 0x040fe200078e0214 */
[----:B------:R-:W-:Y:S02]  /*9fc0*/  STL.64 [R1+0x13a0], R10 ;  /* 0x0013a00a01007387 */ /* 0x000fe40000100a00 */
[----:B------:R-:W-:-:S02]  /*9fd0*/  LEA R12, R0, R12, 0x1 ;  /* 0x0000000c000c7211 */ /* 0x000fc400078e08ff */
[----:B------:R1:W-:Y:S01]  /*9fe0*/  STL.64 [R1+0x1398], R6 ;  /* 0x0013980601007387 */ /* 0x0003e20000100a00 */
[----:B------:R-:W-:-:S03]  /*9ff0*/  LEA R5, R0, R5, 0x1 ;  /* 0x0000000500057211 */ /* 0x000fc600078e08ff */
[----:B------:R3:W-:Y:S01]  /*a000*/  STL.64 [R1+0x14e0], R16 ;  /* 0x0014e01001007387 */ /* 0x0007e20000100a00 */
[-C--:B0-----:R-:W-:Y:S02]  /*a010*/  LEA R28, P1, R24, R2.reuse, 0x1 ;  /* 0x00000002181c7211 */ /* 0x081fe400078208ff */
[----:B-1----:R-:W-:Y:S01]  /*a020*/  LEA R6, P2, R18, R2, 0x1 ;  /* 0x0000000212067211 */ /* 0x002fe200078408ff */
[----:B---3--:R-:W-:Y:S01]  /*a030*/  IMAD.MOV.U32 R16, RZ, RZ, R12 ;  /* 0x000000ffff107224 */ /* 0x008fe200078e000c */
[----:B------:R-:W-:-:S05]  /*a040*/  MOV R17, R20 ;  /* 0x0000001400117202 */ /* 0x000fca0000000f00 */
[----:B------:R-:W-:Y:S01]  /*a050*/  STL.64 [R1+0x1508], R16 ;  /* 0x0015081001007387 */ /* 0x000fe20000100a00 */
[----:B--2---:R-:W-:-:S04]  /*a060*/  LEA R10, P0, R22, R2, 0x1 ;  /* 0x00000002160a7211 */ /* 0x004fc800078008ff */
[----:B------:R-:W-:-:S05]  /*a070*/  LEA.HI.X.SX32 R11, R22, R3, 0x1, P0 ;  /* 0x00000003160b7211 */ /* 0x000fca00000f0eff */
[----:B------:R0:W-:Y:S04]  /*a080*/  STL.64 [R1+0x1390], R10 ;  /* 0x0013900a01007387 */ /* 0x0001e80000100a00 */
[----:B0-----:R-:W2:Y:S01]  /*a090*/  LDL.LU.64 R10, [R1+0x1510] ;  /* 0x00151000010a7983 */ /* 0x001ea20000300a00 */
[-C--:B------:R-:W-:Y:S01]  /*a0a0*/  LEA.HI.X.SX32 R7, R18, R3.reuse, 0x1, P2 ;  /* 0x0000000312077211 */ /* 0x080fe200010f0eff */
[----:B------:R-:W-:Y:S01]  /*a0b0*/  IMAD R18, R0, 0x2, R5 ;  /* 0x0000000200127824 */ /* 0x000fe200078e0205 */
[----:B------:R-:W-:Y:S02]  /*a0c0*/  LEA.HI.X.SX32 R29, R24, R3, 0x1, P1 ;  /* 0x00000003181d7211 */ /* 0x000fe400008f0eff */
[----:B------:R-:W-:Y:S01]  /*a0d0*/  LEA R16, P1, R15, R2, 0x1 ;  /* 0x000000020f107211 */ /* 0x000fe200078208ff */
[----:B------:R-:W-:Y:S01]  /*a0e0*/  STL.64 [R1+0x1380], R6 ;  /* 0x0013800601007387 */ /* 0x000fe20000100a00 */
[----:B------:R-:W-:-:S03]  /*a0f0*/  LEA R5, R0, R18, 0x1 ;  /* 0x0000001200057211 */ /* 0x000fc600078e08ff */
[----:B------:R0:W-:Y:S04]  /*a100*/  STL.64 [R1+0x1388], R28 ;  /* 0x0013881c01007387 */ /* 0x0001e80000100a00 */
[----:B------:R1:W-:Y:S04]  /*a110*/  STL.64 [R1+0x14c0], R18 ;  /* 0x0014c01201007387 */ /* 0x0003e80000100a00 */
[----:B------:R3:W-:Y:S01]  /*a120*/  STL [R1+0x1370], R16 ;  /* 0x0013701001007387 */ /* 0x0007e20000100800 */
[----:B0-----:R-:W-:Y:S02]  /*a130*/  LEA R28, P2, R21, R2, 0x1 ;  /* 0x00000002151c7211 */ /* 0x001fe400078408ff */
[----:B-1----:R-:W-:Y:S01]  /*a140*/  MOV R19, R17 ;  /* 0x0000001100137202 */ /* 0x002fe20000000f00 */
[----:B------:R-:W-:Y:S01]  /*a150*/  IMAD.MOV.U32 R18, RZ, RZ, R16 ;  /* 0x000000ffff127224 */ /* 0x000fe200078e0010 */
[-C--:B------:R-:W-:Y:S01]  /*a160*/  LEA.HI.X.SX32 R19, R15, R3.reuse, 0x1, P1 ;  /* 0x000000030f137211 */ /* 0x080fe200008f0eff */
[----:B---3--:R-:W3:Y:S01]  /*a170*/  LDL.LU.64 R16, [R1+0x1508] ;  /* 0x0015080001107983 */ /* 0x008ee20000300a00 */
[----:B------:R-:W-:Y:S01]  /*a180*/  LEA.HI.X.SX32 R29, R21, R3, 0x1, P2 ;  /* 0x00000003151d7211 */ /* 0x000fe200010f0eff */
[----:B------:R-:W-:Y:S01]  /*a190*/  IMAD.MOV.U32 R22, RZ, RZ, R26 ;  /* 0x000000ffff167224 */ /* 0x000fe200078e001a */
[C---:B------:R-:W-:Y:S01]  /*a1a0*/  LEA R12, R0.reuse, R27, 0x1 ;  /* 0x0000001b000c7211 */ /* 0x040fe200078e08ff */
[C---:B------:R-:W-:Y:S01]  /*a1b0*/  IMAD R20, R0.reuse, 0x2, R27 ;  /* 0x0000000200147824 */ /* 0x040fe200078e021b */
[----:B------:R-:W-:-:S02]  /*a1c0*/  LEA R21, R0, R5, 0x1 ;  /* 0x0000000500157211 */ /* 0x000fc400078e08ff */
[----:B--2---:R-:W-:-:S04]  /*a1d0*/  LEA R6, P0, R10, R2, 0x1 ;  /* 0x000000020a067211 */ /* 0x004fc800078008ff */
[----:B------:R-:W-:-:S05]  /*a1e0*/  LEA.HI.X.SX32 R7, R10, R3, 0x1, P0 ;  /* 0x000000030a077211 */ /* 0x000fca00000f0eff */
[----:B------:R0:W-:Y:S01]  /*a1f0*/  STL.64 [R1+0x1378], R6 ;  /* 0x0013780601007387 */ /* 0x0001e20000100a00 */
[----:B------:R-:W-:-:S03]  /*a200*/  LEA R26, P1, R11, R2, 0x1 ;  /* 0x000000020b1a7211 */ /* 0x000fc600078208ff */
[----:B0-----:R-:W2:Y:S04]  /*a210*/  LDL.LU.64 R6, [R1+0x1500] ;  /* 0x0015000001067983 */ /* 0x001ea80000300a00 */
[----:B------:R0:W-:Y:S04]  /*a220*/  STL [R1+0x1374], R19 ;  /* 0x0013741301007387 */ /* 0x0001e80000100800 */
[----:B------:R1:W-:Y:S04]  /*a230*/  STL.64 [R1+0x1368], R28 ;  /* 0x0013681c01007387 */ /* 0x0003e80000100a00 */
[----:B------:R4:W-:Y:S01]  /*a240*/  STL.64 [R1+0x14c8], R8 ;  /* 0x0014c80801007387 */ /* 0x0009e20000100a00 */
[----:B0-----:R-:W-:-:S02]  /*a250*/  MOV R19, R27 ;  /* 0x0000001b00137202 */ /* 0x001fc40000000f00 */
[CC--:B-1----:R-:W-:Y:S01]  /*a260*/  LEA R28, P0, R23.reuse, R2.reuse, 0x1 ;  /* 0x00000002171c7211 */ /* 0x0c2fe200078008ff */
[----:B----4-:R-:W-:Y:S01]  /*a270*/  IMAD.MOV.U32 R9, RZ, RZ, R4 ;  /* 0x000000ffff097224 */ /* 0x010fe200078e0004 */
[C---:B------:R-:W-:Y:S02]  /*a280*/  LEA R4, P2, R14.reuse, R2, 0x1 ;  /* 0x000000020e047211 */ /* 0x040fe400078408ff */
[-C--:B------:R-:W-:Y:S02]  /*a290*/  LEA.HI.X.SX32 R29, R23, R3.reuse, 0x1, P0 ;  /* 0x00000003171d7211 */ /* 0x080fe400000f0eff */
[-C--:B------:R-:W-:Y:S02]  /*a2a0*/  LEA.HI.X.SX32 R27, R11, R3.reuse, 0x1, P1 ;  /* 0x000000030b1b7211 */ /* 0x080fe400008f0eff */
[----:B------:R-:W-:Y:S01]  /*a2b0*/  LEA.HI.X.SX32 R5, R14, R3, 0x1, P2 ;  /* 0x000000030e057211 */ /* 0x000fe200010f0eff */
[----:B------:R0:W-:Y:S04]  /*a2c0*/  STL.64 [R1+0x1360], R28 ;  /* 0x0013601c01007387 */ /* 0x0001e80000100a00 */
[----:B0-----:R-:W4:Y:S04]  /*a2d0*/  LDL.LU.64 R28, [R1+0x14f8] ;  /* 0x0014f800011c7983 */ /* 0x001f280000300a00 */
[----:B------:R0:W-:Y:S04]  /*a2e0*/  STL.64 [R1+0x1358], R26 ;  /* 0x0013581a01007387 */ /* 0x0001e80000100a00 */
[----:B0-----:R-:W5:Y:S04]  /*a2f0*/  LDL.LU.64 R26, [R1+0x14f0] ;  /* 0x0014f000011a7983 */ /* 0x001f680000300a00 */
[----:B------:R0:W-:Y:S04]  /*a300*/  STL.64 [R1+0x1350], R4 ;  /* 0x0013500401007387 */ /* 0x0001e80000100a00 */
[----:B0-----:R-:W4:Y:S01]  /*a310*/  LDL.LU.64 R4, [R1+0x14e8] ;  /* 0x0014e80001047983 */ /* 0x001f220000300a00 */
[----:B------:R-:W-:Y:S01]  /*a320*/  IMAD R20, R0, 0x2, R20 ;  /* 0x0000000200147824 */ /* 0x000fe200078e0214 */
[----:B---3--:R-:W-:-:S02]  /*a330*/  MOV R15, R16 ;  /* 0x00000010000f7202 */ /* 0x008fc40000000f00 */
[C---:B------:R-:W-:Y:S01]  /*a340*/  LEA R16, P0, R25.reuse, R2, 0x1 ;  /* 0x0000000219107211 */ /* 0x040fe200078008ff */
[----:B------:R-:W-:Y:S01]  /*a350*/  IMAD.MOV.U32 R14, RZ, RZ, R17 ;  /* 0x000000ffff0e7224 */ /* 0x000fe200078e0011 */
[----:B------:R-:W-:Y:S01]  /*a360*/  MOV R18, R12 ;  /* 0x0000000c00127202 */ /* 0x000fe20000000f00 */
[----:B------:R-:W-:Y:S01]  /*a370*/  IMAD.MOV.U32 R12, RZ, RZ, R20 ;  /* 0x000000ffff0c7224 */ /* 0x000fe200078e0014 */
[----:B------:R-:W-:Y:S02]  /*a380*/  LEA R20, R0, R21, 0x1 ;  /* 0x0000001500147211 */ /* 0x000fe400078e08ff */
[----:B------:R-:W-:Y:S01]  /*a390*/  LEA.HI.X.SX32 R17, R25, R3, 0x1, P0 ;  /* 0x0000000319117211 */ /* 0x000fe200000f0eff */
[----:B------:R-:W-:Y:S04]  /*a3a0*/  STL.64 [R1+0x14d0], R14 ;  /* 0x0014d00e01007387 */ /* 0x000fe80000100a00 */
[----:B------:R-:W-:Y:S04]  /*a3b0*/  STL.64 [R1+0x1480], R20 ;  /* 0x0014801401007387 */ /* 0x000fe80000100a00 */
[----:B------:R0:W-:Y:S04]  /*a3c0*/  STL.64 [R1+0x1348], R16 ;  /* 0x0013481001007387 */ /* 0x0001e80000100a00 */
[----:B0-----:R-:W3:Y:S01]  /*a3d0*/  LDL.LU.64 R16, [R1+0x14e0] ;  /* 0x0014e00001107983 */ /* 0x001ee20000300a00 */
[----:B--2---:R-:W-:Y:S01]  /*a3e0*/  IMAD.MOV.U32 R11, RZ, RZ, R6 ;  /* 0x000000ffff0b7224 */ /* 0x004fe200078e0006 */
[----:B------:R-:W-:-:S02]  /*a3f0*/  MOV R10, R7 ;  /* 0x00000007000a7202 */ /* 0x000fc40000000f00 */
[----:B----4-:R-:W-:-:S04]  /*a400*/  LEA R6, P1, R4, R2, 0x1 ;  /* 0x0000000204067211 */ /* 0x010fc800078208ff */
[----:B------:R-:W-:-:S05]  /*a410*/  LEA.HI.X.SX32 R7, R4, R3, 0x1, P1 ;  /* 0x0000000304077211 */ /* 0x000fca00008f0eff */
[----:B------:R0:W-:Y:S04]  /*a420*/  STL.64 [R1+0x1340], R6 ;  /* 0x0013400601007387 */ /* 0x0001e80000100a00 */
[----:B0-----:R-:W2:Y:S01]  /*a430*/  LDL.LU.64 R6, [R1+0x14d8] ;  /* 0x0014d80001067983 */ /* 0x001ea20000300a00 */
[----:B------:R-:W-:Y:S02]  /*a440*/  LEA R8, R0, R20, 0x1 ;  /* 0x0000001400087211 */ /* 0x000fe400078e08ff */
[----:B-----5:R-:W-:-:S03]  /*a450*/  LEA R20, P2, R27, R2, 0x1 ;  /* 0x000000021b147211 */ /* 0x020fc600078408ff */
[----:B------:R-:W-:Y:S01]  /*a460*/  IMAD R23, R0, 0x2, R8 ;  /* 0x0000000200177824 */ /* 0x000fe200078e0208 */
[----:B------:R-:W-:Y:S01]  /*a470*/  LEA.HI.X.SX32 R21, R27, R3, 0x1, P2 ;  /* 0x000000031b157211 */ /* 0x000fe200010f0eff */
[----:B------:R-:W-:Y:S01]  /*a480*/  IMAD.MOV.U32 R4, RZ, RZ, R22 ;  /* 0x000000ffff047224 */ /* 0x000fe200078e0016 */
[----:B---3--:R-:W-:-:S03]  /*a490*/  LEA R8, P0, R16, R2, 0x1 ;  /* 0x0000000210087211 */ /* 0x008fc600078008ff */
[----:B------:R0:W-:Y:S01]  /*a4a0*/  STL.64 [R1+0x1338], R20 ;  /* 0x0013381401007387 */ /* 0x0001e20000100a00 */
[----:B------:R-:W-:Y:S02]  /*a4b0*/  LEA R22, R0, R23, 0x1 ;  /* 0x0000001700167211 */ /* 0x000fe400078e08ff */
[----:B------:R-:W-:Y:S02]  /*a4c0*/  LEA R14, P1, R5, R2, 0x1 ;  /* 0x00000002050e7211 */ /* 0x000fe400078208ff */
[----:B------:R-:W-:Y:S01]  /*a4d0*/  MOV R27, R9 ;  /* 0x00000009001b7202 */ /* 0x000fe20000000f00 */
[----:B------:R1:W-:Y:S01]  /*a4e0*/  STL.64 [R1+0x14b8], R12 ;  /* 0x0014b80c01007387 */ /* 0x0003e20000100a00 */
[----:B------:R-:W-:Y:S01]  /*a4f0*/  LEA.HI.X.SX32 R9, R16, R3, 0x1, P0 ;  /* 0x0000000310097211 */ /* 0x000fe200000f0eff */
[----:B0-----:R-:W-:Y:S01]  /*a500*/  IMAD.MOV.U32 R21, RZ, RZ, R18 ;  /* 0x000000ffff157224 */ /* 0x001fe200078e0012 */
[----:B------:R-:W-:Y:S01]  /*a510*/  MOV R20, R19 ;  /* 0x0000001300147202 */ /* 0x000fe20000000f00 */
[----:B------:R0:W-:Y:S01]  /*a520*/  STL.64 [R1+0x1478], R22 ;  /* 0x0014781601007387 */ /* 0x0001e20000100a00 */
[----:B-1----:R-:W-:-:S03]  /*a530*/  IMAD R12, R0, 0x2, R22 ;  /* 0x00000002000c7824 */ /* 0x002fc600078e0216 */
[----:B------:R1:W-:Y:S01]  /*a540*/  STL [R1+0x1328], R14 ;  /* 0x0013280e01007387 */ /* 0x0003e20000100800 */
[----:B0-----:R-:W-:Y:S01]  /*a550*/  MOV R22, R14 ;  /* 0x0000000e00167202 */ /* 0x001fe20000000f00 */
[----:B------:R-:W-:Y:S01]  /*a560*/  IMAD.MOV.U32 R23, RZ, RZ, R15 ;  /* 0x000000ffff177224 */ /* 0x000fe200078e000f */
[----:B------:R-:W-:Y:S01]  /*a570*/  LEA.HI.X.SX32 R23, R5, R3, 0x1, P1 ;  /* 0x0000000305177211 */ /* 0x000fe200008f0eff */
[----:B-1----:R-:W3:Y:S04]  /*a580*/  LDL.LU.64 R14, [R1+0x14d0] ;  /* 0x0014d000010e7983 */ /* 0x002ee80000300a00 */
[----:B------:R0:W-:Y:S04]  /*a590*/  STL.64 [R1+0x1330], R8 ;  /* 0x0013300801007387 */ /* 0x0001e80000100a00 */
[----:B0-----:R-:W4:Y:S04]  /*a5a0*/  LDL.LU.64 R8, [R1+0x14c8] ;  /* 0x0014c80001087983 */ /* 0x001f280000300a00 */
[----:B------:R-:W-:Y:S01]  /*a5b0*/  STL [R1+0x1488], R17 ;  /* 0x0014881101007387 */ /* 0x000fe20000100800 */
[----:B--2---:R-:W-:-:S04]  /*a5c0*/  LEA R18, P2, R6, R2, 0x1 ;  /* 0x0000000206127211 */ /* 0x004fc800078408ff */
[----:B------:R-:W-:-:S05]  /*a5d0*/  LEA.HI.X.SX32 R19, R6, R3, 0x1, P2 ;  /* 0x0000000306137211 */ /* 0x000fca00010f0eff */
[----:B------:R0:W-:Y:S04]  /*a5e0*/  STL.64 [R1+0x1320], R18 ;  /* 0x0013201201007387 */ /* 0x0001e80000100a00 */
[----:B------:R4:W-:Y:S04]  /*a5f0*/  STL [R1+0x132c], R23 ;  /* 0x00132c1701007387 */ /* 0x0009e80000100800 */
[----:B0-----:R-:W2:Y:S01]  /*a600*/  LDL.LU.64 R18, [R1+0x14c0] ;  /* 0x0014c00001127983 */ /* 0x001ea20000300a00 */
[----:B------:R-:W-:Y:S01]  /*a610*/  IMAD.MOV.U32 R24, RZ, RZ, R28 ;  /* 0x000000ffff187224 */ /* 0x000fe200078e001c */
[C---:B------:R-:W-:Y:S01]  /*a620*/  LEA R28, R0.reuse, R13, 0x1 ;  /* 0x0000000d001c7211 */ /* 0x040fe200078e08ff */
[C---:B------:R-:W-:Y:S01]  /*a630*/  IMAD R25, R0.reuse, 0x2, R29 ;  /* 0x0000000200197824 */ /* 0x040fe200078e021d */
[----:B------:R-:W-:-:S04]  /*a640*/  LEA R13, R0, R29, 0x1 ;  /* 0x0000001d000d7211 */ /* 0x000fc800078e08ff */
[C---:B------:R-:W-:Y:S01]  /*a650*/  LEA R25, R0.reuse, R25, 0x1 ;  /* 0x0000001900197211 */ /* 0x040fe200078e08ff */
[----:B------:R-:W-:-:S03]  /*a660*/  IMAD R13, R0, 0x2, R13 ;  /* 0x00000002000d7824 */ /* 0x000fc600078e020d */
[----:B------:R-:W-:Y:S01]  /*a670*/  MOV R5, R25 ;  /* 0x0000001900057202 */ /* 0x000fe20000000f00 */
[C---:B------:R-:W-:Y:S01]  /*a680*/  IMAD R25, R0.reuse, 0x2, R12 ;  /* 0x0000000200197824 */ /* 0x040fe200078e020c */
[----:B------:R-:W-:Y:S02]  /*a690*/  LEA R13, R0, R13, 0x1 ;  /* 0x0000000d000d7211 */ /* 0x000fe400078e08ff */
[----:B------:R-:W-:Y:S01]  /*a6a0*/  LEA R12, P0, R26, R2, 0x1 ;  /* 0x000000021a0c7211 */ /* 0x000fe200078008ff */
[----:B------:R-:W-:Y:S02]  /*a6b0*/  IMAD R28, R0, 0x2, R28 ;  /* 0x00000002001c7824 */ /* 0x000fe400078e021c */
[----:B------:R-:W-:Y:S01]  /*a6c0*/  IMAD.MOV.U32 R16, RZ, RZ, R13 ;  /* 0x000000ffff107224 */ /* 0x000fe200078e000d */
[----:B------:R-:W-:Y:S02]  /*a6d0*/  LEA.HI.X.SX32 R13, R26, R3, 0x1, P0 ;  /* 0x000000031a0d7211 */ /* 0x000fe400000f0eff */
[----:B------:R-:W-:Y:S04]  /*a6e0*/  STL.64 [R1+0x14a8], R28 ;  /* 0x0014a81c01007387 */ /* 0x000fe80000100a00 */
[----:B------:R0:W-:Y:S01]  /*a6f0*/  STL.64 [R1+0x1318], R12 ;  /* 0x0013180c01007387 */ /* 0x0001e20000100a00 */
[----:B----4-:R-:W-:Y:S01]  /*a700*/  MOV R23, R8 ;  /* 0x0000000800177202 */ /* 0x010fe20000000f00 */
[----:B------:R-:W-:-:S02]  /*a710*/  IMAD.MOV.U32 R22, RZ, RZ, R9 ;  /* 0x000000ffff167224 */ /* 0x000fc400078e0009 */
[----:B0-----:R-:W4:Y:S04]  /*a720*/  LDL.LU.64 R12, [R1+0x14b8] ;  /* 0x0014b800010c7983 */ /* 0x001f280000300a00 */
[----:B------:R-:W5:Y:S01]  /*a730*/  LDL.LU R17, [R1+0x4] ;  /* 0x0000040001117983 */ /* 0x000f620000300800 */
[----:B--2---:R-:W-:-:S04]  /*a740*/  LEA R8, P1, R19, R2, 0x1 ;  /* 0x0000000213087211 */ /* 0x004fc800078208ff */
[----:B------:R-:W-:-:S05]  /*a750*/  LEA.HI.X.SX32 R9, R19, R3, 0x1, P1 ;  /* 0x0000000313097211 */ /* 0x000fca00008f0eff */
[----:B------:R0:W-:Y:S04]  /*a760*/  STL.64 [R1+0x1310], R8 ;  /* 0x0013100801007387 */ /* 0x0001e80000100a00 */
[----:B0-----:R-:W2:Y:S01]  /*a770*/  LDL.LU.64 R8, [R1+0x14b0] ;  /* 0x0014b00001087983 */ /* 0x001ea20000300a00 */
[----:B------:R-:W-:-:S04]  /*a780*/  LEA R28, P2, R7, R2, 0x1 ;  /* 0x00000002071c7211 */ /* 0x000fc800078408ff */
[----:B------:R-:W-:Y:S02]  /*a790*/  LEA.HI.X.SX32 R29, R7, R3, 0x1, P2 ;  /* 0x00000003071d7211 */ /* 0x000fe400010f0eff */
[----:B---3--:R-:W-:Y:S01]  /*a7a0*/  MOV R6, R14 ;  /* 0x0000000e00067202 */ /* 0x008fe20000000f00 */
[----:B------:R-:W-:Y:S01]  /*a7b0*/  IMAD.MOV.U32 R14, RZ, RZ, R15 ;  /* 0x000000ffff0e7224 */ /* 0x000fe200078e000f */
[----:B------:R-:W-:Y:S01]  /*a7c0*/  MOV R15, R24 ;  /* 0x00000018000f7202 */ /* 0x000fe20000000f00 */
[----:B------:R-:W-:Y:S01]  /*a7d0*/  STL.64 [R1+0x1308], R28 ;  /* 0x0013081c01007387 */ /* 0x000fe20000100a00 */
[----:B------:R-:W-:Y:S01]  /*a7e0*/  MOV R19, R16 ;  /* 0x0000001000137202 */ /* 0x000fe20000000f00 */
[----:B------:R-:W-:-:S04]  /*a7f0*/  IMAD R24, R0, 0x2, R25 ;  /* 0x0000000200187824 */ /* 0x000fc800078e0219 */
[----:B------:R4:W-:Y:S01]  /*a800*/  STL.64 [R1+0x14a0], R18 ;  /* 0x0014a01201007387 */ /* 0x0009e20000100a00 */
[----:B------:R-:W-:-:S03]  /*a810*/  LEA R26, R0, R24, 0x1 ;  /* 0x00000018001a7211 */ /* 0x000fc600078e08ff */
[----:B------:R0:W-:Y:S01]  /*a820*/  STL.64 [R1+0x1490], R24 ;  /* 0x0014901801007387 */ /* 0x0001e20000100a00 */
[----:B----4-:R-:W-:-:S04]  /*a830*/  LEA R18, P2, R13, R2, 0x1 ;  /* 0x000000020d127211 */ /* 0x010fc800078408ff */
[-C--:B------:R-:W-:Y:S01]  /*a840*/  LEA.HI.X.SX32 R19, R13, R3.reuse, 0x1, P2 ;  /* 0x000000030d137211 */ /* 0x080fe200010f0eff */
[----:B------:R-:W-:Y:S01]  /*a850*/  IMAD R16, R0, 0x2, R13 ;  /* 0x0000000200107824 */ /* 0x000fe200078e020d */
[CC--:B--2---:R-:W-:Y:S02]  /*a860*/  LEA R28, P0, R9.reuse, R2.reuse, 0x1 ;  /* 0x00000002091c7211 */ /* 0x0c4fe400078008ff */
[C---:B0-----:R-:W-:Y:S02]  /*a870*/  LEA R24, P1, R8.reuse, R2, 0x1 ;  /* 0x0000000208187211 */ /* 0x041fe400078208ff */
[-C--:B------:R-:W-:Y:S02]  /*a880*/  LEA.HI.X.SX32 R29, R9, R3.reuse, 0x1, P0 ;  /* 0x00000003091d7211 */ /* 0x080fe400000f0eff */
[----:B------:R-:W-:-:S03]  /*a890*/  LEA.HI.X.SX32 R25, R8, R3, 0x1, P1 ;  /* 0x0000000308197211 */ /* 0x000fc600008f0eff */
[----:B------:R0:W-:Y:S04]  /*a8a0*/  STL.64 [R1+0x1300], R28 ;  /* 0x0013001c01007387 */ /* 0x0001e80000100a00 */
[----:B0-----:R-:W2:Y:S04]  /*a8b0*/  LDL.LU.64 R28, [R1+0x14a8] ;  /* 0x0014a800011c7983 */ /* 0x001ea80000300a00 */
[----:B------:R-:W-:Y:S04]  /*a8c0*/  STL.64 [R1+0x12f8], R24 ;  /* 0x0012f81801007387 */ /* 0x000fe80000100a00 */
[----:B------:R-:W-:Y:S04]  /*a8d0*/  STL.64 [R1+0x1498], R22 ;  /* 0x0014981601007387 */ /* 0x000fe80000100a00 */
[----:B------:R5:W-:Y:S02]  /*a8e0*/  STL.64 [R1+0x12f0], R18 ;  /* 0x0012f01201007387 */ /* 0x000be40000100a00 */
[----:B-----5:R-:W-:-:S04]  /*a8f0*/  LEA R18, P0, R17, R2, 0x1 ;  /* 0x0000000211127211 */ /* 0x020fc800078008ff */
[----:B------:R-:W-:-:S05]  /*a900*/  LEA.HI.X.SX32 R19, R17, R3, 0x1, P0 ;  /* 0x0000000311137211 */ /* 0x000fca00000f0eff */
[----:B------:R0:W-:Y:S04]  /*a910*/  STL.64 [R1+0x12e8], R18 ;  /* 0x0012e81201007387 */ /* 0x0001e80000100a00 */
[----:B0-----:R-:W3:Y:S04]  /*a920*/  LDL.LU.64 R18, [R1+0x14a0] ;  /* 0x0014a00001127983 */ /* 0x001ee80000300a00 */
[----:B------:R-:W4:Y:S01]  /*a930*/  LDL.LU R13, [R1+0x34] ;  /* 0x00003400010d7983 */ /* 0x000f220000300800 */
[----:B------:R-:W-:Y:S01]  /*a940*/  LEA R16, R0, R16, 0x1 ;  /* 0x0000001000107211 */ /* 0x000fe200078e08ff */
[----:B------:R-:W-:-:S04]  /*a950*/  IMAD.MOV.U32 R17, RZ, RZ, R4 ;  /* 0x000000ffff117224 */ /* 0x000fc800078e0004 */
[----:B------:R-:W-:Y:S02]  /*a960*/  IMAD R16, R0, 0x2, R16 ;  /* 0x0000000200107824 */ /* 0x000fe400078e0210 */
[----:B------:R-:W-:-:S03]  /*a970*/  IMAD.MOV.U32 R7, RZ, RZ, R5 ;  /* 0x000000ffff077224 */ /* 0x000fc600078e0005 */
[----:B------:R-:W-:-:S04]  /*a980*/  LEA R16, R0, R16, 0x1 ;  /* 0x0000001000107211 */ /* 0x000fc800078e08ff */
[----:B------:R-:W-:Y:S01]  /*a990*/  MOV R5, R16 ;  /* 0x0000001000057202 */ /* 0x000fe20000000f00 */
[----:B------:R-:W-:Y:S02]  /*a9a0*/  IMAD.MOV.U32 R16, RZ, RZ, R27 ;  /* 0x000000ffff107224 */ /* 0x000fe400078e001b */
[----:B------:R-:W-:-:S04]  /*a9b0*/  IMAD R27, R0, 0x2, R26 ;  /* 0x00000002001b7824 */ /* 0x000fc800078e021a */
[C---:B------:R-:W-:Y:S01]  /*a9c0*/  IMAD R26, R0.reuse, 0x2, R27 ;  /* 0x00000002001a7824 */ /* 0x040fe200078e021b */
[----:B--2---:R-:W-:Y:S02]  /*a9d0*/  LEA R4, R0, R29, 0x1 ;  /* 0x0000001d00047211 */ /* 0x004fe400078e08ff */
[----:B------:R-:W-:-:S03]  /*a9e0*/  MOV R23, R28 ;  /* 0x0000001c00177202 */ /* 0x000fc60000000f00 */
[C---:B------:R-:W-:Y:S01]  /*a9f0*/  IMAD R4, R0.reuse, 0x2, R4 ;  /* 0x0000000200047824 */ /* 0x040fe200078e0204 */
[-C--:B------:R-:W-:Y:S02]  /*aa00*/  LEA R24, P1, R23, R2.reuse, 0x1 ;  /* 0x0000000217187211 */ /* 0x080fe400078208ff */
[----:B------:R-:W-:Y:S02]  /*aa10*/  LEA R8, P2, R29, R2, 0x1 ;  /* 0x000000021d087211 */ /* 0x000fe400078408ff */
[-C--:B------:R-:W-:Y:S02]  /*aa20*/  LEA.HI.X.SX32 R25, R23, R3.reuse, 0x1, P1 ;  /* 0x0000000317197211 */ /* 0x080fe400008f0eff */
[C---:B------:R-:W-:Y:S02]  /*aa30*/  LEA R4, R0.reuse, R4, 0x1 ;  /* 0x0000000400047211 */ /* 0x040fe400078e08ff */
[----:B------:R-:W-:Y:S01]  /*aa40*/  LEA.HI.X.SX32 R9, R29, R3, 0x1, P2 ;  /* 0x000000031d097211 */ /* 0x000fe200010f0eff */
[----:B------:R0:W-:Y:S01]  /*aa50*/  STL.64 [R1+0x12e0], R24 ;  /* 0x0012e01801007387 */ /* 0x0001e20000100a00 */
[C---:B------:R-:W-:Y:S01]  /*aa60*/  LEA R28, R0.reuse, R26, 0x1 ;  /* 0x0000001a001c7211 */ /* 0x040fe200078e08ff */
[----:B------:R-:W-:Y:S01]  /*aa70*/  IMAD R4, R0, 0x2, R4 ;  /* 0x0000000200047824 */ /* 0x000fe200078e0204 */
[----:B------:R-:W-:Y:S01]  /*aa80*/  LEA R22, P1, R7, R2, 0x1 ;  /* 0x0000000207167211 */ /* 0x000fe200078208ff */
[----:B------:R3:W-:Y:S03]  /*aa90*/  STL.64 [R1+0x12d8], R8 ;  /* 0x0012d80801007387 */ /* 0x0007e60000100a00 */
[----:B------:R-:W-:-:S02]  /*aaa0*/  MOV R29, R4 ;  /* 0x00000004001d7202 */ /* 0x000fc40000000f00 */
[----:B0-----:R-:W-:Y:S02]  /*aab0*/  LEA R24, P0, R5, R2, 0x1 ;  /* 0x0000000205187211 */ /* 0x001fe400078008ff */
[----:B------:R-:W-:Y:S01]  /*aac0*/  MOV R25, R5 ;  /* 0x0000000500197202 */ /* 0x000fe20000000f00 */
[C---:B------:R-:W-:Y:S01]  /*aad0*/  IMAD R4, R0.reuse, 0x2, R28 ;  /* 0x0000000200047824 */ /* 0x040fe200078e021c */
[-C--:B------:R-:W-:Y:S02]  /*aae0*/  LEA.HI.X.SX32 R23, R7, R3.reuse, 0x1, P1 ;  /* 0x0000000307177211 */ /* 0x080fe400008f0eff */
[----:B------:R-:W-:Y:S01]  /*aaf0*/  LEA.HI.X.SX32 R25, R25, R3, 0x1, P0 ;  /* 0x0000000319197211 */ /* 0x000fe200000f0eff */
[----:B------:R-:W-:-:S04]  /*ab00*/  IMAD R5, R0, 0x2, R4 ;  /* 0x0000000200057824 */ /* 0x000fc800078e0204 */
[----:B------:R0:W-:Y:S01]  /*ab10*/  STL.64 [R1+0x12d0], R24 ;  /* 0x0012d01801007387 */ /* 0x0001e20000100a00 */
[----:B---3--:R-:W-:-:S03]  /*ab20*/  LEA R8, P2, R19, R2, 0x1 ;  /* 0x0000000213087211 */ /* 0x008fc600078408ff */
[----:B------:R1:W-:Y:S01]  /*ab30*/  STL.64 [R1+0x12c8], R22 ;  /* 0x0012c81601007387 */ /* 0x0003e20000100a00 */
[----:B------:R-:W-:Y:S02]  /*ab40*/  LEA.HI.X.SX32 R9, R19, R3, 0x1, P2 ;  /* 0x0000000313097211 */ /* 0x000fe400010f0eff */
[----:B------:R-:W-:Y:S01]  /*ab50*/  MOV R19, R6 ;  /* 0x0000000600137202 */ /* 0x000fe20000000f00 */
[----:B------:R-:W-:Y:S02]  /*ab60*/  IMAD R6, R0, 0x2, R5 ;  /* 0x0000000200067824 */ /* 0x000fe400078e0205 */
[----:B------:R2:W-:Y:S01]  /*ab70*/  STL.64 [R1+0x12c0], R8 ;  /* 0x0012c00801007387 */ /* 0x0005e20000100a00 */
[-C--:B0-----:R-:W-:Y:S02]  /*ab80*/  LEA R24, P1, R11, R2.reuse, 0x1 ;  /* 0x000000020b187211 */ /* 0x081fe400078208ff */
[----:B-1----:R-:W-:-:S04]  /*ab90*/  LEA R22, P0, R29, R2, 0x1 ;  /* 0x000000021d167211 */ /* 0x002fc800078008ff */
[-C--:B------:R-:W-:Y:S02]  /*aba0*/  LEA.HI.X.SX32 R23, R29, R3.reuse, 0x1, P0 ;  /* 0x000000031d177211 */ /* 0x080fe400000f0eff */
[C---:B--2---:R-:W-:Y:S02]  /*abb0*/  LEA R8, P2, R10.reuse, R2, 0x1 ;  /* 0x000000020a087211 */ /* 0x044fe400078408ff */
[-C--:B------:R-:W-:Y:S02]  /*abc0*/  LEA.HI.X.SX32 R25, R11, R3.reuse, 0x1, P1 ;  /* 0x000000030b197211 */ /* 0x080fe400008f0eff */
[-C--:B------:R-:W-:Y:S01]  /*abd0*/  LEA.HI.X.SX32 R9, R10, R3.reuse, 0x1, P2 ;  /* 0x000000030a097211 */ /* 0x080fe200010f0eff */
[----:B------:R0:W-:Y:S01]  /*abe0*/  STL.64 [R1+0x12b8], R22 ;  /* 0x0012b81601007387 */ /* 0x0001e20000100a00 */
[----:B------:R-:W-:Y:S02]  /*abf0*/  LEA R7, R0, R6, 0x1 ;  /* 0x0000000600077211 */ /* 0x000fe400078e08ff */
[CC--:B------:R-:W-:Y:S01]  /*ac00*/  LEA R10, P2, R16.reuse, R2.reuse, 0x1 ;  /* 0x00000002100a7211 */ /* 0x0c0fe200078408ff */
[----:B0-----:R-:W2:Y:S04]  /*ac10*/  LDL.LU.64 R22, [R1+0x1498] ;  /* 0x0014980001167983 */ /* 0x001ea80000300a00 */
[----:B------:R0:W-:Y:S04]  /*ac20*/  STL.64 [R1+0x12a8], R8 ;  /* 0x0012a80801007387 */ /* 0x0001e80000100a00 */
[----:B------:R1:W-:Y:S04]  /*ac30*/  STL.64 [R1+0x12b0], R24 ;  /* 0x0012b01801007387 */ /* 0x0003e80000100a00 */
[----:B------:R4:W-:Y:S01]  /*ac40*/  STL.64 [R1+0x1470], R6 ;  /* 0x0014700601007387 */ /* 0x0009e20000100a00 */
[----:B------:R-:W-:Y:S01]  /*ac50*/  LEA.HI.X.SX32 R11, R16, R3, 0x1, P2 ;  /* 0x00000003100b7211 */ /* 0x000fe200010f0eff */
[----:B0-----:R-:W-:Y:S01]  /*ac60*/  IMAD R8, R0, 0x2, R7 ;  /* 0x0000000200087824 */ /* 0x001fe200078e0207 */
[----:B-1----:R-:W-:-:S02]  /*ac70*/  LEA R24, P1, R17, R2, 0x1 ;  /* 0x0000000211187211 */ /* 0x002fc400078208ff */
[-C--:B----4-:R-:W-:Y:S02]  /*ac80*/  LEA R6, P0, R13, R2.reuse, 0x1 ;  /* 0x000000020d067211 */ /* 0x090fe400078008ff */
[-C--:B------:R-:W-:Y:S02]  /*ac90*/  LEA.HI.X.SX32 R25, R17, R3.reuse, 0x1, P1 ;  /* 0x0000000311197211 */ /* 0x080fe400008f0eff */
[----:B------:R-:W-:Y:S01]  /*aca0*/  LEA.HI.X.SX32 R7, R13, R3, 0x1, P0 ;  /* 0x000000030d077211 */ /* 0x000fe200000f0eff */
[----:B------:R-:W-:Y:S04]  /*acb0*/  STL.64 [R1+0x1290], R10 ;  /* 0x0012900a01007387 */ /* 0x000fe80000100a00 */
[----:B------:R-:W-:Y:S01]  /*acc0*/  STL.64 [R1+0x12a0], R6 ;  /* 0x0012a00601007387 */ /* 0x000fe20000100a00 */
[----:B------:R-:W-:-:S03]  /*acd0*/  LEA R16, P1, R21, R2, 0x1 ;  /* 0x0000000215107211 */ /* 0x000fc600078208ff */
[----:B------:R0:W-:Y:S01]  /*ace0*/  STL.64 [R1+0x1298], R24 ;  /* 0x0012981801007387 */ /* 0x0001e20000100a00 */
[----:B------:R-:W-:Y:S02]  /*acf0*/  LEA.HI.X.SX32 R17, R21, R3, 0x1, P1 ;  /* 0x0000000315117211 */ /* 0x000fe400008f0eff */
[----:B0-----:R-:W-:-:S04]  /*ad00*/  LEA R24, P0, R20, R2, 0x1 ;  /* 0x0000000214187211 */ /* 0x001fc800078008ff */
[----:B------:R-:W-:Y:S02]  /*ad10*/  LEA.HI.X.SX32 R25, R20, R3, 0x1, P0 ;  /* 0x0000000314197211 */ /* 0x000fe400000f0eff */
[----:B------:R-:W-:-:S03]  /*ad20*/  LEA R6, P2, R12, R2, 0x1 ;  /* 0x000000020c067211 */ /* 0x000fc600078408ff */
[----:B------:R0:W-:Y:S01]  /*ad30*/  STL.64 [R1+0x1288], R24 ;  /* 0x0012881801007387 */ /* 0x0001e20000100a00 */
[----:B------:R-:W-:-:S03]  /*ad40*/  LEA.HI.X.SX32 R7, R12, R3, 0x1, P2 ;  /* 0x000000030c077211 */ /* 0x000fc600010f0eff */
[----:B0-----:R-:W3:Y:S04]  /*ad50*/  LDL.LU.64 R24, [R1+0x1490] ;  /* 0x0014900001187983 */ /* 0x001ee80000300a00 */
[----:B------:R0:W-:Y:S04]  /*ad60*/  STL.64 [R1+0x1280], R16 ;  /* 0x0012801001007387 */ /* 0x0001e80000100a00 */
[----:B------:R-:W-:Y:S01]  /*ad70*/  STL.64 [R1+0x1278], R6 ;  /* 0x0012780601007387 */ /* 0x000fe20000100a00 */
[----:B0-----:R-:W-:-:S04]  /*ad80*/  LEA R16, P0, R19, R2, 0x1 ;  /* 0x0000000213107211 */ /* 0x001fc800078008ff */
[----:B------:R-:W-:-:S05]  /*ad90*/  LEA.HI.X.SX32 R17, R19, R3, 0x1, P0 ;  /* 0x0000000313117211 */ /* 0x000fca00000f0eff */
[----:B------:R0:W-:Y:S04]  /*ada0*/  STL.64 [R1+0x1270], R16 ;  /* 0x0012701001007387 */ /* 0x0001e80000100a00 */
[----:B0-----:R-:W4:Y:S01]  /*adb0*/  LDL.LU R17, [R1+0x1488] ;  /* 0x0014880001117983 */ /* 0x001f220000300800 */
[----:B------:R-:W-:-:S05]  /*adc0*/  LEA R9, R0, R8, 0x1 ;  /* 0x0000000800097211 */ /* 0x000fca00078e08ff */
[----:B------:R-:W-:-:S05]  /*add0*/  IMAD R10, R0, 0x2, R9 ;  /* 0x00000002000a7824 */ /* 0x000fca00078e0209 */
[----:B------:R-:W-:Y:S02]  /*ade0*/  LEA R11, R0, R10, 0x1 ;  /* 0x0000000a000b7211 */ /* 0x000fe400078e08ff */
[----:B------:R-:W-:-:S03]  /*adf0*/  LEA R20, P1, R14, R2, 0x1 ;  /* 0x000000020e147211 */ /* 0x000fc600078208ff */
[----:B------:R-:W-:Y:S01]  /*ae00*/  IMAD R12, R0, 0x2, R11 ;  /* 0x00000002000c7824 */ /* 0x000fe200078e020b */
[----:B------:R-:W-:-:S04]  /*ae10*/  LEA.HI.X.SX32 R21, R14, R3, 0x1, P1 ;  /* 0x000000030e157211 */ /* 0x000fc800008f0eff */
[----:B------:R-:W-:Y:S02]  /*ae20*/  LEA R13, R0, R12, 0x1 ;  /* 0x0000000c000d7211 */ /* 0x000fe400078e08ff */
[----:B------:R-:W-:-:S03]  /*ae30*/  LEA R6, P2, R15, R2, 0x1 ;  /* 0x000000020f067211 */ /* 0x000fc600078408ff */
[----:B------:R2:W-:Y:S01]  /*ae40*/  STL.64 [R1+0x1468], R12 ;  /* 0x0014680c01007387 */ /* 0x0005e20000100a00 */
[----:B------:R-:W-:-:S03]  /*ae50*/  LEA.HI.X.SX32 R7, R15, R3, 0x1, P2 ;  /* 0x000000030f077211 */ /* 0x000fc600010f0eff */
[----:B------:R0:W-:Y:S01]  /*ae60*/  STL.64 [R1+0x1268], R20 ;  /* 0x0012681401007387 */ /* 0x0001e20000100a00 */
[----:B------:R-:W-:-:S03]  /*ae70*/  IMAD R14, R0, 0x2, R13 ;  /* 0x00000002000e7824 */ /* 0x000fc600078e020d */
[----:B------:R1:W-:Y:S01]  /*ae80*/  STL.64 [R1+0x1260], R6 ;  /* 0x0012600601007387 */ /* 0x0003e20000100a00 */
[----:B------:R-:W-:Y:S02]  /*ae90*/  LEA R29, R0, R18, 0x1 ;  /* 0x00000012001d7211 */ /* 0x000fe400078e08ff */
[CC--:B--2---:R-:W-:Y:S02]  /*aea0*/  LEA R12, P0, R22.reuse, R2.reuse, 0x1 ;  /* 0x00000002160c7211 */ /* 0x0c4fe400078008ff */
[C---:B0-----:R-:W-:Y:S02]  /*aeb0*/  LEA R20, P1, R23.reuse, R2, 0x1 ;  /* 0x0000000217147211 */ /* 0x041fe400078208ff */
[-C--:B------:R-:W-:Y:S02]  /*aec0*/  LEA.HI.X.SX32 R13, R22, R3.reuse, 0x1, P0 ;  /* 0x00000003160d7211 */ /* 0x080fe400000f0eff */
[----:B------:R-:W-:-:S03]  /*aed0*/  LEA.HI.X.SX32 R21, R23, R3, 0x1, P1 ;  /* 0x0000000317157211 */ /* 0x000fc600008f0eff */
[----:B------:R-:W-:Y:S04]  /*aee0*/  STL.64 [R1+0x1258], R12 ;  /* 0x0012580c01007387 */ /* 0x000fe80000100a00 */
[----:B------:R0:W-:Y:S01]  /*aef0*/  STL.64 [R1+0x1250], R20 ;  /* 0x0012501401007387 */ /* 0x0001e20000100a00 */
[C---:B----4-:R-:W-:Y:S02]  /*af00*/  LEA R22, R0.reuse, R17, 0x1 ;  /* 0x0000001100167211 */ /* 0x050fe400078e08ff */
[CC--:B-1----:R-:W-:Y:S01]  /*af10*/  LEA R6, P2, R17.reuse, R2.reuse, 0x1 ;  /* 0x0000000211067211 */ /* 0x0c2fe200078408ff */
[----:B------:R-:W-:Y:S01]  /*af20*/  IMAD R23, R0, 0x2, R17 ;  /* 0x0000000200177824 */ /* 0x000fe200078e0211 */
[----:B0-----:R-:W-:Y:S02]  /*af30*/  LEA R20, P0, R22, R2, 0x1 ;  /* 0x0000000216147211 */ /* 0x001fe400078008ff */
[-C--:B------:R-:W-:Y:S01]  /*af40*/  LEA.HI.X.SX32 R7, R17, R3.reuse, 0x1, P2 ;  /* 0x0000000311077211 */ /* 0x080fe200010f0eff */
[----:B------:R-:W-:Y:S01]  /*af50*/  IMAD R23, R0, 0x2, R23 ;  /* 0x0000000200177824 */ /* 0x000fe200078e0217 */
[----:B------:R-:W-:-:S03]  /*af60*/  LEA.HI.X.SX32 R21, R22, R3, 0x1, P0 ;  /* 0x0000000316157211 */ /* 0x000fc600000f0eff */
[----:B------:R0:W-:Y:S01]  /*af70*/  STL.64 [R1+0x1248], R6 ;  /* 0x0012480601007387 */ /* 0x0001e20000100a00 */
[----:B------:R-:W-:-:S03]  /*af80*/  LEA R12, P1, R23, R2, 0x1 ;  /* 0x00000002170c7211 */ /* 0x000fc600078208ff */
[----:B------:R1:W-:Y:S01]  /*af90*/  STL.64 [R1+0x1240], R20 ;  /* 0x0012401401007387 */ /* 0x0003e20000100a00 */
[-C--:B------:R-:W-:Y:S02]  /*afa0*/  LEA R22, P0, R29, R2.reuse, 0x1 ;  /* 0x000000021d167211 */ /* 0x080fe400078008ff */
[-C--:B------:R-:W-:Y:S02]  /*afb0*/  LEA.HI.X.SX32 R13, R23, R3.reuse, 0x1, P1 ;  /* 0x00000003170d7211 */ /* 0x080fe400008f0eff */
[C---:B0-----:R-:W-:Y:S01]  /*afc0*/  LEA R6, P2, R18.reuse, R2, 0x1 ;  /* 0x0000000212067211 */ /* 0x041fe200078408ff */
[----:B-1----:R-:W2:Y:S03]  /*afd0*/  LDL.LU.64 R20, [R1+0x1480] ;  /* 0x0014800001147983 */ /* 0x002ea60000300a00 */
[-C--:B------:R-:W-:Y:S02]  /*afe0*/  LEA.HI.X.SX32 R7, R18, R3.reuse, 0x1, P2 ;  /* 0x0000000312077211 */ /* 0x080fe400010f0eff */
[----:B------:R-:W-:Y:S01]  /*aff0*/  LEA.HI.X.SX32 R23, R29, R3, 0x1, P0 ;  /* 0x000000031d177211 */ /* 0x000fe200000f0eff */
[----:B------:R-:W-:Y:S04]  /*b000*/  STL.64 [R1+0x1238], R12 ;  /* 0x0012380c01007387 */ /* 0x000fe80000100a00 */
[----:B------:R-:W-:Y:S04]  /*b010*/  STL.64 [R1+0x1230], R6 ;  /* 0x0012300601007387 */ /* 0x000fe80000100a00 */
[----:B------:R0:W-:Y:S04]  /*b020*/  STL.64 [R1+0x1228], R22 ;  /* 0x0012281601007387 */ /* 0x0001e80000100a00 */
[----:B0-----:R-:W4:Y:S01]  /*b030*/  LDL.LU.64 R22, [R1+0x1478] ;  /* 0x0014780001167983 */ /* 0x001f220000300a00 */
[----:B------:R-:W-:-:S04]  /*b040*/  LEA R15, R0, R14, 0x1 ;  /* 0x0000000e000f7211 */ /* 0x000fc800078e08ff */
[----:B------:R-:W-:-:S05]  /*b050*/  LEA R16, R0, R15, 0x1 ;  /* 0x0000000f00107211 */ /* 0x000fca00078e08ff */
[----:B------:R-:W-:-:S04]  /*b060*/  IMAD R17, R0, 0x2, R16 ;  /* 0x0000000200117824 */ /* 0x000fc800078e0210 */
[----:B------:R-:W-:-:S05]  /*b070*/  IMAD R18, R0, 0x2, R17 ;  /* 0x0000000200127824 */ /* 0x000fca00078e0211 */
[----:B------:R-:W-:Y:S02]  /*b080*/  LEA R19, R0, R18, 0x1 ;  /* 0x0000001200137211 */ /* 0x000fe400078e08ff */
[CC--:B--2---:R-:W-:Y:S02]  /*b090*/  LEA R12, P1, R21.reuse, R2.reuse, 0x1 ;  /* 0x00000002150c7211 */ /* 0x0c4fe400078208ff */
[----:B------:R-:W-:Y:S02]  /*b0a0*/  LEA R6, P2, R20, R2, 0x1 ;  /* 0x0000000214067211 */ /* 0x000fe400078408ff */
[-C--:B------:R-:W-:Y:S01]  /*b0b0*/  LEA.HI.X.SX32 R13, R21, R3.reuse, 0x1, P1 ;  /* 0x00000003150d7211 */ /* 0x080fe200008f0eff */
[----:B------:R-:W-:Y:S01]  /*b0c0*/  IMAD R29, R0, 0x2, R20 ;  /* 0x00000002001d7824 */ /* 0x000fe200078e0214 */
[----:B------:R-:W-:-:S03]  /*b0d0*/  LEA.HI.X.SX32 R7, R20, R3, 0x1, P2 ;  /* 0x0000000314077211 */ /* 0x000fc600010f0eff */
[----:B------:R4:W-:Y:S04]  /*b0e0*/  STL.64 [R1+0x1220], R12 ;  /* 0x0012200c01007387 */ /* 0x0009e80000100a00 */
[----:B------:R0:W-:Y:S01]  /*b0f0*/  STL.64 [R1+0x1460], R18 ;  /* 0x0014601201007387 */ /* 0x0001e20000100a00 */
[----:B------:R-:W-:-:S03]  /*b100*/  LEA R20, R0, R19, 0x1 ;  /* 0x0000001300147211 */ /* 0x000fc600078e08ff */
[----:B------:R1:W-:Y:S01]  /*b110*/  STL.64 [R1+0x1218], R6 ;  /* 0x0012180601007387 */ /* 0x0003e20000100a00 */
[-C--:B----4-:R-:W-:Y:S02]  /*b120*/  LEA R12, P1, R23, R2.reuse, 0x1 ;  /* 0x00000002170c7211 */ /* 0x090fe400078208ff */
[CC--:B0-----:R-:W-:Y:S02]  /*b130*/  LEA R18, P0, R29.reuse, R2.reuse, 0x1 ;  /* 0x000000021d127211 */ /* 0x0c1fe400078008ff */
[----:B-1----:R-:W-:Y:S02]  /*b140*/  LEA R6, P2, R22, R2, 0x1 ;  /* 0x0000000216067211 */ /* 0x002fe400078408ff */
[-C--:B------:R-:W-:Y:S02]  /*b150*/  LEA.HI.X.SX32 R19, R29, R3.reuse, 0x1, P0 ;  /* 0x000000031d137211 */ /* 0x080fe400000f0eff */
[----:B------:R-:W-:Y:S02]  /*b160*/  LEA.HI.X.SX32 R13, R23, R3, 0x1, P1 ;  /* 0x00000003170d7211 */ /* 0x000fe400008f0eff */
[----:B------:R-:W-:-:S02]  /*b170*/  LEA R29, R0, R22, 0x1 ;  /* 0x00000016001d7211 */ /* 0x000fc400078e08ff */
[----:B------:R-:W-:Y:S01]  /*b180*/  LEA.HI.X.SX32 R7, R22, R3, 0x1, P2 ;  /* 0x0000000316077211 */ /* 0x000fe200010f0eff */
[----:B------:R0:W-:Y:S04]  /*b190*/  STL.64 [R1+0x1210], R18 ;  /* 0x0012101201007387 */ /* 0x0001e80000100a00 */
[----:B------:R3:W-:Y:S04]  /*b1a0*/  STL.64 [R1+0x1208], R12 ;  /* 0x0012080c01007387 */ /* 0x0007e80000100a00 */
[----:B------:R1:W-:Y:S01]  /*b1b0*/  STL.64 [R1+0x1200], R6 ;  /* 0x0012000601007387 */ /* 0x0003e20000100a00 */
[----:B0-----:R-:W-:-:S02]  /*b1c0*/  LEA R18, P0, R29, R2, 0x1 ;  /* 0x000000021d127211 */ /* 0x001fc400078008ff */
[-C--:B---3--:R-:W-:Y:S02]  /*b1d0*/  LEA R12, P1, R25, R2.reuse, 0x1 ;  /* 0x00000002190c7211 */ /* 0x088fe400078208ff */
[-C--:B------:R-:W-:Y:S02]  /*b1e0*/  LEA.HI.X.SX32 R19, R29, R3.reuse, 0x1, P0 ;  /* 0x000000031d137211 */ /* 0x080fe400000f0eff */
[-C--:B-1----:R-:W-:Y:S01]  /*b1f0*/  LEA R6, P2, R24, R2.reuse, 0x1 ;  /* 0x0000000218067211 */ /* 0x082fe200078408ff */
[----:B------:R-:W-:Y:S01]  /*b200*/  IMAD R29, R0, 0x2, R24 ;  /* 0x00000002001d7824 */ /* 0x000fe200078e0218 */
[-C--:B------:R-:W-:Y:S02]  /*b210*/  LEA.HI.X.SX32 R13, R25, R3.reuse, 0x1, P1 ;  /* 0x00000003190d7211 */ /* 0x080fe400008f0eff */
[----:B------:R-:W-:Y:S01]  /*b220*/  LEA.HI.X.SX32 R7, R24, R3, 0x1, P2 ;  /* 0x0000000318077211 */ /* 0x000fe200010f0eff */
[----:B------:R0:W-:Y:S04]  /*b230*/  STL.64 [R1+0x11f8], R18 ;  /* 0x0011f81201007387 */ /* 0x0001e80000100a00 */
[----:B------:R-:W-:Y:S04]  /*b240*/  STL.64 [R1+0x11f0], R12 ;  /* 0x0011f00c01007387 */ /* 0x000fe80000100a00 */
[----:B------:R1:W-:Y:S01]  /*b250*/  STL.64 [R1+0x11e8], R6 ;  /* 0x0011e80601007387 */ /* 0x0003e20000100a00 */
[----:B0-----:R-:W-:-:S04]  /*b260*/  LEA R18, P0, R29, R2, 0x1 ;  /* 0x000000021d127211 */ /* 0x001fc800078008ff */
[----:B------:R-:W-:Y:S02]  /*b270*/  LEA.HI.X.SX32 R19, R29, R3, 0x1, P0 ;  /* 0x000000031d137211 */ /* 0x000fe400000f0eff */
[----:B-1----:R-:W-:-:S04]  /*b280*/  LEA R6, P2, R26, R2, 0x1 ;  /* 0x000000021a067211 */ /* 0x002fc800078408ff */
[----:B------:R-:W-:Y:S01]  /*b290*/  LEA.HI.X.SX32 R7, R26, R3, 0x1, P2 ;  /* 0x000000031a077211 */ /* 0x000fe200010f0eff */
[----:B------:R-:W-:Y:S01]  /*b2a0*/  STL.64 [R1+0x11e0], R18 ;  /* 0x0011e01201007387 */ /* 0x000fe20000100a00 */
[----:B------:R-:W-:-:S03]  /*b2b0*/  LEA R12, P1, R27, R2, 0x1 ;  /* 0x000000021b0c7211 */ /* 0x000fc600078208ff */
[----:B------:R0:W-:Y:S01]  /*b2c0*/  STL.64 [R1+0x11d0], R6 ;  /* 0x0011d00601007387 */ /* 0x0001e20000100a00 */
[----:B------:R-:W-:Y:S02]  /*b2d0*/  LEA.HI.X.SX32 R13, R27, R3, 0x1, P1 ;  /* 0x000000031b0d7211 */ /* 0x000fe400008f0eff */
[----:B0-----:R-:W-:-:S04]  /*b2e0*/  LEA R6, P0, R28, R2, 0x1 ;  /* 0x000000021c067211 */ /* 0x001fc800078008ff */
[----:B------:R-:W-:Y:S01]  /*b2f0*/  LEA.HI.X.SX32 R7, R28, R3, 0x1, P0 ;  /* 0x000000031c077211 */ /* 0x000fe200000f0eff */
[----:B------:R-:W-:Y:S04]  /*b300*/  STL.64 [R1+0x11d8], R12 ;  /* 0x0011d80c01007387 */ /* 0x000fe80000100a00 */
[----:B------:R0:W-:Y:S04]  /*b310*/  STL.64 [R1+0x11c8], R6 ;  /* 0x0011c80601007387 */ /* 0x0001e80000100a00 */
[----:B0-----:R-:W2:Y:S01]  /*b320*/  LDL.LU.64 R6, [R1+0x1470] ;  /* 0x0014700001067983 */ /* 0x001ea20000300a00 */
[----:B------:R-:W-:-:S02]  /*b330*/  LEA R18, P1, R4, R2, 0x1 ;  /* 0x0000000204127211 */ /* 0x000fc400078208ff */
[C---:B------:R-:W-:Y:S02]  /*b340*/  LEA R12, P2, R5.reuse, R2, 0x1 ;  /* 0x00000002050c7211 */ /* 0x040fe400078408ff */
[-C--:B------:R-:W-:Y:S02]  /*b350*/  LEA.HI.X.SX32 R19, R4, R3.reuse, 0x1, P1 ;  /* 0x0000000304137211 */ /* 0x080fe400008f0eff */
[----:B------:R-:W-:-:S03]  /*b360*/  LEA.HI.X.SX32 R13, R5, R3, 0x1, P2 ;  /* 0x00000003050d7211 */ /* 0x000fc600010f0eff */
[----:B------:R-:W-:Y:S04]  /*b370*/  STL.64 [R1+0x11c0], R18 ;  /* 0x0011c01201007387 */ /* 0x000fe80000100a00 */
[----:B------:R0:W-:Y:S02]  /*b380*/  STL.64 [R1+0x11b8], R12 ;  /* 0x0011b80c01007387 */ /* 0x0001e40000100a00 */
[----:B0-----:R-:W-:-:S04]  /*b390*/  LEA R12, P2, R8, R2, 0x1 ;  /* 0x00000002080c7211 */ /* 0x001fc800078408ff */
[----:B------:R-:W-:Y:S02]  /*b3a0*/  LEA.HI.X.SX32 R13, R8, R3, 0x1, P2 ;  /* 0x00000003080d7211 */ /* 0x000fe400010f0eff */
[----:B--2---:R-:W-:-:S04]  /*b3b0*/  LEA R28, P0, R6, R2, 0x1 ;  /* 0x00000002061c7211 */ /* 0x004fc800078008ff */
[----:B------:R-:W-:Y:S02]  /*b3c0*/  LEA.HI.X.SX32 R29, R6, R3, 0x1, P0 ;  /* 0x00000003061d7211 */ /* 0x000fe400000f0eff */
[----:B------:R-:W-:-:S03]  /*b3d0*/  LEA R18, P1, R7, R2, 0x1 ;  /* 0x0000000207127211 */ /* 0x000fc600078208ff */
[----:B------:R-:W-:Y:S04]  /*b3e0*/  STL.64 [R1+0x11b0], R28 ;  /* 0x0011b01c01007387 */ /* 0x000fe80000100a00 */
        /* <DEDUP_REMOVED lines=14> */
[----:B------:R-:W-:Y:S01]  /*b4d0*/  LEA.HI.X.SX32 R19, R14, R3, 0x1, P2 ;  /* 0x000000030e137211 */ /* 0x000fe200010f0eff */
[----:B------:R-:W-:-:S04]  /*b4e0*/  IMAD R21, R0, 0x2, R20 ;  /* 0x0000000200157824 */ /* 0x000fc800078e0214 */
[----:B------:R-:W-:Y:S01]  /*b4f0*/  IMAD R22, R0, 0x2, R21 ;  /* 0x0000000200167824 */ /* 0x000fe200078e0215 */
        /* <DEDUP_REMOVED lines=11> */
[----:B------:R-:W-:-:S04]  /*b5b0*/  LEA R23, R0, R22, 0x1 ;  /* 0x0000001600177211 */ /* 0x000fc800078e08ff */
[----:B------:R-:W-:-:S05]  /*b5c0*/  LEA R24, R0, R23, 0x1 ;  /* 0x0000001700187211 */ /* 0x000fca00078e08ff */
[----:B------:R-:W-:-:S05]  /*b5d0*/  IMAD R25, R0, 0x2, R24 ;  /* 0x0000000200197824 */ /* 0x000fca00078e0218 */
[----:B------:R-:W-:-:S05]  /*b5e0*/  LEA R26, R0, R25, 0x1 ;  /* 0x00000019001a7211 */ /* 0x000fca00078e08ff */
[----:B------:R-:W-:-:S05]  /*b5f0*/  IMAD R27, R0, 0x2, R26 ;  /* 0x00000002001b7824 */ /* 0x000fca00078e021a */
[----:B------:R-:W-:-:S05]  /*b600*/  LEA R4, R0, R27, 0x1 ;  /* 0x0000001b00047211 */ /* 0x000fca00078e08ff */
[----:B------:R-:W-:-:S05]  /*b610*/  IMAD R5, R0, 0x2, R4 ;  /* 0x0000000200057824 */ /* 0x000fca00078e0204 */
[----:B------:R-:W-:-:S05]  /*b620*/  LEA R7, R0, R5, 0x1 ;  /* 0x0000000500077211 */ /* 0x000fca00078e08ff */
[----:B------:R-:W-:Y:S01]  /*b630*/  IMAD R6, R0, 0x2, R7 ;  /* 0x0000000200067824 */ /* 0x000fe200078e0207 */
[----:B------:R-:W-:-:S04]  /*b640*/  LEA R12, P2, R17, R2, 0x1 ;  /* 0x00000002110c7211 */ /* 0x000fc800078408ff */
[----:B------:R-:W-:Y:S02]  /*b650*/  LEA R8, R0, R6, 0x1 ;  /* 0x0000000600087211 */ /* 0x000fe400078e08ff */
[----:B------:R-:W-:-:S03]  /*b660*/  LEA R28, P1, R16, R2, 0x1 ;  /* 0x00000002101c7211 */ /* 0x000fc600078208ff */
[----:B------:R-:W-:Y:S01]  /*b670*/  IMAD R9, R0, 0x2, R8 ;  /* 0x0000000200097824 */ /* 0x000fe200078e0208 */
[-C--:B------:R-:W-:Y:S02]  /*b680*/  LEA.HI.X.SX32 R13, R17, R3.reuse, 0x1, P2 ;  /* 0x00000003110d7211 */ /* 0x080fe400010f0eff */
[----:B------:R-:W-:Y:S02]  /*b690*/  LEA.HI.X.SX32 R29, R16, R3, 0x1, P1 ;  /* 0x00000003101d7211 */ /* 0x000fe400008f0eff */
[----:B------:R-:W-:Y:S01]  /*b6a0*/  LEA R10, R0, R9, 0x1 ;  /* 0x00000009000a7211 */ /* 0x000fe200078e08ff */
[----:B------:R0:W-:Y:S01]  /*b6b0*/  STL.64 [R1+0x1158], R12 ;  /* 0x0011580c01007387 */ /* 0x0001e20000100a00 */
[----:B------:R-:W-:-:S03]  /*b6c0*/  LEA R14, P2, R20, R2, 0x1 ;  /* 0x00000002140e7211 */ /* 0x000fc600078408ff */
[----:B------:R-:W-:Y:S01]  /*b6d0*/  STL.64 [R1+0x1160], R28 ;  /* 0x0011601c01007387 */ /* 0x000fe20000100a00 */
[----:B------:R-:W-:Y:S01]  /*b6e0*/  IMAD R11, R0, 0x2, R10 ;  /* 0x00000002000b7824 */ /* 0x000fe200078e020a */
[----:B------:R-:W-:-:S04]  /*b6f0*/  LEA.HI.X.SX32 R15, R20, R3, 0x1, P2 ;  /* 0x00000003140f7211 */ /* 0x000fc800010f0eff */
[C---:B0-----:R-:W-:Y:S01]  /*b700*/  LEA R12, R0.reuse, R11, 0x1 ;  /* 0x0000000b000c7211 */ /* 0x041fe200078e08ff */
[----:B------:R0:W-:Y:S04]  /*b710*/  STL.64 [R1+0x1140], R14 ;  /* 0x0011400e01007387 */ /* 0x0001e80000100a00 */
[----:B------:R-:W-:-:S05]  /*b720*/  IMAD R13, R0, 0x2, R12 ;  /* 0x00000002000d7824 */ /* 0x000fca00078e020c */
[----:B0-----:R-:W-:-:S05]  /*b730*/  LEA R14, R0, R13, 0x1 ;  /* 0x0000000d000e7211 */ /* 0x001fca00078e08ff */
[----:B------:R-:W-:Y:S01]  /*b740*/  IMAD R15, R0, 0x2, R14 ;  /* 0x00000002000f7824 */ /* 0x000fe200078e020e */
[CC--:B--2---:R-:W-:Y:S02]  /*b750*/  LEA R16, P0, R18.reuse, R2.reuse, 0x1 ;  /* 0x0000000212107211 */ /* 0x0c4fe400078008ff */
[C---:B------:R-:W-:Y:S02]  /*b760*/  LEA R28, P1, R19.reuse, R2, 0x1 ;  /* 0x00000002131c7211 */ /* 0x040fe400078208ff */
[-C--:B------:R-:W-:Y:S02]  /*b770*/  LEA.HI.X.SX32 R17, R18, R3.reuse, 0x1, P0 ;  /* 0x0000000312117211 */ /* 0x080fe400000f0eff */
[----:B------:R-:W-:-:S03]  /*b780*/  LEA.HI.X.SX32 R29, R19, R3, 0x1, P1 ;  /* 0x00000003131d7211 */ /* 0x000fc600008f0eff */
[----:B------:R0:W-:Y:S01]  /*b790*/  STL.64 [R1+0x1150], R16 ;  /* 0x0011501001007387 */ /* 0x0001e20000100a00 */
[----:B------:R-:W-:-:S03]  /*b7a0*/  LEA R18, P1, R22, R2, 0x1 ;  /* 0x0000000216127211 */ /* 0x000fc600078208ff */
[----:B------:R1:W-:Y:S01]  /*b7b0*/  STL.64 [R1+0x1148], R28 ;  /* 0x0011481c01007387 */ /* 0x0003e20000100a00 */
[-C--:B------:R-:W-:Y:S02]  /*b7c0*/  LEA.HI.X.SX32 R19, R22, R3.reuse, 0x1, P1 ;  /* 0x0000000316137211 */ /* 0x080fe400008f0eff */
[-C--:B0-----:R-:W-:Y:S02]  /*b7d0*/  LEA R16, P2, R23, R2.reuse, 0x1 ;  /* 0x0000000217107211 */ /* 0x081fe400078408ff */
[----:B-1----:R-:W-:Y:S02]  /*b7e0*/  LEA R28, P0, R21, R2, 0x1 ;  /* 0x00000002151c7211 */ /* 0x002fe400078008ff */
[-C--:B------:R-:W-:Y:S02]  /*b7f0*/  LEA.HI.X.SX32 R17, R23, R3.reuse, 0x1, P2 ;  /* 0x0000000317117211 */ /* 0x080fe400010f0eff */
[----:B------:R-:W-:-:S03]  /*b800*/  LEA.HI.X.SX32 R29, R21, R3, 0x1, P0 ;  /* 0x00000003151d7211 */ /* 0x000fc600000f0eff */
[----:B------:R0:W-:Y:S04]  /*b810*/  STL.64 [R1+0x1128], R16 ;  /* 0x0011281001007387 */ /* 0x0001e80000100a00 */
[----:B------:R1:W-:Y:S01]  /*b820*/  STL.64 [R1+0x1138], R28 ;  /* 0x0011381c01007387 */ /* 0x0003e20000100a00 */
[----:B------:R-:W-:-:S03]  /*b830*/  LEA R20, P1, R25, R2, 0x1 ;  /* 0x0000000219147211 */ /* 0x000fc600078208ff */
[----:B------:R2:W-:Y:S01]  /*b840*/  STL.64 [R1+0x1130], R18 ;  /* 0x0011301201007387 */ /* 0x0005e20000100a00 */
[----:B------:R-:W-:Y:S02]  /*b850*/  LEA.HI.X.SX32 R21, R25, R3, 0x1, P1 ;  /* 0x0000000319157211 */ /* 0x000fe400008f0eff */
[----:B0-----:R-:W-:Y:S02]  /*b860*/  LEA R16, R0, R15, 0x1 ;  /* 0x0000000f00107211 */ /* 0x001fe400078e08ff */
[-C--:B-1----:R-:W-:Y:S02]  /*b870*/  LEA R28, P0, R24, R2.reuse, 0x1 ;  /* 0x00000002181c7211 */ /* 0x082fe400078008ff */
[-C--:B--2---:R-:W-:Y:S02]  /*b880*/  LEA R18, P2, R26, R2.reuse, 0x1 ;  /* 0x000000021a127211 */ /* 0x084fe400078408ff */
[-C--:B------:R-:W-:Y:S02]  /*b890*/  LEA.HI.X.SX32 R29, R24, R3.reuse, 0x1, P0 ;  /* 0x00000003181d7211 */ /* 0x080fe400000f0eff */
[----:B------:R-:W-:Y:S01]  /*b8a0*/  LEA.HI.X.SX32 R19, R26, R3, 0x1, P2 ;  /* 0x000000031a137211 */ /* 0x000fe200010f0eff */
[----:B------:R-:W-:Y:S01]  /*b8b0*/  IMAD R17, R0, 0x2, R16 ;  /* 0x0000000200117824 */ /* 0x000fe200078e0210 */
[----:B------:R-:W-:-:S03]  /*b8c0*/  LEA R24, P0, R27, R2, 0x1 ;  /* 0x000000021b187211 */ /* 0x000fc600078008ff */
[----:B------:R0:W-:Y:S01]  /*b8d0*/  STL.64 [R1+0x1110], R18 ;  /* 0x0011101201007387 */ /* 0x0001e20000100a00 */
[----:B------:R-:W-:-:S03]  /*b8e0*/  LEA R22, P1, R4, R2, 0x1 ;  /* 0x0000000204167211 */ /* 0x000fc600078208ff */
[----:B------:R-:W-:Y:S01]  /*b8f0*/  STL.64 [R1+0x1120], R28 ;  /* 0x0011201c01007387 */ /* 0x000fe20000100a00 */
[----:B------:R-:W-:-:S03]  /*b900*/  LEA.HI.X.SX32 R25, R27, R3, 0x1, P0 ;  /* 0x000000031b197211 */ /* 0x000fc600000f0eff */
[----:B------:R1:W-:Y:S01]  /*b910*/  STL.64 [R1+0x1118], R20 ;  /* 0x0011181401007387 */ /* 0x0003e20000100a00 */
[----:B------:R-:W-:Y:S02]  /*b920*/  LEA.HI.X.SX32 R23, R4, R3, 0x1, P1 ;  /* 0x0000000304177211 */ /* 0x000fe400008f0eff */
[----:B0-----:R-:W-:Y:S01]  /*b930*/  LEA R19, R0, R17, 0x1 ;  /* 0x0000001100137211 */ /* 0x001fe200078e08ff */
[----:B------:R0:W-:Y:S01]  /*b940*/  STL.64 [R1+0x1108], R24 ;  /* 0x0011081801007387 */ /* 0x0001e20000100a00 */
[----:B-1----:R-:W-:-:S03]  /*b950*/  LEA R20, P2, R5, R2, 0x1 ;  /* 0x0000000205147211 */ /* 0x002fc600078408ff */
[----:B------:R-:W-:Y:S01]  /*b960*/  IMAD R18, R0, 0x2, R19 ;  /* 0x0000000200127824 */ /* 0x000fe200078e0213 */
[----:B------:R-:W-:Y:S01]  /*b970*/  LEA.HI.X.SX32 R21, R5, R3, 0x1, P2 ;  /* 0x0000000305157211 */ /* 0x000fe200010f0eff */
[----:B------:R1:W-:Y:S01]  /*b980*/  STL.64 [R1+0x1100], R22 ;  /* 0x0011001601007387 */ /* 0x0003e20000100a00 */
[----:B0-----:R-:W-:-:S03]  /*b990*/  LEA R24, P0, R7, R2, 0x1 ;  /* 0x0000000207187211 */ /* 0x001fc600078008ff */
[----:B------:R0:W-:Y:S01]  /*b9a0*/  STL.64 [R1+0x10f8], R20 ;  /* 0x0010f81401007387 */ /* 0x0001e20000100a00 */
[----:B------:R-:W-:Y:S02]  /*b9b0*/  LEA R5, R0, R18, 0x1 ;  /* 0x0000001200057211 */ /* 0x000fe400078e08ff */
[-C--:B------:R-:W-:Y:S02]  /*b9c0*/  LEA.HI.X.SX32 R25, R7, R3.reuse, 0x1, P0 ;  /* 0x0000000307197211 */ /* 0x080fe400000f0eff */
[-C--:B-1----:R-:W-:Y:S02]  /*b9d0*/  LEA R22, P1, R6, R2.reuse, 0x1 ;  /* 0x0000000206167211 */ /* 0x082fe400078208ff */
[----:B0-----:R-:W-:Y:S02]  /*b9e0*/  LEA R20, P2, R8, R2, 0x1 ;  /* 0x0000000208147211 */ /* 0x001fe400078408ff */
[-C--:B------:R-:W-:Y:S02]  /*b9f0*/  LEA.HI.X.SX32 R23, R6, R3.reuse, 0x1, P1 ;  /* 0x0000000306177211 */ /* 0x080fe400008f0eff */
[----:B------:R-:W-:Y:S01]  /*ba00*/  LEA.HI.X.SX32 R21, R8, R3, 0x1, P2 ;  /* 0x0000000308157211 */ /* 0x000fe200010f0eff */
[C---:B------:R-:W-:Y:S01]  /*ba10*/  IMAD R4, R0.reuse, 0x2, R5 ;  /* 0x0000000200047824 */ /* 0x040fe200078e0205 */
[----:B------:R0:W-:Y:S04]  /*ba20*/  STL.64 [R1+0x10f0], R24 ;  /* 0x0010f01801007387 */ /* 0x0001e80000100a00 */
[----:B------:R1:W-:Y:S01]  /*ba30*/  STL.64 [R1+0x10e8], R22 ;  /* 0x0010e81601007387 */ /* 0x0003e20000100a00 */
[----:B------:R-:W-:-:S03]  /*ba40*/  LEA R7, R0, R4, 0x1 ;  /* 0x0000000400077211 */ /* 0x000fc600078e08ff */
[----:B------:R2:W-:Y:S01]  /*ba50*/  STL.64 [R1+0x10e0], R20 ;  /* 0x0010e01401007387 */ /* 0x0005e20000100a00 */
[CC--:B0-----:R-:W-:Y:S02]  /*ba60*/  LEA R24, P0, R9.reuse, R2.reuse, 0x1 ;  /* 0x0000000209187211 */ /* 0x0c1fe400078008ff */
[CC--:B-1----:R-:W-:Y:S02]  /*ba70*/  LEA R22, P1, R10.reuse, R2.reuse, 0x1 ;  /* 0x000000020a167211 */ /* 0x0c2fe400078208ff */
[-C--:B------:R-:W-:Y:S02]  /*ba80*/  LEA.HI.X.SX32 R25, R9, R3.reuse, 0x1, P0 ;  /* 0x0000000309197211 */ /* 0x080fe400000f0eff */
[C---:B--2---:R-:W-:Y:S02]  /*ba90*/  LEA R20, P2, R11.reuse, R2, 0x1 ;  /* 0x000000020b147211 */ /* 0x044fe400078408ff */
[-C--:B------:R-:W-:Y:S02]  /*baa0*/  LEA.HI.X.SX32 R23, R10, R3.reuse, 0x1, P1 ;  /* 0x000000030a177211 */ /* 0x080fe400008f0eff */
[----:B------:R-:W-:Y:S01]  /*bab0*/  LEA.HI.X.SX32 R21, R11, R3, 0x1, P2 ;  /* 0x000000030b157211 */ /* 0x000fe200010f0eff */
[C---:B------:R-:W-:Y:S01]  /*bac0*/  IMAD R6, R0.reuse, 0x2, R7 ;  /* 0x0000000200067824 */ /* 0x040fe200078e0207 */
[----:B------:R-:W-:Y:S04]  /*bad0*/  STL.64 [R1+0x10d8], R24 ;  /* 0x0010d81801007387 */ /* 0x000fe80000100a00 */
[----:B------:R0:W-:Y:S01]  /*bae0*/  STL.64 [R1+0x10d0], R22 ;  /* 0x0010d01601007387 */ /* 0x0001e20000100a00 */
[----:B------:R-:W-:-:S03]  /*baf0*/  LEA R10, R0, R6, 0x1 ;  /* 0x00000006000a7211 */ /* 0x000fc600078e08ff */
[----:B------:R1:W-:Y:S01]  /*bb00*/  STL.64 [R1+0x10c8], R20 ;  /* 0x0010c81401007387 */ /* 0x0003e20000100a00 */
[-C--:B------:R-:W-:Y:S01]  /*bb10*/  LEA R8, P2, R14, R2.reuse, 0x1 ;  /* 0x000000020e087211 */ /* 0x080fe200078408ff */
[----:B------:R-:W-:Y:S01]  /*bb20*/  IMAD R11, R0, 0x2, R10 ;  /* 0x00000002000b7824 */ /* 0x000fe200078e020a */
[CC--:B0-----:R-:W-:Y:S02]  /*bb30*/  LEA R22, P0, R12.reuse, R2.reuse, 0x1 ;  /* 0x000000020c167211 */ /* 0x0c1fe400078008ff */
[C---:B-1----:R-:W-:Y:S02]  /*bb40*/  LEA R20, P1, R13.reuse, R2, 0x1 ;  /* 0x000000020d147211 */ /* 0x042fe400078208ff */
[-C--:B------:R-:W-:Y:S02]  /*bb50*/  LEA.HI.X.SX32 R23, R12, R3.reuse, 0x1, P0 ;  /* 0x000000030c177211 */ /* 0x080fe400000f0eff */
[-C--:B------:R-:W-:Y:S02]  /*bb60*/  LEA.HI.X.SX32 R21, R13, R3.reuse, 0x1, P1 ;  /* 0x000000030d157211 */ /* 0x080fe400008f0eff */
[----:B------:R-:W-:-:S02]  /*bb70*/  LEA.HI.X.SX32 R9, R14, R3, 0x1, P2 ;  /* 0x000000030e097211 */ /* 0x000fc400010f0eff */
[-C--:B------:R-:W-:Y:S01]  /*bb80*/  LEA R12, P2, R17, R2.reuse, 0x1 ;  /* 0x00000002110c7211 */ /* 0x080fe200078408ff */
[----:B------:R0:W-:Y:S01]  /*bb90*/  STL.64 [R1+0x10b8], R20 ;  /* 0x0010b81401007387 */ /* 0x0001e20000100a00 */
[----:B------:R-:W-:-:S03]  /*bba0*/  LEA R24, P0, R15, R2, 0x1 ;  /* 0x000000020f187211 */ /* 0x000fc600078008ff */
[----:B------:R1:W-:Y:S01]  /*bbb0*/  STL.64 [R1+0x10c0], R22 ;  /* 0x0010c01601007387 */ /* 0x0003e20000100a00 */
[-C--:B------:R-:W-:Y:S02]  /*bbc0*/  LEA.HI.X.SX32 R13, R17, R3.reuse, 0x1, P2 ;  /* 0x00000003110d7211 */ /* 0x080fe400010f0eff */
[----:B------:R-:W-:Y:S01]  /*bbd0*/  LEA.HI.X.SX32 R25, R15, R3, 0x1, P0 ;  /* 0x000000030f197211 */ /* 0x000fe200000f0eff */
[----:B------:R2:W-:Y:S01]  /*bbe0*/  STL.64 [R1+0x10b0], R8 ;  /* 0x0010b00801007387 */ /* 0x0005e20000100a00 */
[----:B0-----:R-:W-:Y:S02]  /*bbf0*/  LEA R20, R0, R11, 0x1 ;  /* 0x0000000b00147211 */ /* 0x001fe400078e08ff */
[CC--:B-1----:R-:W-:Y:S01]  /*bc00*/  LEA R22, P1, R16.reuse, R2.reuse, 0x1 ;  /* 0x0000000210167211 */ /* 0x0c2fe200078208ff */
[----:B------:R0:W-:Y:S03]  /*bc10*/  STL.64 [R1+0x1098], R12 ;  /* 0x0010980c01007387 */ /* 0x0001e60000100a00 */
[----:B------:R-:W-:Y:S01]  /*bc20*/  LEA.HI.X.SX32 R23, R16, R3, 0x1, P1 ;  /* 0x0000000310177211 */ /* 0x000fe200008f0eff */
[----:B--2---:R-:W-:Y:S01]  /*bc30*/  IMAD R8, R0, 0x2, R20 ;  /* 0x0000000200087824 */ /* 0x004fe200078e0214 */
[----:B------:R-:W-:Y:S01]  /*bc40*/  STL.64 [R1+0x10a8], R24 ;  /* 0x0010a81801007387 */ /* 0x000fe20000100a00 */
[----:B------:R-:W-:-:S03]  /*bc50*/  LEA R26, P0, R19, R2, 0x1 ;  /* 0x00000002131a7211 */ /* 0x000fc600078008ff */
[----:B------:R1:W-:Y:S01]  /*bc60*/  STL.64 [R1+0x10a0], R22 ;  /* 0x0010a01601007387 */ /* 0x0003e20000100a00 */
[----:B------:R-:W-:Y:S02]  /*bc70*/  LEA.HI.X.SX32 R27, R19, R3, 0x1, P0 ;  /* 0x00000003131b7211 */ /* 0x000fe400000f0eff */
[----:B0-----:R-:W-:Y:S02]  /*bc80*/  LEA R13, R0, R8, 0x1 ;  /* 0x00000008000d7211 */ /* 0x001fe400078e08ff */
[----:B-1----:R-:W-:-:S03]  /*bc90*/  LEA R22, P2, R5, R2, 0x1 ;  /* 0x0000000205167211 */ /* 0x002fc600078408ff */
[----:B------:R-:W-:Y:S01]  /*bca0*/  IMAD R14, R0, 0x2, R13 ;  /* 0x00000002000e7824 */ /* 0x000fe200078e020d */
[C---:B------:R-:W-:Y:S02]  /*bcb0*/  LEA R24, P1, R18.reuse, R2, 0x1 ;  /* 0x0000000212187211 */ /* 0x040fe400078208ff */
[-C--:B------:R-:W-:Y:S01]  /*bcc0*/  LEA.HI.X.SX32 R23, R5, R3.reuse, 0x1, P2 ;  /* 0x0000000305177211 */ /* 0x080fe200010f0eff */
[----:B------:R-:W-:Y:S01]  /*bcd0*/  STL.64 [R1+0x1090], R26 ;  /* 0x0010901a01007387 */ /* 0x000fe20000100a00 */
[----:B------:R-:W-:-:S03]  /*bce0*/  LEA.HI.X.SX32 R25, R18, R3, 0x1, P1 ;  /* 0x0000000312197211 */ /* 0x000fc600008f0eff */
[----:B------:R0:W-:Y:S01]  /*bcf0*/  STL.64 [R1+0x1080], R22 ;  /* 0x0010801601007387 */ /* 0x0001e20000100a00 */
[----:B------:R-:W-:Y:S02]  /*bd00*/  LEA R5, R0, R14, 0x1 ;  /* 0x0000000e00057211 */ /* 0x000fe400078e08ff */
[CC--:B------:R-:W-:Y:S02]  /*bd10*/  LEA R18, P1, R7.reuse, R2.reuse, 0x1 ;  /* 0x0000000207127211 */ /* 0x0c0fe400078208ff */
[-C--:B------:R-:W-:Y:S01]  /*bd20*/  LEA R16, P2, R6, R2.reuse, 0x1 ;  /* 0x0000000206107211 */ /* 0x080fe200078408ff */
[----:B------:R-:W-:Y:S01]  /*bd30*/  IMAD R9, R0, 0x2, R5 ;  /* 0x0000000200097824 */ /* 0x000fe200078e0205 */
[-C--:B------:R-:W-:Y:S02]  /*bd40*/  LEA.HI.X.SX32 R19, R7, R3.reuse, 0x1, P1 ;  /* 0x0000000307137211 */ /* 0x080fe400008f0eff */
[----:B0-----:R-:W-:Y:S02]  /*bd50*/  LEA R22, P0, R4, R2, 0x1 ;  /* 0x0000000204167211 */ /* 0x001fe400078008ff */
[----:B------:R-:W-:-:S02]  /*bd60*/  LEA.HI.X.SX32 R17, R6, R3, 0x1, P2 ;  /* 0x0000000306117211 */ /* 0x000fc400010f0eff */
[----:B------:R-:W-:Y:S01]  /*bd70*/  LEA.HI.X.SX32 R23, R4, R3, 0x1, P0 ;  /* 0x0000000304177211 */ /* 0x000fe200000f0eff */
[----:B------:R-:W-:Y:S01]  /*bd80*/  STL.64 [R1+0x1088], R24 ;  /* 0x0010881801007387 */ /* 0x000fe20000100a00 */
[----:B------:R-:W-:-:S03]  /*bd90*/  LEA R12, R0, R9, 0x1 ;  /* 0x00000009000c7211 */ /* 0x000fc600078e08ff */
[----:B------:R0:W-:Y:S04]  /*bda0*/  STL.64 [R1+0x1078], R22 ;  /* 0x0010781601007387 */ /* 0x0001e80000100a00 */
[----:B------:R1:W-:Y:S04]  /*bdb0*/  STL.64 [R1+0x1070], R18 ;  /* 0x0010701201007387 */ /* 0x0003e80000100a00 */
[----:B------:R2:W-:Y:S01]  /*bdc0*/  STL.64 [R1+0x1068], R16 ;  /* 0x0010681001007387 */ /* 0x0005e20000100a00 */
[-C--:B0-----:R-:W-:Y:S02]  /*bdd0*/  LEA R22, P0, R10, R2.reuse, 0x1 ;  /* 0x000000020a167211 */ /* 0x081fe400078008ff */
[----:B-1----:R-:W-:-:S02]  /*bde0*/  LEA R18, P1, R11, R2, 0x1 ;  /* 0x000000020b127211 */ /* 0x002fc400078208ff */
[-C--:B------:R-:W-:Y:S02]  /*bdf0*/  LEA.HI.X.SX32 R23, R10, R3.reuse, 0x1, P0 ;  /* 0x000000030a177211 */ /* 0x080fe400000f0eff */
[----:B--2---:R-:W-:Y:S01]  /*be00*/  LEA R16, P2, R20, R2, 0x1 ;  /* 0x0000000214107211 */ /* 0x004fe200078408ff */
[----:B------:R-:W-:Y:S01]  /*be10*/  IMAD R4, R0, 0x2, R12 ;  /* 0x0000000200047824 */ /* 0x000fe200078e020c */
[-C--:B------:R-:W-:Y:S02]  /*be20*/  LEA.HI.X.SX32 R19, R11, R3.reuse, 0x1, P1 ;  /* 0x000000030b137211 */ /* 0x080fe400008f0eff */
[----:B------:R-:W-:Y:S01]  /*be30*/  LEA.HI.X.SX32 R17, R20, R3, 0x1, P2 ;  /* 0x0000000314117211 */ /* 0x000fe200010f0eff */
[----:B------:R0:W-:Y:S01]  /*be40*/  STL.64 [R1+0x1060], R22 ;  /* 0x0010601601007387 */ /* 0x0001e20000100a00 */
[----:B------:R-:W-:-:S03]  /*be50*/  LEA R6, R0, R4, 0x1 ;  /* 0x0000000400067211 */ /* 0x000fc600078e08ff */
[----:B------:R1:W-:Y:S04]  /*be60*/  STL.64 [R1+0x1058], R18 ;  /* 0x0010581201007387 */ /* 0x0003e80000100a00 */
[----:B------:R2:W-:Y:S01]  /*be70*/  STL.64 [R1+0x1050], R16 ;  /* 0x0010501001007387 */ /* 0x0005e20000100a00 */
[CC--:B0-----:R-:W-:Y:S02]  /*be80*/  LEA R22, P0, R8.reuse, R2.reuse, 0x1 ;  /* 0x0000000208167211 */ /* 0x0c1fe400078008ff */
[CC--:B-1----:R-:W-:Y:S02]  /*be90*/  LEA R18, P1, R13.reuse, R2.reuse, 0x1 ;  /* 0x000000020d127211 */ /* 0x0c2fe400078208ff */
[-C--:B------:R-:W-:Y:S02]  /*bea0*/  LEA.HI.X.SX32 R23, R8, R3.reuse, 0x1, P0 ;  /* 0x0000000308177211 */ /* 0x080fe400000f0eff */
[----:B--2---:R-:W-:Y:S01]  /*beb0*/  LEA R16, P2, R14, R2, 0x1 ;  /* 0x000000020e107211 */ /* 0x004fe200078408ff */
[----:B------:R-:W-:Y:S01]  /*bec0*/  IMAD R10, R0, 0x2, R6 ;  /* 0x00000002000a7824 */ /* 0x000fe200078e0206 */
[----:B------:R-:W-:-:S02]  /*bed0*/  LEA.HI.X.SX32 R19, R13, R3, 0x1, P1 ;  /* 0x000000030d137211 */ /* 0x000fc400008f0eff */
[-C--:B------:R-:W-:Y:S01]  /*bee0*/  LEA.HI.X.SX32 R17, R14, R3.reuse, 0x1, P2 ;  /* 0x000000030e117211 */ /* 0x080fe200010f0eff */
[----:B------:R-:W-:Y:S01]  /*bef0*/  STL.64 [R1+0x1048], R22 ;  /* 0x0010481601007387 */ /* 0x000fe20000100a00 */
[C---:B------:R-:W-:Y:S02]  /*bf00*/  LEA R20, P0, R5.reuse, R2, 0x1 ;  /* 0x0000000205147211 */ /* 0x040fe400078008ff */
[----:B------:R-:W-:Y:S01]  /*bf10*/  LEA R7, R0, R10, 0x1 ;  /* 0x0000000a00077211 */ /* 0x000fe200078e08ff */
[----:B------:R0:W-:Y:S01]  /*bf20*/  STL.64 [R1+0x1040], R18 ;  /* 0x0010401201007387 */ /* 0x0001e20000100a00 */
[----:B------:R-:W-:-:S03]  /*bf30*/  LEA.HI.X.SX32 R21, R5, R3, 0x1, P0 ;  /* 0x0000000305157211 */ /* 0x000fc600000f0eff */
[----:B------:R1:W-:Y:S01]  /*bf40*/  STL.64 [R1+0x1038], R16 ;  /* 0x0010381001007387 */ /* 0x0003e20000100a00 */
[----:B------:R-:W-:Y:S01]  /*bf50*/  IMAD R8, R0, 0x2, R7 ;  /* 0x0000000200087824 */ /* 0x000fe200078e0207 */
[CC--:B0-----:R-:W-:Y:S02]  /*bf60*/  LEA R18, P1, R9.reuse, R2.reuse, 0x1 ;  /* 0x0000000209127211 */ /* 0x0c1fe400078208ff */
[C---:B-1----:R-:W-:Y:S02]  /*bf70*/  LEA R16, P2, R12.reuse, R2, 0x1 ;  /* 0x000000020c107211 */ /* 0x042fe400078408ff */
[-C--:B------:R-:W-:Y:S02]  /*bf80*/  LEA.HI.X.SX32 R19, R9, R3.reuse, 0x1, P1 ;  /* 0x0000000309137211 */ /* 0x080fe400008f0eff */
[----:B------:R-:W-:Y:S01]  /*bf90*/  LEA.HI.X.SX32 R17, R12, R3, 0x1, P2 ;  /* 0x000000030c117211 */ /* 0x000fe200010f0eff */
[----:B------:R-:W-:Y:S01]  /*bfa0*/  STL.64 [R1+0x1030], R20 ;  /* 0x0010301401007387 */ /* 0x000fe20000100a00 */
[----:B------:R-:W-:-:S03]  /*bfb0*/  LEA R9, R0, R8, 0x1 ;  /* 0x0000000800097211 */ /* 0x000fc600078e08ff */
[----:B------:R0:W-:Y:S01]  /*bfc0*/  STL.64 [R1+0x1028], R18 ;  /* 0x0010281201007387 */ /* 0x0001e20000100a00 */
[----:B------:R-:W-:-:S03]  /*bfd0*/  LEA R14, P2, R10, R2, 0x1 ;  /* 0x000000020a0e7211 */ /* 0x000fc600078408ff */
[----:B------:R1:W-:Y:S01]  /*bfe0*/  STL.64 [R1+0x1020], R16 ;  /* 0x0010201001007387 */ /* 0x0003e20000100a00 */
[----:B------:R-:W-:Y:S01]  /*bff0*/  IMAD R5, R0, 0x2, R9 ;  /* 0x0000000200057824 */ /* 0x000fe200078e0209 */
[-C--:B------:R-:W-:Y:S02]  /*c000*/  LEA.HI.X.SX32 R15, R10, R3.reuse, 0x1, P2 ;  /* 0x000000030a0f7211 */ /* 0x080fe400010f0eff */
[-C--:B0-----:R-:W-:Y:S02]  /*c010*/  LEA R18, P0, R4, R2.reuse, 0x1 ;  /* 0x0000000204127211 */ /* 0x081fe400078008ff */
[----:B-1----:R-:W-:Y:S02]  /*c020*/  LEA R16, P1, R6, R2, 0x1 ;  /* 0x0000000206107211 */ /* 0x002fe400078208ff */
[-C--:B------:R-:W-:Y:S02]  /*c030*/  LEA.HI.X.SX32 R19, R4, R3.reuse, 0x1, P0 ;  /* 0x0000000304137211 */ /* 0x080fe400000f0eff */
[----:B------:R-:W-:-:S02]  /*c040*/  LEA.HI.X.SX32 R17, R6, R3, 0x1, P1 ;  /* 0x0000000306117211 */ /* 0x000fc400008f0eff */
[----:B------:R-:W-:Y:S01]  /*c050*/  LEA R4, R0, R5, 0x1 ;  /* 0x0000000500047211 */ /* 0x000fe200078e08ff */
[----:B------:R-:W-:Y:S01]  /*c060*/  STL.64 [R1+0x1018], R18 ;  /* 0x0010181201007387 */ /* 0x000fe20000100a00 */
[----:B------:R-:W-:-:S03]  /*c070*/  LEA R12, P2, R9, R2, 0x1 ;  /* 0x00000002090c7211 */ /* 0x000fc600078408ff */
[----:B------:R0:W-:Y:S04]  /*c080*/  STL.64 [R1+0x1010], R16 ;  /* 0x0010101001007387 */ /* 0x0001e80000100a00 */
[----:B------:R1:W-:Y:S01]  /*c090*/  STL.64 [R1+0x1008], R14 ;  /* 0x0010080e01007387 */ /* 0x0003e20000100a00 */
[----:B------:R-:W-:Y:S01]  /*c0a0*/  IMAD R6, R0, 0x2, R4 ;  /* 0x0000000200067824 */ /* 0x000fe200078e0204 */
[----:B------:R-:W-:Y:S02]  /*c0b0*/  LEA.HI.X.SX32 R13, R9, R3, 0x1, P2 ;  /* 0x00000003090d7211 */ /* 0x000fe400010f0eff */
[-C--:B0-----:R-:W-:Y:S02]  /*c0c0*/  LEA R16, P0, R7, R2.reuse, 0x1 ;  /* 0x0000000207107211 */ /* 0x081fe400078008ff */
[----:B-1----:R-:W-:-:S02]  /*c0d0*/  LEA R14, P1, R8, R2, 0x1 ;  /* 0x00000002080e7211 */ /* 0x002fc400078208ff */
[-C--:B------:R-:W-:Y:S02]  /*c0e0*/  LEA.HI.X.SX32 R17, R7, R3.reuse, 0x1, P0 ;  /* 0x0000000307117211 */ /* 0x080fe400000f0eff */
[----:B------:R-:W-:Y:S02]  /*c0f0*/  LEA.HI.X.SX32 R15, R8, R3, 0x1, P1 ;  /* 0x00000003080f7211 */ /* 0x000fe400008f0eff */
[----:B------:R-:W-:Y:S01]  /*c100*/  LEA R0, R0, R6, 0x1 ;  /* 0x0000000600007211 */ /* 0x000fe200078e08ff */
[----:B------:R0:W-:Y:S04]  /*c110*/  STL.64 [R1+0x1000], R16 ;  /* 0x0010001001007387 */ /* 0x0001e80000100a00 */
[----:B------:R1:W-:Y:S01]  /*c120*/  STL.64 [R1+0xff8], R14 ;  /* 0x000ff80e01007387 */ /* 0x0003e20000100a00 */
[----:B------:R-:W-:-:S03]  /*c130*/  LEA R10, P3, R0, R2, 0x1 ;  /* 0x00000002000a7211 */ /* 0x000fc600078608ff */
[----:B------:R2:W-:Y:S01]  /*c140*/  STL.64 [R1+0xff0], R12 ;  /* 0x000ff00c01007387 */ /* 0x0005e20000100a00 */
[CC--:B0-----:R-:W-:Y:S02]  /*c150*/  LEA R16, P0, R5.reuse, R2.reuse, 0x1 ;  /* 0x0000000205107211 */ /* 0x0c1fe400078008ff */
[-C--:B-1----:R-:W-:Y:S02]  /*c160*/  LEA R14, P1, R4, R2.reuse, 0x1 ;  /* 0x00000002040e7211 */ /* 0x082fe400078208ff */
[-C--:B------:R-:W-:Y:S02]  /*c170*/  LEA.HI.X.SX32 R17, R5, R3.reuse, 0x1, P0 ;  /* 0x0000000305117211 */ /* 0x080fe400000f0eff */
[----:B--2---:R-:W-:Y:S02]  /*c180*/  LEA R12, P2, R6, R2, 0x1 ;  /* 0x00000002060c7211 */ /* 0x004fe400078408ff */
[-C--:B------:R-:W-:Y:S02]  /*c190*/  LEA.HI.X.SX32 R15, R4, R3.reuse, 0x1, P1 ;  /* 0x00000003040f7211 */ /* 0x080fe400008f0eff */
[----:B------:R-:W-:-:S02]  /*c1a0*/  LEA.HI.X.SX32 R13, R6, R3, 0x1, P2 ;  /* 0x00000003060d7211 */ /* 0x000fc400010f0eff */
[----:B------:R-:W-:Y:S01]  /*c1b0*/  LEA.HI.X.SX32 R11, R0, R3, 0x1, P3 ;  /* 0x00000003000b7211 */ /* 0x000fe200018f0eff */
[----:B------:R-:W-:Y:S01]  /*c1c0*/  STL.64 [R1+0xfe8], R16 ;  /* 0x000fe81001007387 */ /* 0x000fe20000100a00 */
[----:B------:R-:W-:Y:S01]  /*c1d0*/  MOV R3, 0xff800000 ;  /* 0xff80000000037802 */ /* 0x000fe20000000f00 */
[----:B------:R-:W-:Y:S02]  /*c1e0*/  IMAD.MOV.U32 R2, RZ, RZ, 0x3f800000 ;  /* 0x3f800000ff027424 */ /* 0x000fe400078e00ff */
[----:B------:R-:W-:Y:S01]  /*c1f0*/  STL.64 [R1+0xfe0], R14 ;  /* 0x000fe00e01007387 */ /* 0x000fe20000100a00 */
[----:B------:R-:W-:-:S03]  /*c200*/  MOV R4, 0x3f800000 ;  /* 0x3f80000000047802 */ /* 0x000fc60000000f00 */
[----:B------:R-:W-:Y:S04]  /*c210*/  STL.64 [R1+0xfd8], R12 ;  /* 0x000fd80c01007387 */ /* 0x000fe80000100a00 */
[----:B------:R-:W-:Y:S04]  /*c220*/  STL.64 [R1+0xfd0], R10 ;  /* 0x000fd00a01007387 */ /* 0x000fe80000100a00 */
[----:B------:R0:W-:Y:S04]  /*c230*/  STL [R1+0x7f0], R3 ;  /* 0x0007f00301007387 */ /* 0x0001e80000100800 */
[----:B------:R-:W-:Y:S04]  /*c240*/  STL [R1+0x6c4], RZ ;  /* 0x0006c4ff01007387 */ /* 0x000fe80000100800 */
[----:B------:R-:W-:Y:S01]  /*c250*/  STL [R1+0xbc4], R2 ;  /* 0x000bc40201007387 */ /* 0x000fe20000100800 */
[----:B0-----:R-:W-:-:S03]  /*c260*/  IMAD.MOV.U32 R3, RZ, RZ, 0x3f800000 ;  /* 0x3f800000ff037424 */ /* 0x001fc600078e00ff */
[----:B------:R-:W-:Y:S04]  /*c270*/  STL [R1+0x6c0], RZ ;  /* 0x0006c0ff01007387 */ /* 0x000fe80000100800 */
[----:B------:R0:W-:Y:S04]  /*c280*/  STL [R1+0xbc8], R4 ;  /* 0x000bc80401007387 */ /* 0x0001e80000100800 */
[----:B------:R1:W-:Y:S04]  /*c290*/  STL [R1+0xbcc], R3 ;  /* 0x000bcc0301007387 */ /* 0x0003e80000100800 */
[----:B------:R2:W-:Y:S01]  /*c2a0*/  STL [R1+0xbd0], R2 ;  /* 0x000bd00201007387 */ /* 0x0005e20000100800 */
[----:B0-----:R-:W-:Y:S01]  /*c2b0*/  MOV R4, 0xff800000 ;  /* 0xff80000000047802 */ /* 0x001fe20000000f00 */
[----:B-1----:R-:W-:-:S04]  /*c2c0*/  IMAD.MOV.U32 R3, RZ, RZ, -0x800000 ;  /* 0xff800000ff037424 */ /* 0x002fc800078e00ff */
[----:B------:R-:W-:Y:S01]  /*c2d0*/  STL [R1+0x7f4], R4 ;  /* 0x0007f40401007387 */ /* 0x000fe20000100800 */
[----:B--2---:R-:W-:-:S03]  /*c2e0*/  MOV R2, 0xff800000 ;  /* 0xff80000000027802 */ /* 0x004fc60000000f00 */
[----:B------:R-:W-:Y:S04]  /*c2f0*/  STL [R1+0xa30], R3 ;  /* 0x000a300301007387 */ /* 0x000fe80000100800 */
[----:B------:R-:W-:Y:S04]  /*c300*/  STL [R1+0x5a0], RZ ;  /* 0x0005a0ff01007387 */ /* 0x000fe80000100800 */
[----:B------:R-:W-:Y:S04]  /*c310*/  STL [R1+0xa34], R2 ;  /* 0x000a340201007387 */ /* 0x000fe80000100800 */
[----:B------:R-:W-:Y:S04]  /*c320*/  STL [R1+0x5a4], RZ ;  /* 0x0005a4ff01007387 */ /* 0x000fe80000100800 */
        /* <DEDUP_REMOVED lines=202> */
[----:B------:R-:W-:Y:S01]  /*cfd0*/  STL [R1+0x5f0], RZ ;  /* 0x0005f0ff01007387 */ /* 0x000fe20000100800 */
[----:B------:R-:W-:-:S03]  /*cfe0*/  IMAD.MOV.U32 R0, RZ, RZ, c[0x0][0x1a4] ;  /* 0x00006900ff007624 */ /* 0x000fc600078e00ff */
[----:B------:R-:W-:Y:S04]  /*cff0*/  STL [R1+0x5f4], RZ ;  /* 0x0005f4ff01007387 */ /* 0x000fe80000100800 */
[----:B------:R-:W-:Y:S04]  /*d000*/  STL [R1+0x5f8], RZ ;  /* 0x0005f8ff01007387 */ /* 0x000fe80000100800 */
[----:B------:R-:W-:Y:S04]  /*d010*/  STL [R1+0x5fc], RZ ;  /* 0x0005fcff01007387 */ /* 0x000fe80000100800 */
[----:B------:R-:W-:Y:S01]  /*d020*/  STL [R1+0x600], RZ ;  /* 0x000600ff01007387 */ /* 0x000fe20000100800 */
[----:B------:R-:W-:-:S03]  /*d030*/  IMAD R6, R0, 0x12, RZ ;  /* 0x0000001200067824 */ /* 0x000fc600078e02ff */
[----:B------:R-:W-:Y:S01]  /*d040*/  STL [R1+0x604], RZ ;  /* 0x000604ff01007387 */ /* 0x000fe20000100800 */
[----:B------:R-:W-:-:S03]  /*d050*/  IMAD R7, R0, 0x24, RZ ;  /* 0x0000002400077824 */ /* 0x000fc600078e02ff */
[----:B------:R-:W-:Y:S01]  /*d060*/  STL [R1+0x608], RZ ;  /* 0x000608ff01007387 */ /* 0x000fe20000100800 */
[----:B------:R-:W-:-:S03]  /*d070*/  IMAD R10, R0, 0x26, RZ ;  /* 0x00000026000a7824 */ /* 0x000fc600078e02ff */
[----:B------:R-:W-:Y:S01]  /*d080*/  STL [R1+0x60c], RZ ;  /* 0x00060cff01007387 */ /* 0x000fe20000100800 */
[----:B------:R-:W-:-:S03]  /*d090*/  IMAD R11, R0, 0x4c, RZ ;  /* 0x0000004c000b7824 */ /* 0x000fc600078e02ff */
[----:B------:R-:W-:Y:S01]  /*d0a0*/  STL [R1+0x610], RZ ;  /* 0x000610ff01007387 */ /* 0x000fe20000100800 */
[C---:B------:R-:W-:Y:S02]  /*d0b0*/  IMAD R12, R0.reuse, 0x4e, RZ ;  /* 0x0000004e000c7824 */ /* 0x040fe400078e02ff */
[C---:B------:R-:W-:Y:S01]  /*d0c0*/  IMAD R13, R0.reuse, 0xa, RZ ;  /* 0x0000000a000d7824 */ /* 0x040fe200078e02ff */
[----:B------:R-:W-:Y:S01]  /*d0d0*/  STL [R1+0x614], RZ ;  /* 0x000614ff01007387 */ /* 0x000fe20000100800 */
[C---:B------:R-:W-:Y:S02]  /*d0e0*/  IMAD R14, R0.reuse, 0x14, RZ ;  /* 0x00000014000e7824 */ /* 0x040fe400078e02ff */
[C---:B------:R-:W-:Y:S01]  /*d0f0*/  IMAD R15, R0.reuse, 0x28, RZ ;  /* 0x00000028000f7824 */ /* 0x040fe200078e02ff */
[----:B------:R-:W-:Y:S01]  /*d100*/  STL [R1+0x618], RZ ;  /* 0x000618ff01007387 */ /* 0x000fe20000100800 */
[C---:B------:R-:W-:Y:S02]  /*d110*/  IMAD R16, R0.reuse, 0x50, RZ ;  /* 0x0000005000107824 */ /* 0x040fe400078e02ff */
[C---:B------:R-:W-:Y:S01]  /*d120*/  IMAD R17, R0.reuse, 0x52, RZ ;  /* 0x0000005200117824 */ /* 0x040fe200078e02ff */
[----:B------:R-:W-:Y:S01]  /*d130*/  STL [R1+0x61c], RZ ;  /* 0x00061cff01007387 */ /* 0x000fe20000100800 */
[----:B------:R-:W-:-:S02]  /*d140*/  IMAD R18, R0, 0x2a, RZ ;  /* 0x0000002a00127824 */ /* 0x000fc400078e02ff */
[C---:B------:R-:W-:Y:S01]  /*d150*/  IMAD R19, R0.reuse, 0x54, RZ ;  /* 0x0000005400137824 */ /* 0x040fe200078e02ff */
[----:B------:R-:W-:Y:S01]  /*d160*/  STL [R1+0x620], RZ ;  /* 0x000620ff01007387 */ /* 0x000fe20000100800 */
[C---:B------:R-:W-:Y:S02]  /*d170*/  IMAD R20, R0.reuse, 0x56, RZ ;  /* 0x0000005600147824 */ /* 0x040fe400078e02ff */
[C---:B------:R-:W-:Y:S01]  /*d180*/  IMAD R21, R0.reuse, 0x16, RZ ;  /* 0x0000001600157824 */ /* 0x040fe200078e02ff */
[----:B------:R-:W-:Y:S01]  /*d190*/  STL.64 [R1+0x1458], R6 ;  /* 0x0014580601007387 */ /* 0x000fe20000100a00 */
[C---:B------:R-:W-:Y:S02]  /*d1a0*/  IMAD R22, R0.reuse, 0x2c, RZ ;  /* 0x0000002c00167824 */ /* 0x040fe400078e02ff */
[C---:B------:R-:W-:Y:S01]  /*d1b0*/  IMAD R23, R0.reuse, 0x58, RZ ;  /* 0x0000005800177824 */ /* 0x040fe200078e02ff */
[----:B------:R0:W-:Y:S01]  /*d1c0*/  STL.64 [R1+0x1448], R10 ;  /* 0x0014480a01007387 */ /* 0x0001e20000100a00 */
[----:B------:R-:W-:-:S02]  /*d1d0*/  IMAD R24, R0, 0x5a, RZ ;  /* 0x0000005a00187824 */ /* 0x000fc400078e02ff */
[C---:B------:R-:W-:Y:S01]  /*d1e0*/  IMAD R25, R0.reuse, 0x2e, RZ ;  /* 0x0000002e00197824 */ /* 0x040fe200078e02ff */
[----:B------:R-:W-:Y:S01]  /*d1f0*/  STL.64 [R1+0x1438], R12 ;  /* 0x0014380c01007387 */ /* 0x000fe20000100a00 */
[----:B------:R-:W-:-:S03]  /*d200*/  IMAD R26, R0, 0x5c, RZ ;  /* 0x0000005c001a7824 */ /* 0x000fc600078e02ff */
[----:B------:R1:W-:Y:S01]  /*d210*/  STL.64 [R1+0x1440], R14 ;  /* 0x0014400e01007387 */ /* 0x0003e20000100a00 */
[----:B------:R-:W-:-:S03]  /*d220*/  IMAD R27, R0, 0x5e, RZ ;  /* 0x0000005e001b7824 */ /* 0x000fc600078e02ff */
[----:B------:R-:W-:Y:S04]  /*d230*/  STL.64 [R1+0x1430], R16 ;  /* 0x0014301001007387 */ /* 0x000fe80000100a00 */
[----:B------:R-:W-:Y:S04]  /*d240*/  STL.64 [R1+0x1418], R18 ;  /* 0x0014181201007387 */ /* 0x000fe80000100a00 */
[----:B------:R2:W-:Y:S04]  /*d250*/  STL.64 [R1+0x1410], R20 ;  /* 0x0014101401007387 */ /* 0x0005e80000100a00 */
[----:B------:R3:W-:Y:S04]  /*d260*/  STL.64 [R1+0x1408], R22 ;  /* 0x0014081601007387 */ /* 0x0007e80000100a00 */
[----:B------:R-:W-:Y:S04]  /*d270*/  STL.64 [R1+0x1420], R24 ;  /* 0x0014201801007387 */ /* 0x000fe80000100a00 */
[----:B------:R-:W-:Y:S04]  /*d280*/  STL [R1+0x1450], R25 ;  /* 0x0014501901007387 */ /* 0x000fe80000100800 */
[----:B------:R-:W-:Y:S04]  /*d290*/  STL.64 [R1+0x1428], R26 ;  /* 0x0014281a01007387 */ /* 0x000fe80000100a00 */
[----:B0-----:R-:W3:Y:S04]  /*d2a0*/  LDL.64 R10, [R1+0x808] ;  /* 0x00080800010a7983 */ /* 0x001ee80000100a00 */
[----:B------:R-:W0:Y:S01]  /*d2b0*/  S2R R6, SR_TID.X ;  /* 0x0000000000067919 */ /* 0x000e220000002100 */
[----:B------:R-:W-:-:S02]  /*d2c0*/  IMAD R2, R0, 0x42, RZ ;  /* 0x0000004200027824 */ /* 0x000fc400078e02ff */
[C---:B-1----:R-:W-:Y:S02]  /*d2d0*/  IMAD R15, R0.reuse, 0x88, RZ ;  /* 0x00000088000f7824 */ /* 0x042fe400078e02ff */
[C---:B--2---:R-:W-:Y:S02]  /*d2e0*/  IMAD R20, R0.reuse, 0x41, RZ ;  /* 0x0000004100147824 */ /* 0x044fe400078e02ff */
[----:B------:R-:W-:Y:S01]  /*d2f0*/  IMAD R16, R0, 0x21, RZ ;  /* 0x0000002100107824 */ /* 0x000fe200078e02ff */
[C---:B0-----:R-:W-:Y:S01]  /*d300*/  LOP3.LUT R7, R6.reuse, 0x7, RZ, 0xc0, !PT ;  /* 0x0000000706077812 */ /* 0x041fe200078ec0ff */
[----:B------:R-:W-:-:S04]  /*d310*/  IMAD.SHL.U32 R6, R6, 0x2, RZ ;  /* 0x0000000206067824 */ /* 0x000fc800078e00ff */
[C---:B------:R-:W-:Y:S02]  /*d320*/  IMAD R13, R7.reuse, 0x110, RZ ;  /* 0x00000110070d7824 */ /* 0x040fe400078e02ff */
[----:B------:R-:W-:-:S03]  /*d330*/  IMAD R7, R7, 0x210, RZ ;  /* 0x0000021007077824 */ /* 0x000fc600078e02ff */
[--C-:B------:R-:W-:Y:S01]  /*d340*/  LOP3.LUT R12, R13, 0x30, R6.reuse, 0x78, !PT ;  /* 0x000000300d0c7812 */ /* 0x100fe200078e7806 */
[C---:B------:R-:W-:Y:S01]  /*d350*/  IMAD R13, R0.reuse, 0x82, RZ ;  /* 0x00000082000d7824 */ /* 0x040fe200078e02ff */
[----:B------:R-:W-:Y:S01]  /*d360*/  LOP3.LUT R7, R7, 0x30, R6, 0x78, !PT ;  /* 0x0000003007077812 */ /* 0x000fe200078e7806 */
[C---:B------:R-:W-:Y:S02]  /*d370*/  IMAD R6, R0.reuse, 0x84, RZ ;  /* 0x0000008400067824 */ /* 0x040fe400078e02ff */
[----:B------:R-:W-:Y:S01]  /*d380*/  IMAD R7, R0, 0x86, RZ ;  /* 0x0000008600077824 */ /* 0x000fe200078e02ff */
[-C--:B---3--:R-:W-:Y:S02]  /*d390*/  IADD3 R22, P0, R13, R10.reuse, RZ ;  /* 0x0000000a0d167210 */ /* 0x088fe40007f1e0ff */
[-C--:B------:R-:W-:Y:S02]  /*d3a0*/  IADD3 R14, P4, R2, R10.reuse, RZ ;  /* 0x0000000a020e7210 */ /* 0x080fe40007f9e0ff */
[----:B------:R-:W-:-:S02]  /*d3b0*/  IADD3 R12, P3, R6, R10, RZ ;  /* 0x0000000a060c7210 */ /* 0x000fc40007f7e0ff */
[-C--:B------:R-:W-:Y:S02]  /*d3c0*/  IADD3 R18, P2, R15, R10.reuse, RZ ;  /* 0x0000000a0f127210 */ /* 0x080fe40007f5e0ff */
[-C--:B------:R-:W-:Y:S02]  /*d3d0*/  LEA.HI.X.SX32 R23, R20, R11.reuse, 0x1, P0 ;  /* 0x0000000b14177211 */ /* 0x080fe400000f0eff */
[-C--:B------:R-:W-:Y:S02]  /*d3e0*/  LEA.HI.X.SX32 R15, R16, R11.reuse, 0x1, P4 ;  /* 0x0000000b100f7211 */ /* 0x080fe400020f0eff */
[----:B------:R-:W-:Y:S01]  /*d3f0*/  LEA.HI.X.SX32 R13, R2, R11, 0x1, P3 ;  /* 0x0000000b020d7211 */ /* 0x000fe200018f0eff */
[----:B------:R-:W-:Y:S01]  /*d400*/  STL.64 [R1+0xdd0], R22 ;  /* 0x000dd01601007387 */ /* 0x000fe20000100a00 */
[----:B------:R-:W-:-:S03]  /*d410*/  IADD3 R6, P5, R7, R10, RZ ;  /* 0x0000000a07067210 */ /* 0x000fc60007fbe0ff */
[----:B------:R-:W-:Y:S04]  /*d420*/  STL.64 [R1+0xec8], R14 ;  /* 0x000ec80e01007387 */ /* 0x000fe80000100a00 */
[----:B------:R0:W-:Y:S02]  /*d430*/  STL.64 [R1+0xdc8], R12 ;  /* 0x000dc80c01007387 */ /* 0x0001e40000100a00 */
[----:B0-----:R-:W-:-:S05]  /*d440*/  IMAD R12, R0, 0x43, RZ ;  /* 0x00000043000c7824 */ /* 0x001fca00078e02ff */
[----:B------:R-:W-:-:S05]  /*d450*/  LEA.HI.X.SX32 R7, R12, R11, 0x1, P5 ;  /* 0x0000000b0c077211 */ /* 0x000fca00028f0eff */
[----:B------:R0:W-:Y:S04]  /*d460*/  STL.64 [R1+0xdc0], R6 ;  /* 0x000dc00601007387 */ /* 0x0001e80000100a00 */
[----:B0-----:R-:W2:Y:S01]  /*d470*/  LDL.LU.64 R6, [R1+0x1458] ;  /* 0x0014580001067983 */ /* 0x001ea20000300a00 */
[C---:B------:R-:W-:Y:S02]  /*d480*/  IMAD R3, R0.reuse, 0x22, RZ ;  /* 0x0000002200037824 */ /* 0x040fe400078e02ff */
[C---:B------:R-:W-:Y:S02]  /*d490*/  IMAD R4, R0.reuse, 0x44, RZ ;  /* 0x0000004400047824 */ /* 0x040fe400078e02ff */
[----:B------:R-:W-:Y:S01]  /*d4a0*/  IMAD R27, R0, 0x11, RZ ;  /* 0x00000011001b7824 */ /* 0x000fe200078e02ff */
[----:B------:R-:W-:-:S02]  /*d4b0*/  IADD3 R22, P4, R3, R10, RZ ;  /* 0x0000000a03167210 */ /* 0x000fc40007f9e0ff */
[-C--:B------:R-:W-:Y:S01]  /*d4c0*/  IADD3 R14, P3, R4, R10.reuse, RZ ;  /* 0x0000000a040e7210 */ /* 0x080fe20007f7e0ff */
[C---:B------:R-:W-:Y:S01]  /*d4d0*/  IMAD R16, R0.reuse, 0x90, RZ ;  /* 0x0000009000107824 */ /* 0x040fe200078e02ff */
[-C--:B------:R-:W-:Y:S01]  /*d4e0*/  LEA.HI.X.SX32 R23, R27, R11.reuse, 0x1, P4 ;  /* 0x0000000b1b177211 */ /* 0x080fe200020f0eff */
[----:B------:R-:W-:Y:S01]  /*d4f0*/  IMAD R5, R0, 0x46, RZ ;  /* 0x0000004600057824 */ /* 0x000fe200078e02ff */
[-C--:B------:R-:W-:Y:S02]  /*d500*/  LEA.HI.X.SX32 R15, R3, R11.reuse, 0x1, P3 ;  /* 0x0000000b030f7211 */ /* 0x080fe400018f0eff */
[----:B------:R-:W-:Y:S01]  /*d510*/  LEA.HI.X.SX32 R19, R4, R11, 0x1, P2 ;  /* 0x0000000b04137211 */ /* 0x000fe200010f0eff */
[----:B------:R0:W-:Y:S01]  /*d520*/  STL.64 [R1+0xf48], R22 ;  /* 0x000f481601007387 */ /* 0x0001e20000100a00 */
[C---:B------:R-:W-:Y:S02]  /*d530*/  IMAD R24, R0.reuse, 0x8a, RZ ;  /* 0x0000008a00187824 */ /* 0x040fe400078e02ff */
[----:B------:R-:W-:Y:S01]  /*d540*/  IMAD R21, R0, 0x8c, RZ ;  /* 0x0000008c00157824 */ /* 0x000fe200078e02ff */
[----:B------:R1:W-:Y:S02]  /*d550*/  STL.64 [R1+0xec0], R14 ;  /* 0x000ec00e01007387 */ /* 0x0003e40000100a00 */
[----:B------:R-:W-:-:S02]  /*d560*/  IADD3 R24, P1, R24, R10, RZ ;  /* 0x0000000a18187210 */ /* 0x000fc40007f3e0ff */
[----:B------:R3:W-:Y:S01]  /*d570*/  STL.64 [R1+0xdb8], R18 ;  /* 0x000db81201007387 */ /* 0x0007e20000100a00 */
[-C--:B0-----:R-:W-:Y:S01]  /*d580*/  IADD3 R22, P4, R16, R10.reuse, RZ ;  /* 0x0000000a10167210 */ /* 0x081fe20007f9e0ff */
[C---:B------:R-:W-:Y:S01]  /*d590*/  IMAD R16, R0.reuse, 0x23, RZ ;  /* 0x0000002300107824 */ /* 0x040fe200078e02ff */
[----:B-1----:R-:W-:Y:S01]  /*d5a0*/  IADD3 R14, P3, R5, R10, RZ ;  /* 0x0000000a050e7210 */ /* 0x002fe20007f7e0ff */
[----:B---3--:R-:W-:-:S03]  /*d5b0*/  IMAD R18, R0, 0x45, RZ ;  /* 0x0000004500127824 */ /* 0x008fc600078e02ff */
[-C--:B------:R-:W-:Y:S01]  /*d5c0*/  LEA.HI.X.SX32 R15, R16, R11.reuse, 0x1, P3 ;  /* 0x0000000b100f7211 */ /* 0x080fe200018f0eff */
[----:B------:R-:W-:Y:S01]  /*d5d0*/  IMAD R13, R0, 0x8e, RZ ;  /* 0x0000008e000d7824 */ /* 0x000fe200078e02ff */
[-C--:B------:R-:W-:Y:S02]  /*d5e0*/  IADD3 R20, P0, R21, R10.reuse, RZ ;  /* 0x0000000a15147210 */ /* 0x080fe40007f1e0ff */
[-C--:B------:R-:W-:Y:S01]  /*d5f0*/  LEA.HI.X.SX32 R25, R18, R11.reuse, 0x1, P1 ;  /* 0x0000000b12197211 */ /* 0x080fe200008f0eff */
[----:B------:R0:W-:Y:S01]  /*d600*/  STL.64 [R1+0xeb8], R14 ;  /* 0x000eb80e01007387 */ /* 0x0001e20000100a00 */
[----:B------:R-:W-:Y:S02]  /*d610*/  LEA.HI.X.SX32 R21, R5, R11, 0x1, P0 ;  /* 0x0000000b05157211 */ /* 0x000fe400000f0eff */
[----:B------:R-:W-:Y:S01]  /*d620*/  IADD3 R12, P5, R13, R10, RZ ;  /* 0x0000000a0d0c7210 */ /* 0x000fe20007fbe0ff */
[----:B------:R-:W-:Y:S01]  /*d630*/  STL.64 [R1+0xdb0], R24 ;  /* 0x000db01801007387 */ /* 0x000fe20000100a00 */
[----:B------:R-:W-:-:S03]  /*d640*/  IMAD R8, R0, 0x48, RZ ;  /* 0x0000004800087824 */ /* 0x000fc600078e02ff */
[----:B------:R-:W-:Y:S01]  /*d650*/  STL.64 [R1+0xda8], R20 ;  /* 0x000da81401007387 */ /* 0x000fe20000100a00 */
[C---:B0-----:R-:W-:Y:S02]  /*d660*/  IMAD R15, R0.reuse, 0x47, RZ ;  /* 0x00000047000f7824 */ /* 0x041fe400078e02ff */
[----:B------:R-:W-:-:S03]  /*d670*/  IMAD R14, R0, 0x9, RZ ;  /* 0x00000009000e7824 */ /* 0x000fc600078e02ff */
[----:B------:R-:W-:Y:S01]  /*d680*/  LEA.HI.X.SX32 R13, R15, R11, 0x1, P5 ;  /* 0x0000000b0f0d7211 */ /* 0x000fe200028f0eff */
[C---:B------:R-:W-:Y:S02]  /*d690*/  IMAD R27, R0.reuse, 0x92, RZ ;  /* 0x00000092001b7824 */ /* 0x040fe400078e02ff */
[C---:B------:R-:W-:Y:S02]  /*d6a0*/  IMAD R19, R0.reuse, 0x94, RZ ;  /* 0x0000009400137824 */ /* 0x040fe400078e02ff */
[C---:B------:R-:W-:Y:S01]  /*d6b0*/  IMAD R15, R0.reuse, 0x96, RZ ;  /* 0x00000096000f7824 */ /* 0x040fe200078e02ff */
[----:B------:R0:W-:Y:S01]  /*d6c0*/  STL.64 [R1+0xda0], R12 ;  /* 0x000da00c01007387 */ /* 0x0001e20000100a00 */
[----:B------:R-:W-:Y:S01]  /*d6d0*/  IMAD R16, R0, 0x98, RZ ;  /* 0x0000009800107824 */ /* 0x000fe200078e02ff */
[-C--:B------:R-:W-:Y:S02]  /*d6e0*/  IADD3 R26, P2, R27, R10.reuse, RZ ;  /* 0x0000000a1b1a7210 */ /* 0x080fe40007f5e0ff */
[----:B------:R-:W-:-:S02]  /*d6f0*/  IADD3 R18, P1, R19, R10, RZ ;  /* 0x0000000a13127210 */ /* 0x000fc40007f3e0ff */
[-C--:B0-----:R-:W-:Y:S02]  /*d700*/  IADD3 R12, P5, R8, R10.reuse, RZ ;  /* 0x0000000a080c7210 */ /* 0x081fe40007fbe0ff */
[-C--:B--2---:R-:W-:Y:S02]  /*d710*/  IADD3 R24, P3, R6, R10.reuse, RZ ;  /* 0x0000000a06187210 */ /* 0x084fe40007f7e0ff */
[----:B------:R-:W-:Y:S02]  /*d720*/  IADD3 R20, P0, R7, R10, RZ ;  /* 0x0000000a07147210 */ /* 0x000fe40007f1e0ff */
[-C--:B------:R-:W-:Y:S02]  /*d730*/  LEA.HI.X.SX32 R25, R14, R11.reuse, 0x1, P3 ;  /* 0x0000000b0e197211 */ /* 0x080fe400018f0eff */
[----:B------:R-:W-:-:S03]  /*d740*/  LEA.HI.X.SX32 R21, R6, R11, 0x1, P0 ;  /* 0x0000000b06157211 */ /* 0x000fc600000f0eff */
[----:B------:R0:W-:Y:S01]  /*d750*/  STL.64 [R1+0xf88], R24 ;  /* 0x000f881801007387 */ /* 0x0001e20000100a00 */
[-C--:B------:R-:W-:Y:S02]  /*d760*/  IADD3 R14, P3, R15, R10.reuse, RZ ;  /* 0x0000000a0f0e7210 */ /* 0x080fe40007f7e0ff */
[----:B------:R-:W-:Y:S01]  /*d770*/  LEA.HI.X.SX32 R13, R7, R11, 0x1, P5 ;  /* 0x0000000b070d7211 */ /* 0x000fe200028f0eff */
[----:B0-----:R-:W2:Y:S04]  /*d780*/  LDL.LU R25, [R1+0x1450] ;  /* 0x0014500001197983 */ /* 0x001ea80000300800 */
[----:B------:R0:W-:Y:S02]  /*d790*/  STL.64 [R1+0xf40], R20 ;  /* 0x000f401401007387 */ /* 0x0001e40000100a00 */
[----:B0-----:R-:W-:-:S02]  /*d7a0*/  IADD3 R20, P0, R16, R10, RZ ;  /* 0x0000000a10147210 */ /* 0x001fc40007f1e0ff */
[----:B------:R-:W3:Y:S04]  /*d7b0*/  LDL.LU.64 R10, [R1+0x1448] ;  /* 0x00144800010a7983 */ /* 0x000ee80000300a00 */
[----:B------:R-:W4:Y:S01]  /*d7c0*/  LDL.64 R6, [R1+0x808] ;  /* 0x0008080001067983 */ /* 0x000f220000100a00 */
[C---:B------:R-:W-:Y:S02]  /*d7d0*/  IMAD R9, R0.reuse, 0x4a, RZ ;  /* 0x0000004a00097824 */ /* 0x040fe400078e02ff */
[C---:B------:R-:W-:Y:S01]  /*d7e0*/  IMAD R24, R0.reuse, 0x49, RZ ;  /* 0x0000004900187824 */ /* 0x040fe200078e02ff */
[----:B------:R0:W-:Y:S01]  /*d7f0*/  STL.64 [R1+0xeb0], R12 ;  /* 0x000eb00c01007387 */ /* 0x0001e20000100a00 */
[----:B------:R-:W-:Y:S01]  /*d800*/  IMAD R16, R0, 0x9a, RZ ;  /* 0x0000009a00107824 */ /* 0x000fe200078e02ff */
[----:B----4-:R-:W-:-:S02]  /*d810*/  LEA.HI.X.SX32 R23, R8, R7, 0x1, P4 ;  /* 0x0000000708177211 */ /* 0x010fc400020f0eff */
[----:B0-----:R-:W-:-:S03]  /*d820*/  IADD3 R12, P5, R9, R6, RZ ;  /* 0x00000006090c7210 */ /* 0x001fc60007fbe0ff */
[----:B------:R0:W-:Y:S01]  /*d830*/  STL.64 [R1+0xd98], R22 ;  /* 0x000d981601007387 */ /* 0x0001e20000100a00 */
[-C--:B------:R-:W-:Y:S02]  /*d840*/  LEA.HI.X.SX32 R27, R24, R7.reuse, 0x1, P2 ;  /* 0x00000007181b7211 */ /* 0x080fe400010f0eff */
[----:B------:R-:W-:Y:S02]  /*d850*/  IADD3 R16, P4, R16, R6, RZ ;  /* 0x0000000610107210 */ /* 0x000fe40007f9e0ff */
[-C--:B------:R-:W-:Y:S01]  /*d860*/  LEA.HI.X.SX32 R19, R9, R7.reuse, 0x1, P1 ;  /* 0x0000000709137211 */ /* 0x080fe200008f0eff */
[----:B0-----:R-:W-:Y:S01]  /*d870*/  IMAD R23, R0, 0x25, RZ ;  /* 0x0000002500177824 */ /* 0x001fe200078e02ff */
[----:B------:R-:W-:Y:S04]  /*d880*/  STL.64 [R1+0xd90], R26 ;  /* 0x000d901a01007387 */ /* 0x000fe80000100a00 */
[----:B------:R-:W-:Y:S01]  /*d890*/  LEA.HI.X.SX32 R13, R23, R7, 0x1, P5 ;  /* 0x00000007170d7211 */ /* 0x000fe200028f0eff */
[----:B------:R0:W-:Y:S01]  /*d8a0*/  STL [R1+0xd70], R16 ;  /* 0x000d701001007387 */ /* 0x0001e20000100800 */
[----:B------:R-:W-:-:S03]  /*d8b0*/  MOV R8, R16 ;  /* 0x0000001000087202 */ /* 0x000fc60000000f00 */
[----:B------:R3:W-:Y:S04]  /*d8c0*/  STL.64 [R1+0xea8], R12 ;  /* 0x000ea80c01007387 */ /* 0x0007e80000100a00 */
[----:B------:R1:W-:Y:S01]  /*d8d0*/  STL.64 [R1+0xd88], R18 ;  /* 0x000d881201007387 */ /* 0x0003e20000100a00 */
[----:B0-----:R-:W-:Y:S01]  /*d8e0*/  IMAD R16, R0, 0x4b, RZ ;  /* 0x0000004b00107824 */ /* 0x001fe200078e02ff */
[----:B---3--:R-:W-:Y:S01]  /*d8f0*/  IADD3 R12, P5, R10, R6, RZ ;  /* 0x000000060a0c7210 */ /* 0x008fe20007fbe0ff */
[----:B-1----:R-:W-:-:S03]  /*d900*/  IMAD R18, R0, 0x13, RZ ;  /* 0x0000001300127824 */ /* 0x002fc600078e02ff */
[-C--:B------:R-:W-:Y:S02]  /*d910*/  LEA.HI.X.SX32 R15, R16, R7.reuse, 0x1, P3 ;  /* 0x00000007100f7211 */ /* 0x080fe400018f0eff */
[----:B------:R-:W-:-:S03]  /*d920*/  LEA.HI.X.SX32 R13, R18, R7, 0x1, P5 ;  /* 0x00000007120d7211 */ /* 0x000fc600028f0eff */
[----:B------:R0:W-:Y:S04]  /*d930*/  STL.64 [R1+0xd80], R14 ;  /* 0x000d800e01007387 */ /* 0x0001e80000100a00 */
[----:B0-----:R-:W3:Y:S04]  /*d940*/  LDL.LU.64 R14, [R1+0x1440] ;  /* 0x00144000010e7983 */ /* 0x001ee80000300a00 */
[----:B------:R0:W-:Y:S04]  /*d950*/  STL.64 [R1+0xf38], R12 ;  /* 0x000f380c01007387 */ /* 0x0001e80000100a00 */
[----:B0-----:R-:W4:Y:S01]  /*d960*/  LDL.LU.64 R12, [R1+0x1438] ;  /* 0x00143800010c7983 */ /* 0x001f220000300a00 */
[----:B------:R-:W-:-:S05]  /*d970*/  IMAD R22, R0, 0x9c, RZ ;  /* 0x0000009c00167824 */ /* 0x000fca00078e02ff */
[-C--:B------:R-:W-:Y:S02]  /*d980*/  IADD3 R26, P2, R22, R6.reuse, RZ ;  /* 0x00000006161a7210 */ /* 0x080fe40007f5e0ff */
[----:B------:R-:W-:-:S04]  /*d990*/  IADD3 R22, P1, R11, R6, RZ ;  /* 0x000000060b167210 */ /* 0x000fc80007f3e0ff */
[-C--:B------:R-:W-:Y:S01]  /*d9a0*/  LEA.HI.X.SX32 R23, R10, R7.reuse, 0x1, P1 ;  /* 0x000000070a177211 */ /* 0x080fe200008f0eff */
[C---:B------:R-:W-:Y:S02]  /*d9b0*/  IMAD R4, R0.reuse, 0x4d, RZ ;  /* 0x0000004d00047824 */ /* 0x040fe400078e02ff */
[----:B------:R-:W-:Y:S02]  /*d9c0*/  IMAD R24, R0, 0x27, RZ ;  /* 0x0000002700187824 */ /* 0x000fe400078e02ff */
[----:B------:R4:W-:Y:S01]  /*d9d0*/  STL.64 [R1+0xea0], R22 ;  /* 0x000ea01601007387 */ /* 0x0009e20000100a00 */
[----:B------:R-:W-:Y:S01]  /*d9e0*/  IMAD.MOV.U32 R9, RZ, RZ, R17 ;  /* 0x000000ffff097224 */ /* 0x000fe200078e0011 */
[-C--:B------:R-:W-:Y:S02]  /*d9f0*/  LEA.HI.X.SX32 R21, R11, R7.reuse, 0x1, P0 ;  /* 0x000000070b157211 */ /* 0x080fe400000f0eff */
[----:B------:R-:W-:Y:S01]  /*da00*/  LEA.HI.X.SX32 R9, R4, R7, 0x1, P4 ;  /* 0x0000000704097211 */ /* 0x000fe200020f0eff */
[----:B------:R-:W-:-:S02]  /*da10*/  IMAD R17, R0, 0x9e, RZ ;  /* 0x0000009e00117824 */ /* 0x000fc400078e02ff */
[----:B------:R-:W-:Y:S04]  /*da20*/  STL.64 [R1+0xd78], R20 ;  /* 0x000d781401007387 */ /* 0x000fe80000100a00 */
[----:B------:R-:W-:Y:S01]  /*da30*/  STL [R1+0xd74], R9 ;  /* 0x000d740901007387 */ /* 0x000fe20000100800 */
[-C--:B------:R-:W-:Y:S02]  /*da40*/  IADD3 R16, P3, R17, R6.reuse, RZ ;  /* 0x0000000611107210 */ /* 0x080fe40007f7e0ff */
[----:B----4-:R-:W-:-:S04]  /*da50*/  IADD3 R22, P1, R12, R6, RZ ;  /* 0x000000060c167210 */ /* 0x010fc80007f3e0ff */
[----:B------:R-:W-:-:S05]  /*da60*/  LEA.HI.X.SX32 R23, R24, R7, 0x1, P1 ;  /* 0x0000000718177211 */ /* 0x000fca00008f0eff */
[----:B------:R0:W-:Y:S01]  /*da70*/  STL.64 [R1+0xe98], R22 ;  /* 0x000e981601007387 */ /* 0x0001e20000100a00 */
[----:B------:R-:W-:Y:S01]  /*da80*/  LEA.HI.X.SX32 R27, R12, R7, 0x1, P2 ;  /* 0x000000070c1b7211 */ /* 0x000fe200010f0eff */
[----:B0-----:R-:W-:-:S04]  /*da90*/  IMAD R22, R0, 0x4f, RZ ;  /* 0x0000004f00167824 */ /* 0x001fc800078e02ff */
[----:B------:R-:W-:Y:S01]  /*daa0*/  STL.64 [R1+0xd68], R26 ;  /* 0x000d681a01007387 */ /* 0x000fe20000100a00 */
[----:B------:R-:W-:-:S05]  /*dab0*/  LEA.HI.X.SX32 R17, R22, R7, 0x1, P3 ;  /* 0x0000000716117211 */ /* 0x000fca00018f0eff */
[----:B------:R0:W-:Y:S04]  /*dac0*/  STL.64 [R1+0xd60], R16 ;  /* 0x000d601001007387 */ /* 0x0001e80000100a00 */
[----:B0-----:R-:W4:Y:S01]  /*dad0*/  LDL.LU.64 R16, [R1+0x1430] ;  /* 0x0014300001107983 */ /* 0x001f220000300a00 */
[C---:B------:R-:W-:Y:S01]  /*dae0*/  IMAD R23, R0.reuse, 0x5, RZ ;  /* 0x0000000500177824 */ /* 0x040fe200078e02ff */
[-C--:B------:R-:W-:Y:S01]  /*daf0*/  IADD3 R10, P1, R13, R6.reuse, RZ ;  /* 0x000000060d0a7210 */ /* 0x080fe20007f3e0ff */
[----:B------:R-:W-:Y:S01]  /*db00*/  IMAD R19, R0, 0xa0, RZ ;  /* 0x000000a000137824 */ /* 0x000fe200078e02ff */
[-C--:B---3--:R-:W-:Y:S02]  /*db10*/  IADD3 R26, P2, R14, R6.reuse, RZ ;  /* 0x000000060e1a7210 */ /* 0x088fe40007f5e0ff */
[-C--:B------:R-:W-:Y:S01]  /*db20*/  LEA.HI.X.SX32 R11, R23, R7.reuse, 0x1, P1 ;  /* 0x00000007170b7211 */ /* 0x080fe200008f0eff */
[C---:B------:R-:W-:Y:S01]  /*db30*/  IMAD R2, R0.reuse, 0xa4, RZ ;  /* 0x000000a400027824 */ /* 0x040fe200078e02ff */
[-C--:B------:R-:W-:Y:S01]  /*db40*/  IADD3 R24, P3, R15, R6.reuse, RZ ;  /* 0x000000060f187210 */ /* 0x080fe20007f7e0ff */
[----:B------:R-:W-:Y:S01]  /*db50*/  IMAD R22, R0, 0xa6, RZ ;  /* 0x000000a600167824 */ /* 0x000fe200078e02ff */
[----:B------:R-:W-:Y:S01]  /*db60*/  LEA.HI.X.SX32 R27, R13, R7, 0x1, P2 ;  /* 0x000000070d1b7211 */ /* 0x000fe200010f0eff */
[----:B------:R-:W-:Y:S01]  /*db70*/  STL.64 [R1+0xfa8], R10 ;  /* 0x000fa80a01007387 */ /* 0x000fe20000100a00 */
[-C--:B------:R-:W-:Y:S01]  /*db80*/  IADD3 R18, P5, R19, R6.reuse, RZ ;  /* 0x0000000613127210 */ /* 0x080fe20007fbe0ff */
[----:B--2---:R-:W-:Y:S01]  /*db90*/  IMAD.MOV.U32 R13, RZ, RZ, R25 ;  /* 0x000000ffff0d7224 */ /* 0x004fe200078e0019 */
[-C--:B------:R-:W-:Y:S01]  /*dba0*/  IADD3 R8, P4, R2, R6.reuse, RZ ;  /* 0x0000000602087210 */ /* 0x080fe20007f9e0ff */
[----:B------:R-:W-:Y:S01]  /*dbb0*/  STL [R1+0xf30], R24 ;  /* 0x000f301801007387 */ /* 0x000fe20000100800 */
[----:B------:R-:W-:-:S02]  /*dbc0*/  IADD3 R2, P2, R22, R6, RZ ;  /* 0x0000000616027210 */ /* 0x000fc40007f5e0ff */
[----:B------:R-:W-:Y:S01]  /*dbd0*/  LEA.HI.X.SX32 R13, R14, R7, 0x1, P3 ;  /* 0x000000070e0d7211 */ /* 0x000fe200018f0eff */
[----:B------:R0:W-:Y:S01]  /*dbe0*/  STL.64 [R1+0xf80], R26 ;  /* 0x000f801a01007387 */ /* 0x0001e20000100a00 */
[----:B------:R-:W-:-:S03]  /*dbf0*/  MOV R12, R24 ;  /* 0x00000018000c7202 */ /* 0x000fc60000000f00 */
[----:B0-----:R-:W2:Y:S04]  /*dc00*/  LDL.LU.64 R26, [R1+0x1428] ;  /* 0x00142800011a7983 */ /* 0x001ea80000300a00 */
[----:B------:R-:W3:Y:S04]  /*dc10*/  LDL.LU.64 R24, [R1+0x1420] ;  /* 0x0014200001187983 */ /* 0x000ee80000300a00 */
[----:B------:R-:W-:Y:S04]  /*dc20*/  STL [R1+0xd40], R2 ;  /* 0x000d400201007387 */ /* 0x000fe80000100800 */
[----:B------:R-:W-:Y:S01]  /*dc30*/  STL [R1+0xf34], R13 ;  /* 0x000f340d01007387 */ /* 0x000fe20000100800 */
[----:B----4-:R-:W-:-:S02]  /*dc40*/  IADD3 R10, P1, R16, R6, RZ ;  /* 0x00000006100a7210 */ /* 0x010fc40007f3e0ff */
[-C--:B------:R-:W-:Y:S02]  /*dc50*/  LEA.HI.X.SX32 R19, R16, R7.reuse, 0x1, P5 ;  /* 0x0000000710137211 */ /* 0x080fe400028f0eff */
[----:B------:R-:W-:-:S05]  /*dc60*/  LEA.HI.X.SX32 R11, R15, R7, 0x1, P1 ;  /* 0x000000070f0b7211 */ /* 0x000fca00008f0eff */
[----:B------:R-:W-:Y:S04]  /*dc70*/  STL.64 [R1+0xe90], R10 ;  /* 0x000e900a01007387 */ /* 0x000fe80000100a00 */
[----:B------:R0:W-:Y:S04]  /*dc80*/  STL.64 [R1+0xd58], R18 ;  /* 0x000d581201007387 */ /* 0x0001e80000100a00 */
[----:B0-----:R-:W4:Y:S01]  /*dc90*/  LDL.LU.64 R18, [R1+0x1418] ;  /* 0x0014180001127983 */ /* 0x001f220000300a00 */
[----:B------:R-:W-:-:S05]  /*dca0*/  IMAD R21, R0, 0xa2, RZ ;  /* 0x000000a200157824 */ /* 0x000fca00078e02ff */
[-C--:B------:R-:W-:Y:S01]  /*dcb0*/  IADD3 R20, P0, R21, R6.reuse, RZ ;  /* 0x0000000615147210 */ /* 0x080fe20007f1e0ff */
[C---:B------:R-:W-:Y:S02]  /*dcc0*/  IMAD R21, R0.reuse, 0x51, RZ ;  /* 0x0000005100157824 */ /* 0x040fe400078e02ff */
[C---:B------:R-:W-:Y:S01]  /*dcd0*/  IMAD R4, R0.reuse, 0xaa, RZ ;  /* 0x000000aa00047824 */ /* 0x040fe200078e02ff */
[-C--:B------:R-:W-:Y:S01]  /*dce0*/  IADD3 R10, P1, R17, R6.reuse, RZ ;  /* 0x00000006110a7210 */ /* 0x080fe20007f3e0ff */
[----:B------:R-:W-:Y:S01]  /*dcf0*/  IMAD R9, R0, 0x29, RZ ;  /* 0x0000002900097824 */ /* 0x000fe200078e02ff */
[-C--:B------:R-:W-:Y:S02]  /*dd00*/  LEA.HI.X.SX32 R21, R21, R7.reuse, 0x1, P0 ;  /* 0x0000000715157211 */ /* 0x080fe400000f0eff */
[----:B------:R-:W-:Y:S02]  /*dd10*/  IADD3 R4, P5, R4, R6, RZ ;  /* 0x0000000604047210 */ /* 0x000fe40007fbe0ff */
[-C--:B------:R-:W-:Y:S01]  /*dd20*/  LEA.HI.X.SX32 R11, R9, R7.reuse, 0x1, P1 ;  /* 0x00000007090b7211 */ /* 0x080fe200008f0eff */
[----:B------:R0:W-:Y:S01]  /*dd30*/  STL.64 [R1+0xd50], R20 ;  /* 0x000d501401007387 */ /* 0x0001e20000100a00 */
[----:B------:R-:W-:Y:S01]  /*dd40*/  LEA.HI.X.SX32 R9, R17, R7, 0x1, P4 ;  /* 0x0000000711097211 */ /* 0x000fe200020f0eff */
[----:B------:R-:W-:-:S02]  /*dd50*/  IMAD R23, R0, 0xa8, RZ ;  /* 0x000000a800177824 */ /* 0x000fc400078e02ff */
[----:B------:R-:W-:Y:S01]  /*dd60*/  IMAD.MOV.U32 R17, RZ, RZ, R3 ;  /* 0x000000ffff117224 */ /* 0x000fe200078e0003 */
[----:B0-----:R-:W5:Y:S04]  /*dd70*/  LDL.LU.64 R20, [R1+0x1410] ;  /* 0x0014100001147983 */ /* 0x001f680000300a00 */
[----:B------:R-:W-:Y:S04]  /*dd80*/  STL [R1+0xd30], R4 ;  /* 0x000d300401007387 */ /* 0x000fe80000100800 */
[----:B------:R-:W-:Y:S01]  /*dd90*/  STL.64 [R1+0xe88], R10 ;  /* 0x000e880a01007387 */ /* 0x000fe20000100a00 */
[----:B------:R-:W-:-:S03]  /*dda0*/  IMAD R3, R0, 0x15, RZ ;  /* 0x0000001500037824 */ /* 0x000fc600078e02ff */
[----:B------:R0:W-:Y:S01]  /*ddb0*/  STL.64 [R1+0xd48], R8 ;  /* 0x000d480801007387 */ /* 0x0001e20000100a00 */
[----:B------:R-:W-:Y:S01]  /*ddc0*/  IADD3 R22, P3, R23, R6, RZ ;  /* 0x0000000617167210 */ /* 0x000fe20007f7e0ff */
[----:B0-----:R-:W-:-:S05]  /*ddd0*/  IMAD R9, R0, 0x53, RZ ;  /* 0x0000005300097824 */ /* 0x001fca00078e02ff */
[----:B------:R-:W-:-:S05]  /*dde0*/  LEA.HI.X.SX32 R17, R9, R7, 0x1, P2 ;  /* 0x0000000709117211 */ /* 0x000fca00010f0eff */
[----:B------:R-:W-:Y:S01]  /*ddf0*/  STL [R1+0xd44], R17 ;  /* 0x000d441101007387 */ /* 0x000fe20000100800 */
[-C--:B----4-:R-:W-:Y:S02]  /*de00*/  IADD3 R10, P4, R19, R6.reuse, RZ ;  /* 0x00000006130a7210 */ /* 0x090fe40007f9e0ff */
[CC--:B------:R-:W-:Y:S02]  /*de10*/  IADD3 R14, P1, R18.reuse, R6.reuse, RZ ;  /* 0x00000006120e7210 */ /* 0x0c0fe40007f3e0ff */
[-C--:B------:R-:W-:Y:S02]  /*de20*/  LEA.HI.X.SX32 R11, R18, R7.reuse, 0x1, P4 ;  /* 0x00000007120b7211 */ /* 0x080fe400020f0eff */
[-C--:B------:R-:W-:Y:S02]  /*de30*/  LEA.HI.X.SX32 R15, R3, R7.reuse, 0x1, P1 ;  /* 0x00000007030f7211 */ /* 0x080fe400008f0eff */
[----:B------:R-:W-:Y:S01]  /*de40*/  LEA.HI.X.SX32 R23, R19, R7, 0x1, P3 ;  /* 0x0000000713177211 */ /* 0x000fe200018f0eff */
[----:B------:R-:W-:Y:S04]  /*de50*/  STL.64 [R1+0xe80], R10 ;  /* 0x000e800a01007387 */ /* 0x000fe80000100a00 */
[----:B------:R-:W-:Y:S04]  /*de60*/  STL.64 [R1+0xf28], R14 ;  /* 0x000f280e01007387 */ /* 0x000fe80000100a00 */
[----:B------:R0:W-:Y:S04]  /*de70*/  STL.64 [R1+0xd38], R22 ;  /* 0x000d381601007387 */ /* 0x0001e80000100a00 */
[----:B0-----:R-:W4:Y:S01]  /*de80*/  LDL.LU.64 R22, [R1+0x1408] ;  /* 0x0014080001167983 */ /* 0x001f220000300a00 */
[----:B------:R-:W-:Y:S01]  /*de90*/  IMAD R14, R0, 0x2b, RZ ;  /* 0x0000002b000e7824 */ /* 0x000fe200078e02ff */
[----:B-----5:R-:W-:Y:S01]  /*dea0*/  IADD3 R10, P4, R20, R6, RZ ;  /* 0x00000006140a7210 */ /* 0x020fe20007f9e0ff */
[----:B------:R-:W-:-:S03]  /*deb0*/  IMAD R12, R0, 0xac, RZ ;  /* 0x000000ac000c7824 */ /* 0x000fc600078e02ff */
[-C--:B------:R-:W-:Y:S01]  /*dec0*/  LEA.HI.X.SX32 R11, R14, R7.reuse, 0x1, P4 ;  /* 0x000000070e0b7211 */ /* 0x080fe200020f0eff */
[C---:B------:R-:W-:Y:S02]  /*ded0*/  IMAD R8, R0.reuse, 0xae, RZ ;  /* 0x000000ae00087824 */ /* 0x040fe400078e02ff */
[----:B------:R-:W-:Y:S02]  /*dee0*/  IMAD.MOV.U32 R19, RZ, RZ, R5 ;  /* 0x000000ffff137224 */ /* 0x000fe400078e0005 */
[----:B------:R-:W-:Y:S01]  /*def0*/  IMAD R5, R0, 0x55, RZ ;  /* 0x0000005500057824 */ /* 0x000fe200078e02ff */
[----:B------:R0:W-:Y:S01]  /*df00*/  STL.64 [R1+0xe78], R10 ;  /* 0x000e780a01007387 */ /* 0x0001e20000100a00 */
[-C--:B------:R-:W-:Y:S02]  /*df10*/  IADD3 R12, P0, R12, R6.reuse, RZ ;  /* 0x000000060c0c7210 */ /* 0x080fe40007f1e0ff */
[----:B------:R-:W-:Y:S02]  /*df20*/  IADD3 R8, P2, R8, R6, RZ ;  /* 0x0000000608087210 */ /* 0x000fe40007f5e0ff */
[----:B------:R-:W-:-:S02]  /*df30*/  LEA.HI.X.SX32 R19, R5, R7, 0x1, P5 ;  /* 0x0000000705137211 */ /* 0x000fc400028f0eff */
[----:B------:R-:W-:Y:S01]  /*df40*/  LEA.HI.X.SX32 R13, R20, R7, 0x1, P0 ;  /* 0x00000007140d7211 */ /* 0x000fe200000f0eff */
[C---:B0-----:R-:W-:Y:S01]  /*df50*/  IMAD R10, R0.reuse, 0x57, RZ ;  /* 0x00000057000a7824 */ /* 0x041fe200078e02ff */
[----:B------:R-:W-:Y:S01]  /*df60*/  MOV R16, R2 ;  /* 0x0000000200107202 */ /* 0x000fe20000000f00 */
[----:B------:R-:W-:-:S03]  /*df70*/  IMAD R2, R0, 0xb0, RZ ;  /* 0x000000b000027824 */ /* 0x000fc600078e02ff */
[----:B------:R-:W-:Y:S01]  /*df80*/  LEA.HI.X.SX32 R9, R10, R7, 0x1, P2 ;  /* 0x000000070a097211 */ /* 0x000fe200010f0eff */
[C---:B------:R-:W-:Y:S01]  /*df90*/  IMAD R15, R0.reuse, 0xb2, RZ ;  /* 0x000000b2000f7824 */ /* 0x040fe200078e02ff */
[----:B------:R-:W-:Y:S01]  /*dfa0*/  STL [R1+0xd34], R19 ;  /* 0x000d341301007387 */ /* 0x000fe20000100800 */
[----:B------:R-:W-:Y:S01]  /*dfb0*/  IMAD R3, R0, 0xb, RZ ;  /* 0x0000000b00037824 */ /* 0x000fe200078e02ff */
[-C--:B------:R-:W-:Y:S02]  /*dfc0*/  IADD3 R14, P4, R21, R6.reuse, RZ ;  /* 0x00000006150e7210 */ /* 0x080fe40007f9e0ff */
[----:B------:R-:W-:Y:S01]  /*dfd0*/  STL.64 [R1+0xd28], R12 ;  /* 0x000d280c01007387 */ /* 0x000fe20000100a00 */
[----:B------:R-:W-:-:S03]  /*dfe0*/  IADD3 R2, P1, R2, R6, RZ ;  /* 0x0000000602027210 */ /* 0x000fc60007f3e0ff */
[----:B------:R4:W-:Y:S01]  /*dff0*/  STL.64 [R1+0xd20], R8 ;  /* 0x000d200801007387 */ /* 0x0009e20000100a00 */
[----:B------:R-:W-:Y:S02]  /*e000*/  IADD3 R16, P3, R15, R6, RZ ;  /* 0x000000060f107210 */ /* 0x000fe40007f7e0ff */
[----:B------:R-:W-:Y:S02]  /*e010*/  LEA.HI.X.SX32 R15, R3, R7, 0x1, P4 ;  /* 0x00000007030f7211 */ /* 0x000fe400020f0eff */
[----:B------:R-:W-:Y:S01]  /*e020*/  MOV R18, R4 ;  /* 0x0000000400127202 */ /* 0x000fe20000000f00 */
[----:B------:R-:W-:Y:S02]  /*e030*/  IMAD R4, R0, 0xb4, RZ ;  /* 0x000000b400047824 */ /* 0x000fe400078e02ff */
[----:B------:R-:W-:Y:S03]  /*e040*/  STL.64 [R1+0xf78], R14 ;  /* 0x000f780e01007387 */ /* 0x000fe60000100a00 */
[----:B------:R-:W-:Y:S01]  /*e050*/  IADD3 R4, P5, R4, R6, RZ ;  /* 0x0000000604047210 */ /* 0x000fe20007fbe0ff */
[----:B------:R-:W-:-:S03]  /*e060*/  IMAD R11, R0, 0xb6, RZ ;  /* 0x000000b6000b7824 */ /* 0x000fc600078e02ff */
[-C--:B---3--:R-:W-:Y:S01]  /*e070*/  LEA.HI.X.SX32 R5, R24, R7.reuse, 0x1, P5 ;  /* 0x0000000718057211 */ /* 0x088fe200028f0eff */
[C---:B------:R-:W-:Y:S01]  /*e080*/  IMAD R10, R0.reuse, 0xb8, RZ ;  /* 0x000000b8000a7824 */ /* 0x040fe200078e02ff */
[-C--:B------:R-:W-:Y:S01]  /*e090*/  IADD3 R18, P4, R11, R6.reuse, RZ ;  /* 0x000000060b127210 */ /* 0x080fe20007f9e0ff */
[C---:B------:R-:W-:Y:S02]  /*e0a0*/  IMAD R28, R0.reuse, 0x6, RZ ;  /* 0x00000006001c7824 */ /* 0x040fe400078e02ff */
[----:B------:R-:W-:Y:S01]  /*e0b0*/  IMAD R29, R0, 0xc, RZ ;  /* 0x0000000c001d7824 */ /* 0x000fe200078e02ff */
[-C--:B----4-:R-:W-:Y:S02]  /*e0c0*/  IADD3 R8, P2, R23, R6.reuse, RZ ;  /* 0x0000000617087210 */ /* 0x090fe40007f5e0ff */
[C---:B------:R-:W-:Y:S02]  /*e0d0*/  IADD3 R12, P0, R22.reuse, R6, RZ ;  /* 0x00000006160c7210 */ /* 0x040fe40007f1e0ff */
[----:B------:R-:W-:-:S02]  /*e0e0*/  LEA.HI.X.SX32 R9, R22, R7, 0x1, P2 ;  /* 0x0000000716097211 */ /* 0x000fc400010f0eff */
[-C--:B------:R-:W-:Y:S02]  /*e0f0*/  LEA.HI.X.SX32 R13, R21, R7.reuse, 0x1, P0 ;  /* 0x00000007150d7211 */ /* 0x080fe400000f0eff */
[----:B------:R-:W-:Y:S01]  /*e100*/  LEA.HI.X.SX32 R3, R23, R7, 0x1, P1 ;  /* 0x0000000717037211 */ /* 0x000fe200008f0eff */
[----:B------:R0:W-:Y:S04]  /*e110*/  STL.64 [R1+0xe70], R8 ;  /* 0x000e700801007387 */ /* 0x0001e80000100a00 */
[----:B------:R1:W-:Y:S04]  /*e120*/  STL.64 [R1+0xf20], R12 ;  /* 0x000f200c01007387 */ /* 0x0003e80000100a00 */
[----:B------:R3:W-:Y:S01]  /*e130*/  STL.64 [R1+0xd18], R2 ;  /* 0x000d180201007387 */ /* 0x0007e20000100a00 */
[----:B0-----:R-:W-:Y:S01]  /*e140*/  IADD3 R8, P2, R24, R6, RZ ;  /* 0x0000000618087210 */ /* 0x001fe20007f5e0ff */
[----:B-1----:R-:W-:-:S02]  /*e150*/  IMAD R12, R0, 0x2d, RZ ;  /* 0x0000002d000c7824 */ /* 0x002fc400078e02ff */
[----:B---3--:R-:W-:-:S03]  /*e160*/  IMAD R3, R0, 0x59, RZ ;  /* 0x0000005900037824 */ /* 0x008fc600078e02ff */
[-C--:B------:R-:W-:Y:S02]  /*e170*/  LEA.HI.X.SX32 R9, R12, R7.reuse, 0x1, P2 ;  /* 0x000000070c097211 */ /* 0x080fe400010f0eff */
[----:B------:R-:W-:Y:S01]  /*e180*/  LEA.HI.X.SX32 R17, R3, R7, 0x1, P3 ;  /* 0x0000000703117211 */ /* 0x000fe200018f0eff */
[----:B------:R-:W-:-:S04]  /*e190*/  IMAD R13, R0, 0xba, RZ ;  /* 0x000000ba000d7824 */ /* 0x000fc800078e02ff */
[----:B------:R0:W-:Y:S01]  /*e1a0*/  STL.64 [R1+0xd10], R16 ;  /* 0x000d101001007387 */ /* 0x0001e20000100a00 */
[----:B------:R-:W-:-:S03]  /*e1b0*/  IADD3 R14, P1, R13, R6, RZ ;  /* 0x000000060d0e7210 */ /* 0x000fc60007f3e0ff */
[----:B------:R2:W-:Y:S01]  /*e1c0*/  STL.64 [R1+0xe68], R8 ;  /* 0x000e680801007387 */ /* 0x0005e20000100a00 */
[----:B------:R-:W-:-:S03]  /*e1d0*/  IMAD R13, R0, 0x17, RZ ;  /* 0x00000017000d7824 */ /* 0x000fc600078e02ff */
[----:B------:R1:W-:Y:S01]  /*e1e0*/  STL.64 [R1+0xd08], R4 ;  /* 0x000d080401007387 */ /* 0x0003e20000100a00 */
[-C--:B------:R-:W-:Y:S02]  /*e1f0*/  IADD3 R10, P0, R10, R6.reuse, RZ ;  /* 0x000000060a0a7210 */ /* 0x080fe40007f1e0ff */
[-C--:B0-----:R-:W-:Y:S02]  /*e200*/  IADD3 R16, P2, R25, R6.reuse, RZ ;  /* 0x0000000619107210 */ /* 0x081fe40007f5e0ff */
[----:B--2---:R-:W-:Y:S01]  /*e210*/  IADD3 R8, P5, R26, R6, RZ ;  /* 0x000000061a087210 */ /* 0x004fe20007fbe0ff */
[----:B-1----:R-:W-:-:S03]  /*e220*/  IMAD R5, R0, 0x5b, RZ ;  /* 0x0000005b00057824 */ /* 0x002fc600078e02ff */
[-C--:B------:R-:W-:Y:S02]  /*e230*/  LEA.HI.X.SX32 R9, R25, R7.reuse, 0x1, P5 ;  /* 0x0000000719097211 */ /* 0x080fe400028f0eff */
[-C--:B------:R-:W-:Y:S02]  /*e240*/  LEA.HI.X.SX32 R17, R13, R7.reuse, 0x1, P2 ;  /* 0x000000070d117211 */ /* 0x080fe400010f0eff */
[-C--:B------:R-:W-:Y:S01]  /*e250*/  LEA.HI.X.SX32 R19, R5, R7.reuse, 0x1, P4 ;  /* 0x0000000705137211 */ /* 0x080fe200020f0eff */
[----:B------:R-:W-:Y:S01]  /*e260*/  IMAD R12, R0, 0xc0, RZ ;  /* 0x000000c0000c7824 */ /* 0x000fe200078e02ff */
[----:B------:R-:W-:-:S03]  /*e270*/  LEA.HI.X.SX32 R11, R26, R7, 0x1, P0 ;  /* 0x000000071a0b7211 */ /* 0x000fc600000f0eff */
[----:B------:R0:W-:Y:S04]  /*e280*/  STL.64 [R1+0xd00], R18 ;  /* 0x000d001201007387 */ /* 0x0001e80000100a00 */
[----:B------:R1:W-:Y:S04]  /*e290*/  STL.64 [R1+0xe60], R8 ;  /* 0x000e600801007387 */ /* 0x0003e80000100a00 */
[----:B------:R-:W-:Y:S04]  /*e2a0*/  STL.64 [R1+0xf18], R16 ;  /* 0x000f181001007387 */ /* 0x000fe80000100a00 */
[----:B------:R2:W-:Y:S01]  /*e2b0*/  STL.64 [R1+0xcf8], R10 ;  /* 0x000cf80a01007387 */ /* 0x0005e20000100a00 */
[-C--:B0-----:R-:W-:Y:S01]  /*e2c0*/  IADD3 R18, P2, R12, R6.reuse, RZ ;  /* 0x000000060c127210 */ /* 0x081fe20007f5e0ff */
[C---:B------:R-:W-:Y:S01]  /*e2d0*/  IMAD R12, R0.reuse, 0x2f, RZ ;  /* 0x0000002f000c7824 */ /* 0x040fe200078e02ff */
[----:B-1----:R-:W-:Y:S01]  /*e2e0*/  IADD3 R8, P5, R27, R6, RZ ;  /* 0x000000061b087210 */ /* 0x002fe20007fbe0ff */
[----:B------:R-:W-:-:S02]  /*e2f0*/  IMAD R2, R0, 0xbc, RZ ;  /* 0x000000bc00027824 */ /* 0x000fc400078e02ff */
[----:B--2---:R-:W-:Y:S01]  /*e300*/  IMAD R11, R0, 0x5d, RZ ;  /* 0x0000005d000b7824 */ /* 0x004fe200078e02ff */
[----:B------:R-:W-:Y:S01]  /*e310*/  LEA.HI.X.SX32 R9, R12, R7, 0x1, P5 ;  /* 0x000000070c097211 */ /* 0x000fe200028f0eff */
[----:B------:R-:W-:-:S03]  /*e320*/  IMAD R4, R0, 0xbe, RZ ;  /* 0x000000be00047824 */ /* 0x000fc600078e02ff */
[----:B------:R-:W-:Y:S02]  /*e330*/  LEA.HI.X.SX32 R15, R11, R7, 0x1, P1 ;  /* 0x000000070b0f7211 */ /* 0x000fe400008f0eff */
[----:B------:R-:W-:-:S03]  /*e340*/  IADD3 R2, P3, R2, R6, RZ ;  /* 0x0000000602027210 */ /* 0x000fc60007f7e0ff */
[----:B------:R-:W-:Y:S01]  /*e350*/  STL.64 [R1+0xcf0], R14 ;  /* 0x000cf00e01007387 */ /* 0x000fe20000100a00 */
[----:B------:R-:W-:-:S03]  /*e360*/  IADD3 R4, P4, R4, R6, RZ ;  /* 0x0000000604047210 */ /* 0x000fc60007f9e0ff */
[----:B------:R0:W-:Y:S01]  /*e370*/  STL.64 [R1+0xe58], R8 ;  /* 0x000e580801007387 */ /* 0x0001e20000100a00 */
[----:B------:R-:W-:Y:S01]  /*e380*/  LEA.HI.X.SX32 R3, R27, R7, 0x1, P3 ;  /* 0x000000071b037211 */ /* 0x000fe200018f0eff */
[----:B0-----:R-:W-:-:S04]  /*e390*/  IMAD R8, R0, 0x5f, RZ ;  /* 0x0000005f00087824 */ /* 0x001fc800078e02ff */
[----:B------:R0:W-:Y:S01]  /*e3a0*/  STL.64 [R1+0xce8], R2 ;  /* 0x000ce80201007387 */ /* 0x0001e20000100a00 */
[----:B------:R-:W-:Y:S01]  /*e3b0*/  LEA.HI.X.SX32 R5, R8, R7, 0x1, P4 ;  /* 0x0000000708057211 */ /* 0x000fe200020f0eff */
[----:B------:R-:W-:Y:S01]  /*e3c0*/  IMAD R9, R0, 0x18, RZ ;  /* 0x0000001800097824 */ /* 0x000fe200078e02ff */
[----:B------:R-:W-:-:S03]  /*e3d0*/  IADD3 R20, P5, R28, R6, RZ ;  /* 0x000000061c147210 */ /* 0x000fc60007fbe0ff */
[----:B------:R1:W-:Y:S01]  /*e3e0*/  STL.64 [R1+0xce0], R4 ;  /* 0x000ce00401007387 */ /* 0x0003e20000100a00 */
[C---:B------:R-:W-:Y:S01]  /*e3f0*/  IMAD R13, R0.reuse, 0xc2, RZ ;  /* 0x000000c2000d7824 */ /* 0x040fe200078e02ff */
[-C--:B0-----:R-:W-:Y:S02]  /*e400*/  IADD3 R2, P3, R29, R6.reuse, RZ ;  /* 0x000000061d027210 */ /* 0x081fe40007f7e0ff */
[----:B------:R-:W-:Y:S01]  /*e410*/  IADD3 R12, P4, R9, R6, RZ ;  /* 0x00000006090c7210 */ /* 0x000fe20007f9e0ff */
[----:B-1----:R-:W-:Y:S01]  /*e420*/  IMAD R4, R0, 0x3, RZ ;  /* 0x0000000300047824 */ /* 0x002fe200078e02ff */
[----:B------:R-:W-:Y:S01]  /*e430*/  LEA.HI.X.SX32 R3, R28, R7, 0x1, P3 ;  /* 0x000000071c037211 */ /* 0x000fe200018f0eff */
[----:B------:R-:W-:-:S03]  /*e440*/  IMAD R5, R0, 0x60, RZ ;  /* 0x0000006000057824 */ /* 0x000fc600078e02ff */
[-C--:B------:R-:W-:Y:S02]  /*e450*/  LEA.HI.X.SX32 R21, R4, R7.reuse, 0x1, P5 ;  /* 0x0000000704157211 */ /* 0x080fe400028f0eff */
[----:B------:R-:W-:Y:S01]  /*e460*/  IADD3 R16, P0, R13, R6, RZ ;  /* 0x000000060d107210 */ /* 0x000fe20007f1e0ff */
[C---:B------:R-:W-:Y:S01]  /*e470*/  IMAD R4, R0.reuse, 0xc6, RZ ;  /* 0x000000c600047824 */ /* 0x040fe200078e02ff */
[----:B------:R-:W-:Y:S01]  /*e480*/  LEA.HI.X.SX32 R13, R29, R7, 0x1, P4 ;  /* 0x000000071d0d7211 */ /* 0x000fe200020f0eff */
[----:B------:R0:W-:Y:S01]  /*e490*/  STL.64 [R1+0xfb8], R20 ;  /* 0x000fb81401007387 */ /* 0x0001e20000100a00 */
[----:B------:R-:W-:-:S03]  /*e4a0*/  IMAD R14, R0, 0x30, RZ ;  /* 0x00000030000e7824 */ /* 0x000fc600078e02ff */
[----:B------:R1:W-:Y:S04]  /*e4b0*/  STL.64 [R1+0xfa0], R2 ;  /* 0x000fa00201007387 */ /* 0x0003e80000100a00 */
[----:B------:R2:W-:Y:S01]  /*e4c0*/  STL.64 [R1+0xf70], R12 ;  /* 0x000f700c01007387 */ /* 0x0005e20000100a00 */
[CC--:B------:R-:W-:Y:S02]  /*e4d0*/  LEA.HI.X.SX32 R19, R5.reuse, R7.reuse, 0x1, P2 ;  /* 0x0000000705137211 */ /* 0x0c0fe400010f0eff */
[-C--:B0-----:R-:W-:Y:S02]  /*e4e0*/  IADD3 R20, P5, R14, R6.reuse, RZ ;  /* 0x000000060e147210 */ /* 0x081fe40007fbe0ff */
[-C--:B-1----:R-:W-:Y:S02]  /*e4f0*/  IADD3 R2, P3, R5, R6.reuse, RZ ;  /* 0x0000000605027210 */ /* 0x082fe40007f7e0ff */
[-C--:B--2---:R-:W-:Y:S01]  /*e500*/  IADD3 R12, P4, R4, R6.reuse, RZ ;  /* 0x00000006040c7210 */ /* 0x084fe20007f9e0ff */
[----:B------:R-:W-:Y:S01]  /*e510*/  IMAD R4, R0, 0x62, RZ ;  /* 0x0000006200047824 */ /* 0x000fe200078e02ff */
[-C--:B------:R-:W-:Y:S01]  /*e520*/  LEA.HI.X.SX32 R3, R14, R7.reuse, 0x1, P3 ;  /* 0x000000070e037211 */ /* 0x080fe200018f0eff */
[C---:B------:R-:W-:Y:S01]  /*e530*/  IMAD R5, R0.reuse, 0x31, RZ ;  /* 0x0000003100057824 */ /* 0x040fe200078e02ff */
[-C--:B------:R-:W-:Y:S01]  /*e540*/  LEA.HI.X.SX32 R21, R9, R7.reuse, 0x1, P5 ;  /* 0x0000000709157211 */ /* 0x080fe200028f0eff */
[----:B------:R-:W-:Y:S01]  /*e550*/  IMAD R10, R0, 0xc4, RZ ;  /* 0x000000c4000a7824 */ /* 0x000fe200078e02ff */
[-C--:B------:R-:W-:Y:S01]  /*e560*/  IADD3 R14, P3, R4, R6.reuse, RZ ;  /* 0x00000006040e7210 */ /* 0x080fe20007f7e0ff */
[----:B------:R0:W-:Y:S03]  /*e570*/  STL.64 [R1+0xe50], R2 ;  /* 0x000e500201007387 */ /* 0x0001e60000100a00 */
[----:B------:R-:W-:Y:S01]  /*e580*/  LEA.HI.X.SX32 R15, R5, R7, 0x1, P3 ;  /* 0x00000007050f7211 */ /* 0x000fe200018f0eff */
[----:B------:R-:W-:Y:S01]  /*e590*/  STL.64 [R1+0xf10], R20 ;  /* 0x000f101401007387 */ /* 0x000fe20000100a00 */
[----:B------:R-:W-:Y:S01]  /*e5a0*/  IADD3 R10, P1, R10, R6, RZ ;  /* 0x000000060a0a7210 */ /* 0x000fe20007f3e0ff */
[----:B------:R-:W-:-:S02]  /*e5b0*/  IMAD R5, R0, 0x63, RZ ;  /* 0x0000006300057824 */ /* 0x000fc400078e02ff */
[----:B------:R1:W-:Y:S01]  /*e5c0*/  STL.64 [R1+0xcd8], R18 ;  /* 0x000cd81201007387 */ /* 0x0003e20000100a00 */
[C---:B0-----:R-:W-:Y:S02]  /*e5d0*/  IMAD R3, R0.reuse, 0xca, RZ ;  /* 0x000000ca00037824 */ /* 0x041fe400078e02ff */
[----:B------:R-:W-:Y:S01]  /*e5e0*/  IMAD R2, R0, 0x61, RZ ;  /* 0x0000006100027824 */ /* 0x000fe200078e02ff */
[----:B------:R-:W-:-:S04]  /*e5f0*/  LEA.HI.X.SX32 R11, R4, R7, 0x1, P1 ;  /* 0x00000007040b7211 */ /* 0x000fc800008f0eff */
[-C--:B------:R-:W-:Y:S02]  /*e600*/  LEA.HI.X.SX32 R17, R2, R7.reuse, 0x1, P0 ;  /* 0x0000000702117211 */ /* 0x080fe400000f0eff */
[----:B-1----:R-:W-:Y:S01]  /*e610*/  IADD3 R18, P2, R3, R6, RZ ;  /* 0x0000000603127210 */ /* 0x002fe20007f5e0ff */
[C---:B------:R-:W-:Y:S01]  /*e620*/  IMAD R3, R0.reuse, 0xcc, RZ ;  /* 0x000000cc00037824 */ /* 0x040fe200078e02ff */
[----:B------:R-:W-:Y:S01]  /*e630*/  LEA.HI.X.SX32 R13, R5, R7, 0x1, P4 ;  /* 0x00000007050d7211 */ /* 0x000fe200020f0eff */
[----:B------:R0:W-:Y:S01]  /*e640*/  STL.64 [R1+0xcd0], R16 ;  /* 0x000cd01001007387 */ /* 0x0001e20000100a00 */
[----:B------:R-:W-:-:S03]  /*e650*/  IMAD R2, R0, 0x32, RZ ;  /* 0x0000003200027824 */ /* 0x000fc600078e02ff */
[----:B------:R-:W-:Y:S01]  /*e660*/  STL.64 [R1+0xe48], R14 ;  /* 0x000e480e01007387 */ /* 0x000fe20000100a00 */
[----:B------:R-:W-:-:S03]  /*e670*/  IMAD R8, R0, 0xc8, RZ ;  /* 0x000000c800087824 */ /* 0x000fc600078e02ff */
[----:B------:R1:W-:Y:S01]  /*e680*/  STL.64 [R1+0xcc8], R10 ;  /* 0x000cc80a01007387 */ /* 0x0003e20000100a00 */
[-C--:B0-----:R-:W-:Y:S01]  /*e690*/  IADD3 R16, P0, R3, R6.reuse, RZ ;  /* 0x0000000603107210 */ /* 0x081fe20007f1e0ff */
[----:B------:R-:W-:Y:S02]  /*e6a0*/  IMAD R3, R0, 0x64, RZ ;  /* 0x0000006400037824 */ /* 0x000fe400078e02ff */
[----:B------:R0:W-:Y:S01]  /*e6b0*/  STL.64 [R1+0xcc0], R12 ;  /* 0x000cc00c01007387 */ /* 0x0001e20000100a00 */
[-C--:B------:R-:W-:Y:S02]  /*e6c0*/  IADD3 R20, P3, R2, R6.reuse, RZ ;  /* 0x0000000602147210 */ /* 0x080fe40007f7e0ff */
[-C--:B------:R-:W-:Y:S02]  /*e6d0*/  IADD3 R8, P5, R8, R6.reuse, RZ ;  /* 0x0000000608087210 */ /* 0x080fe40007fbe0ff */
[----:B-1----:R-:W-:Y:S01]  /*e6e0*/  IADD3 R10, P1, R3, R6, RZ ;  /* 0x00000006030a7210 */ /* 0x002fe20007f3e0ff */
[----:B0-----:R-:W-:-:S03]  /*e6f0*/  IMAD R13, R0, 0x19, RZ ;  /* 0x00000019000d7824 */ /* 0x001fc600078e02ff */
[-C--:B------:R-:W-:Y:S01]  /*e700*/  LEA.HI.X.SX32 R11, R2, R7.reuse, 0x1, P1 ;  /* 0x00000007020b7211 */ /* 0x080fe200008f0eff */
[C---:B------:R-:W-:Y:S01]  /*e710*/  IMAD R15, R0.reuse, 0x66, RZ ;  /* 0x00000066000f7824 */ /* 0x040fe200078e02ff */
[-C--:B------:R-:W-:Y:S02]  /*e720*/  LEA.HI.X.SX32 R21, R13, R7.reuse, 0x1, P3 ;  /* 0x000000070d157211 */ /* 0x080fe400018f0eff */
[----:B------:R-:W-:Y:S01]  /*e730*/  LEA.HI.X.SX32 R9, R3, R7, 0x1, P5 ;  /* 0x0000000703097211 */ /* 0x000fe200028f0eff */
[C---:B------:R-:W-:Y:S02]  /*e740*/  IMAD R3, R0.reuse, 0x65, RZ ;  /* 0x0000006500037824 */ /* 0x040fe400078e02ff */
[----:B------:R-:W-:Y:S01]  /*e750*/  STL.64 [R1+0xf08], R20 ;  /* 0x000f081401007387 */ /* 0x000fe20000100a00 */
[----:B------:R-:W-:-:S03]  /*e760*/  IMAD R14, R0, 0x33, RZ ;  /* 0x00000033000e7824 */ /* 0x000fc600078e02ff */
[----:B------:R0:W-:Y:S01]  /*e770*/  STL.64 [R1+0xe40], R10 ;  /* 0x000e400a01007387 */ /* 0x0001e20000100a00 */
[----:B------:R-:W-:Y:S01]  /*e780*/  LEA.HI.X.SX32 R19, R3, R7, 0x1, P2 ;  /* 0x0000000703137211 */ /* 0x000fe200010f0eff */
[----:B------:R-:W-:Y:S02]  /*e790*/  IMAD R4, R0, 0xce, RZ ;  /* 0x000000ce00047824 */ /* 0x000fe400078e02ff */
[----:B------:R-:W-:Y:S01]  /*e7a0*/  STL.64 [R1+0xcb8], R8 ;  /* 0x000cb80801007387 */ /* 0x000fe20000100a00 */
[----:B0-----:R-:W-:-:S04]  /*e7b0*/  IADD3 R10, P1, R15, R6, RZ ;  /* 0x000000060f0a7210 */ /* 0x001fc80007f3e0ff */
[----:B------:R-:W-:Y:S01]  /*e7c0*/  LEA.HI.X.SX32 R11, R14, R7, 0x1, P1 ;  /* 0x000000070e0b7211 */ /* 0x000fe200008f0eff */
[----:B------:R-:W-:Y:S01]  /*e7d0*/  STL.64 [R1+0xcb0], R18 ;  /* 0x000cb01201007387 */ /* 0x000fe20000100a00 */
[----:B------:R-:W-:-:S03]  /*e7e0*/  IADD3 R4, P4, R4, R6, RZ ;  /* 0x0000000604047210 */ /* 0x000fc60007f9e0ff */
[----:B------:R0:W-:Y:S01]  /*e7f0*/  STL.64 [R1+0xe38], R10 ;  /* 0x000e380a01007387 */ /* 0x0001e20000100a00 */
[C---:B------:R-:W-:Y:S01]  /*e800*/  IMAD R20, R0.reuse, 0x1a, RZ ;  /* 0x0000001a00147824 */ /* 0x040fe200078e02ff */
[----:B------:R-:W-:Y:S01]  /*e810*/  LEA.HI.X.SX32 R17, R15, R7, 0x1, P0 ;  /* 0x000000070f117211 */ /* 0x000fe200000f0eff */
[C---:B------:R-:W-:Y:S02]  /*e820*/  IMAD R14, R0.reuse, 0x34, RZ ;  /* 0x00000034000e7824 */ /* 0x040fe400078e02ff */
[C---:B0-----:R-:W-:Y:S02]  /*e830*/  IMAD R10, R0.reuse, 0x67, RZ ;  /* 0x00000067000a7824 */ /* 0x041fe400078e02ff */
[----:B------:R-:W-:-:S03]  /*e840*/  IMAD R11, R0, 0x68, RZ ;  /* 0x00000068000b7824 */ /* 0x000fc600078e02ff */
[----:B------:R-:W-:Y:S01]  /*e850*/  LEA.HI.X.SX32 R5, R10, R7, 0x1, P4 ;  /* 0x000000070a057211 */ /* 0x000fe200020f0eff */
[----:B------:R-:W-:Y:S01]  /*e860*/  IMAD R15, R0, 0xd, RZ ;  /* 0x0000000d000f7824 */ /* 0x000fe200078e02ff */
[----:B------:R-:W-:Y:S01]  /*e870*/  IADD3 R18, P1, R20, R6, RZ ;  /* 0x0000000614127210 */ /* 0x000fe20007f3e0ff */
[----:B------:R0:W-:Y:S01]  /*e880*/  STL.64 [R1+0xca8], R16 ;  /* 0x000ca81001007387 */ /* 0x0001e20000100a00 */
[----:B------:R-:W-:-:S03]  /*e890*/  IMAD R12, R0, 0xd0, RZ ;  /* 0x000000d0000c7824 */ /* 0x000fc600078e02ff */
[----:B------:R1:W-:Y:S01]  /*e8a0*/  STL.64 [R1+0xca0], R4 ;  /* 0x000ca00401007387 */ /* 0x0003e20000100a00 */
[-C--:B------:R-:W-:Y:S01]  /*e8b0*/  LEA.HI.X.SX32 R19, R15, R7.reuse, 0x1, P1 ;  /* 0x000000070f137211 */ /* 0x080fe200008f0eff */
[----:B------:R-:W-:Y:S01]  /*e8c0*/  IMAD R10, R0, 0xd6, RZ ;  /* 0x000000d6000a7824 */ /* 0x000fe200078e02ff */
[-C--:B0-----:R-:W-:Y:S02]  /*e8d0*/  IADD3 R16, P0, R14, R6.reuse, RZ ;  /* 0x000000060e107210 */ /* 0x081fe40007f1e0ff */
[CC--:B-1----:R-:W-:Y:S02]  /*e8e0*/  IADD3 R4, P4, R11.reuse, R6.reuse, RZ ;  /* 0x000000060b047210 */ /* 0x0c2fe40007f9e0ff */
[-C--:B------:R-:W-:Y:S02]  /*e8f0*/  LEA.HI.X.SX32 R17, R20, R7.reuse, 0x1, P0 ;  /* 0x0000000714117211 */ /* 0x080fe400000f0eff */
[-C--:B------:R-:W-:Y:S01]  /*e900*/  LEA.HI.X.SX32 R5, R14, R7.reuse, 0x1, P4 ;  /* 0x000000070e057211 */ /* 0x080fe200020f0eff */
[----:B------:R-:W-:Y:S01]  /*e910*/  IMAD R2, R0, 0xd2, RZ ;  /* 0x000000d200027824 */ /* 0x000fe200078e02ff */
[-C--:B------:R-:W-:Y:S01]  /*e920*/  IADD3 R12, P3, R12, R6.reuse, RZ ;  /* 0x000000060c0c7210 */ /* 0x080fe20007f7e0ff */
[----:B------:R0:W-:Y:S03]  /*e930*/  STL.64 [R1+0xf68], R18 ;  /* 0x000f681201007387 */ /* 0x0001e60000100a00 */
[----:B------:R-:W-:Y:S01]  /*e940*/  LEA.HI.X.SX32 R13, R11, R7, 0x1, P3 ;  /* 0x000000070b0d7211 */ /* 0x000fe200018f0eff */
[----:B------:R-:W-:Y:S01]  /*e950*/  STL.64 [R1+0xf00], R16 ;  /* 0x000f001001007387 */ /* 0x000fe20000100a00 */
[----:B------:R-:W-:-:S03]  /*e960*/  IADD3 R8, P5, R2, R6, RZ ;  /* 0x0000000602087210 */ /* 0x000fc60007fbe0ff */
[----:B------:R1:W-:Y:S01]  /*e970*/  STL.64 [R1+0xe30], R4 ;  /* 0x000e300401007387 */ /* 0x0003e20000100a00 */
[----:B------:R-:W-:Y:S01]  /*e980*/  IMAD R2, R0, 0xd4, RZ ;  /* 0x000000d400027824 */ /* 0x000fe200078e02ff */
[-C--:B0-----:R-:W-:Y:S01]  /*e990*/  IADD3 R18, P1, R10, R6.reuse, RZ ;  /* 0x000000060a127210 */ /* 0x081fe20007f3e0ff */
[C---:B------:R-:W-:Y:S01]  /*e9a0*/  IMAD R10, R0.reuse, 0x6a, RZ ;  /* 0x0000006a000a7824 */ /* 0x040fe200078e02ff */
[----:B------:R0:W-:Y:S01]  /*e9b0*/  STL.64 [R1+0xc98], R12 ;  /* 0x000c980c01007387 */ /* 0x0001e20000100a00 */
[C---:B------:R-:W-:Y:S02]  /*e9c0*/  IMAD R15, R0.reuse, 0xd8, RZ ;  /* 0x000000d8000f7824 */ /* 0x040fe400078e02ff */
[C---:B-1----:R-:W-:Y:S02]  /*e9d0*/  IMAD R5, R0.reuse, 0xda, RZ ;  /* 0x000000da00057824 */ /* 0x042fe400078e02ff */
[----:B------:R-:W-:Y:S01]  /*e9e0*/  IMAD R4, R0, 0x69, RZ ;  /* 0x0000006900047824 */ /* 0x000fe200078e02ff */
[-C--:B------:R-:W-:Y:S01]  /*e9f0*/  IADD3 R14, P4, R10, R6.reuse, RZ ;  /* 0x000000060a0e7210 */ /* 0x080fe20007f9e0ff */
[C---:B------:R-:W-:Y:S01]  /*ea00*/  IMAD R11, R0.reuse, 0x35, RZ ;  /* 0x00000035000b7824 */ /* 0x040fe200078e02ff */
[----:B0-----:R-:W-:Y:S01]  /*ea10*/  IADD3 R12, P3, R5, R6, RZ ;  /* 0x00000006050c7210 */ /* 0x001fe20007f7e0ff */
[----:B------:R-:W-:Y:S01]  /*ea20*/  IMAD R5, R0, 0xdc, RZ ;  /* 0x000000dc00057824 */ /* 0x000fe200078e02ff */
[----:B------:R-:W-:-:S02]  /*ea30*/  LEA.HI.X.SX32 R9, R4, R7, 0x1, P5 ;  /* 0x0000000704097211 */ /* 0x000fc400028f0eff */
[-C--:B------:R-:W-:Y:S02]  /*ea40*/  IADD3 R2, P2, R2, R6.reuse, RZ ;  /* 0x0000000602027210 */ /* 0x080fe40007f5e0ff */
[----:B------:R-:W-:Y:S01]  /*ea50*/  IADD3 R16, P0, R15, R6, RZ ;  /* 0x000000060f107210 */ /* 0x000fe20007f1e0ff */
[C---:B------:R-:W-:Y:S01]  /*ea60*/  IMAD R4, R0.reuse, 0x36, RZ ;  /* 0x0000003600047824 */ /* 0x040fe200078e02ff */
[-C--:B------:R-:W-:Y:S01]  /*ea70*/  LEA.HI.X.SX32 R15, R11, R7.reuse, 0x1, P4 ;  /* 0x000000070b0f7211 */ /* 0x080fe200020f0eff */
[----:B------:R0:W-:Y:S01]  /*ea80*/  STL.64 [R1+0xc90], R8 ;  /* 0x000c900801007387 */ /* 0x0001e20000100a00 */
[----:B------:R-:W-:Y:S01]  /*ea90*/  IMAD R11, R0, 0x6b, RZ ;  /* 0x0000006b000b7824 */ /* 0x000fe200078e02ff */
[-C--:B------:R-:W-:Y:S01]  /*eaa0*/  LEA.HI.X.SX32 R3, R10, R7.reuse, 0x1, P2 ;  /* 0x000000070a037211 */ /* 0x080fe200010f0eff */
[C---:B------:R-:W-:Y:S01]  /*eab0*/  IMAD R20, R0.reuse, 0x1b, RZ ;  /* 0x0000001b00147824 */ /* 0x040fe200078e02ff */
[----:B------:R1:W-:Y:S01]  /*eac0*/  STL.64 [R1+0xe28], R14 ;  /* 0x000e280e01007387 */ /* 0x0003e20000100a00 */
[----:B------:R-:W-:Y:S01]  /*ead0*/  IMAD R10, R0, 0xde, RZ ;  /* 0x000000de000a7824 */ /* 0x000fe200078e02ff */
[----:B------:R-:W-:-:S02]  /*eae0*/  LEA.HI.X.SX32 R19, R11, R7, 0x1, P1 ;  /* 0x000000070b137211 */ /* 0x000fc400008f0eff */
[-C--:B0-----:R-:W-:Y:S01]  /*eaf0*/  IADD3 R8, P5, R5, R6.reuse, RZ ;  /* 0x0000000605087210 */ /* 0x081fe20007fbe0ff */
[----:B------:R-:W-:Y:S01]  /*eb00*/  IMAD R5, R0, 0x6c, RZ ;  /* 0x0000006c00057824 */ /* 0x000fe200078e02ff */
[----:B------:R0:W-:Y:S01]  /*eb10*/  STL.64 [R1+0xc88], R2 ;  /* 0x000c880201007387 */ /* 0x0001e20000100a00 */
[-C--:B-1----:R-:W-:Y:S01]  /*eb20*/  IADD3 R14, P4, R4, R6.reuse, RZ ;  /* 0x00000006040e7210 */ /* 0x082fe20007f9e0ff */
[----:B------:R-:W-:Y:S02]  /*eb30*/  IMAD R11, R0, 0xe0, RZ ;  /* 0x000000e0000b7824 */ /* 0x000fe400078e02ff */
[----:B------:R1:W-:Y:S01]  /*eb40*/  STL.64 [R1+0xc80], R18 ;  /* 0x000c801201007387 */ /* 0x0003e20000100a00 */
[-C--:B------:R-:W-:Y:S02]  /*eb50*/  LEA.HI.X.SX32 R15, R20, R7.reuse, 0x1, P4 ;  /* 0x00000007140f7211 */ /* 0x080fe400020f0eff */
[C---:B0-----:R-:W-:Y:S02]  /*eb60*/  IADD3 R2, P2, R5.reuse, R6, RZ ;  /* 0x0000000605027210 */ /* 0x041fe40007f5e0ff */
[----:B------:R-:W-:-:S02]  /*eb70*/  LEA.HI.X.SX32 R17, R5, R7, 0x1, P0 ;  /* 0x0000000705117211 */ /* 0x000fc400000f0eff */
[-C--:B-1----:R-:W-:Y:S01]  /*eb80*/  IADD3 R18, P1, R10, R6.reuse, RZ ;  /* 0x000000060a127210 */ /* 0x082fe20007f3e0ff */
[----:B------:R-:W-:Y:S01]  /*eb90*/  IMAD R10, R0, 0x6e, RZ ;  /* 0x0000006e000a7824 */ /* 0x000fe200078e02ff */
[-C--:B------:R-:W-:Y:S01]  /*eba0*/  LEA.HI.X.SX32 R3, R4, R7.reuse, 0x1, P2 ;  /* 0x0000000704037211 */ /* 0x080fe200010f0eff */
[C---:B------:R-:W-:Y:S01]  /*ebb0*/  IMAD R5, R0.reuse, 0x6d, RZ ;  /* 0x0000006d00057824 */ /* 0x040fe200078e02ff */
[----:B------:R0:W-:Y:S04]  /*ebc0*/  STL.64 [R1+0xef8], R14 ;  /* 0x000ef80e01007387 */ /* 0x0001e80000100a00 */
[----:B------:R1:W-:Y:S01]  /*ebd0*/  STL.64 [R1+0xe20], R2 ;  /* 0x000e200201007387 */ /* 0x0003e20000100a00 */
[-C--:B------:R-:W-:Y:S02]  /*ebe0*/  LEA.HI.X.SX32 R13, R5, R7.reuse, 0x1, P3 ;  /* 0x00000007050d7211 */ /* 0x080fe400018f0eff */
[-C--:B0-----:R-:W-:Y:S01]  /*ebf0*/  IADD3 R14, P4, R11, R6.reuse, RZ ;  /* 0x000000060b0e7210 */ /* 0x081fe20007f9e0ff */
[----:B------:R-:W-:Y:S01]  /*ec00*/  IMAD R11, R0, 0x37, RZ ;  /* 0x00000037000b7824 */ /* 0x000fe200078e02ff */
[C---:B-1----:R-:W-:Y:S01]  /*ec10*/  IADD3 R2, P2, R10.reuse, R6, RZ ;  /* 0x000000060a027210 */ /* 0x042fe20007f5e0ff */
[----:B------:R-:W-:Y:S01]  /*ec20*/  STL.64 [R1+0xc78], R16 ;  /* 0x000c781001007387 */ /* 0x000fe20000100a00 */
[----:B------:R-:W-:-:S02]  /*ec30*/  LEA.HI.X.SX32 R9, R10, R7, 0x1, P5 ;  /* 0x000000070a097211 */ /* 0x000fc400028f0eff */
[----:B------:R-:W-:Y:S01]  /*ec40*/  LEA.HI.X.SX32 R3, R11, R7, 0x1, P2 ;  /* 0x000000070b037211 */ /* 0x000fe200010f0eff */
[----:B------:R0:W-:Y:S01]  /*ec50*/  STL.64 [R1+0xc70], R12 ;  /* 0x000c700c01007387 */ /* 0x0001e20000100a00 */
[C---:B------:R-:W-:Y:S02]  /*ec60*/  IMAD R20, R0.reuse, 0x1c, RZ ;  /* 0x0000001c00147824 */ /* 0x040fe400078e02ff */
[C---:B------:R-:W-:Y:S01]  /*ec70*/  IMAD R21, R0.reuse, 0x6f, RZ ;  /* 0x0000006f00157824 */ /* 0x040fe200078e02ff */
[----:B------:R1:W-:Y:S04]  /*ec80*/  STL.64 [R1+0xe18], R2 ;  /* 0x000e180201007387 */ /* 0x0003e80000100a00 */
[----:B------:R2:W-:Y:S01]  /*ec90*/  STL.64 [R1+0xc68], R8 ;  /* 0x000c680801007387 */ /* 0x0005e20000100a00 */
[----:B0-----:R-:W-:Y:S01]  /*eca0*/  IMAD R13, R0, 0xe, RZ ;  /* 0x0000000e000d7824 */ /* 0x001fe200078e02ff */
[----:B------:R-:W-:-:S04]  /*ecb0*/  IADD3 R10, P5, R20, R6, RZ ;  /* 0x00000006140a7210 */ /* 0x000fc80007fbe0ff */
[----:B-1----:R-:W-:Y:S01]  /*ecc0*/  IADD3 R2, P2, R13, R6, RZ ;  /* 0x000000060d027210 */ /* 0x002fe20007f5e0ff */
[C---:B--2---:R-:W-:Y:S01]  /*ecd0*/  IMAD R8, R0.reuse, 0x7, RZ ;  /* 0x0000000700087824 */ /* 0x044fe200078e02ff */
[-C--:B------:R-:W-:Y:S01]  /*ece0*/  LEA.HI.X.SX32 R19, R21, R7.reuse, 0x1, P1 ;  /* 0x0000000715137211 */ /* 0x080fe200008f0eff */
[C---:B------:R-:W-:Y:S02]  /*ecf0*/  IMAD R12, R0.reuse, 0x38, RZ ;  /* 0x00000038000c7824 */ /* 0x040fe400078e02ff */
[----:B------:R-:W-:Y:S01]  /*ed00*/  IMAD R9, R0, 0x70, RZ ;  /* 0x0000007000097824 */ /* 0x000fe200078e02ff */
[-C--:B------:R-:W-:Y:S01]  /*ed10*/  LEA.HI.X.SX32 R3, R8, R7.reuse, 0x1, P2 ;  /* 0x0000000708037211 */ /* 0x080fe200010f0eff */
[----:B------:R0:W-:Y:S01]  /*ed20*/  STL.64 [R1+0xc60], R18 ;  /* 0x000c601201007387 */ /* 0x0001e20000100a00 */
[----:B------:R-:W-:Y:S01]  /*ed30*/  LEA.HI.X.SX32 R11, R13, R7, 0x1, P5 ;  /* 0x000000070d0b7211 */ /* 0x000fe200028f0eff */
[C---:B------:R-:W-:Y:S02]  /*ed40*/  IMAD R8, R0.reuse, 0xe6, RZ ;  /* 0x000000e600087824 */ /* 0x040fe400078e02ff */
[----:B------:R1:W-:Y:S01]  /*ed50*/  STL.64 [R1+0xf98], R2 ;  /* 0x000f980201007387 */ /* 0x0003e20000100a00 */
[----:B------:R-:W-:-:S03]  /*ed60*/  IMAD R4, R0, 0xe2, RZ ;  /* 0x000000e200047824 */ /* 0x000fc600078e02ff */
[----:B------:R2:W-:Y:S01]  /*ed70*/  STL.64 [R1+0xf60], R10 ;  /* 0x000f600a01007387 */ /* 0x0005e20000100a00 */
[-C--:B0-----:R-:W-:Y:S02]  /*ed80*/  IADD3 R18, P1, R12, R6.reuse, RZ ;  /* 0x000000060c127210 */ /* 0x081fe40007f3e0ff */
[CC--:B-1----:R-:W-:Y:S02]  /*ed90*/  IADD3 R2, P2, R9.reuse, R6.reuse, RZ ;  /* 0x0000000609027210 */ /* 0x0c2fe40007f5e0ff */
[-C--:B------:R-:W-:Y:S02]  /*eda0*/  LEA.HI.X.SX32 R19, R20, R7.reuse, 0x1, P1 ;  /* 0x0000000714137211 */ /* 0x080fe400008f0eff */
[-C--:B--2---:R-:W-:Y:S01]  /*edb0*/  IADD3 R10, P5, R8, R6.reuse, RZ ;  /* 0x00000006080a7210 */ /* 0x084fe20007fbe0ff */
[----:B------:R-:W-:Y:S01]  /*edc0*/  IMAD R8, R0, 0x72, RZ ;  /* 0x0000007200087824 */ /* 0x000fe200078e02ff */
[-C--:B------:R-:W-:Y:S01]  /*edd0*/  LEA.HI.X.SX32 R3, R12, R7.reuse, 0x1, P2 ;  /* 0x000000070c037211 */ /* 0x080fe200010f0eff */
[----:B------:R-:W-:Y:S01]  /*ede0*/  IMAD R13, R0, 0xe8, RZ ;  /* 0x000000e8000d7824 */ /* 0x000fe200078e02ff */
[----:B------:R-:W-:Y:S01]  /*edf0*/  LEA.HI.X.SX32 R15, R9, R7, 0x1, P4 ;  /* 0x00000007090f7211 */ /* 0x000fe200020f0eff */
[----:B------:R0:W-:Y:S01]  /*ee00*/  STL.64 [R1+0xef0], R18 ;  /* 0x000ef01201007387 */ /* 0x0001e20000100a00 */
[-C--:B------:R-:W-:Y:S01]  /*ee10*/  IADD3 R16, P0, R4, R6.reuse, RZ ;  /* 0x0000000604107210 */ /* 0x080fe20007f1e0ff */
[----:B------:R-:W-:Y:S01]  /*ee20*/  IMAD R9, R0, 0x39, RZ ;  /* 0x0000003900097824 */ /* 0x000fe200078e02ff */
[-C--:B------:R-:W-:Y:S01]  /*ee30*/  IADD3 R12, P2, R8, R6.reuse, RZ ;  /* 0x00000006080c7210 */ /* 0x080fe20007f5e0ff */
[----:B------:R-:W-:Y:S01]  /*ee40*/  IMAD R4, R0, 0xe4, RZ ;  /* 0x000000e400047824 */ /* 0x000fe200078e02ff */
[----:B------:R1:W-:Y:S04]  /*ee50*/  STL.64 [R1+0xe10], R2 ;  /* 0x000e100201007387 */ /* 0x0003e80000100a00 */
[-C--:B------:R-:W-:Y:S01]  /*ee60*/  IADD3 R4, P3, R4, R6.reuse, RZ ;  /* 0x0000000604047210 */ /* 0x080fe20007f7e0ff */
[----:B------:R2:W-:Y:S01]  /*ee70*/  STL.64 [R1+0xc58], R14 ;  /* 0x000c580e01007387 */ /* 0x0005e20000100a00 */
[----:B0-----:R-:W-:-:S02]  /*ee80*/  IADD3 R18, P1, R13, R6, RZ ;  /* 0x000000060d127210 */ /* 0x001fc40007f3e0ff */
[-C--:B------:R-:W-:Y:S01]  /*ee90*/  LEA.HI.X.SX32 R13, R9, R7.reuse, 0x1, P2 ;  /* 0x00000007090d7211 */ /* 0x080fe200010f0eff */
[C---:B-1----:R-:W-:Y:S02]  /*eea0*/  IMAD R3, R0.reuse, 0xea, RZ ;  /* 0x000000ea00037824 */ /* 0x042fe400078e02ff */
[C---:B------:R-:W-:Y:S02]  /*eeb0*/  IMAD R2, R0.reuse, 0x71, RZ ;  /* 0x0000007100027824 */ /* 0x040fe400078e02ff */
[C---:B------:R-:W-:Y:S01]  /*eec0*/  IMAD R9, R0.reuse, 0x73, RZ ;  /* 0x0000007300097824 */ /* 0x040fe200078e02ff */
[----:B--2---:R-:W-:Y:S01]  /*eed0*/  IADD3 R14, P4, R3, R6, RZ ;  /* 0x00000006030e7210 */ /* 0x004fe20007f9e0ff */
[----:B------:R-:W-:Y:S01]  /*eee0*/  IMAD R3, R0, 0xec, RZ ;  /* 0x000000ec00037824 */ /* 0x000fe200078e02ff */
[-C--:B------:R-:W-:Y:S02]  /*eef0*/  LEA.HI.X.SX32 R17, R2, R7.reuse, 0x1, P0 ;  /* 0x0000000702117211 */ /* 0x080fe400000f0eff */
[----:B------:R-:W-:-:S02]  /*ef00*/  LEA.HI.X.SX32 R5, R8, R7, 0x1, P3 ;  /* 0x0000000708057211 */ /* 0x000fc400018f0eff */
[----:B------:R-:W-:Y:S01]  /*ef10*/  LEA.HI.X.SX32 R11, R9, R7, 0x1, P5 ;  /* 0x00000007090b7211 */ /* 0x000fe200028f0eff */
[----:B------:R0:W-:Y:S01]  /*ef20*/  STL.64 [R1+0xc50], R16 ;  /* 0x000c501001007387 */ /* 0x0001e20000100a00 */
[----:B------:R-:W-:-:S03]  /*ef30*/  IMAD R2, R0, 0x3a, RZ ;  /* 0x0000003a00027824 */ /* 0x000fc600078e02ff */
[----:B------:R-:W-:Y:S04]  /*ef40*/  STL.64 [R1+0xe08], R12 ;  /* 0x000e080c01007387 */ /* 0x000fe80000100a00 */
[----:B------:R1:W-:Y:S01]  /*ef50*/  STL.64 [R1+0xc48], R4 ;  /* 0x000c480401007387 */ /* 0x0003e20000100a00 */
[-C--:B0-----:R-:W-:Y:S01]  /*ef60*/  IADD3 R16, P0, R3, R6.reuse, RZ ;  /* 0x0000000603107210 */ /* 0x081fe20007f1e0ff */
[----:B------:R-:W-:Y:S02]  /*ef70*/  IMAD R3, R0, 0x74, RZ ;  /* 0x0000007400037824 */ /* 0x000fe400078e02ff */
[----:B------:R0:W-:Y:S01]  /*ef80*/  STL.64 [R1+0xc40], R10 ;  /* 0x000c400a01007387 */ /* 0x0001e20000100a00 */
        /* <DEDUP_REMOVED lines=11> */
[----:B------:R-:W-:Y:S01]  /*f040*/  IMAD R8, R0, 0xee, RZ ;  /* 0x000000ee00087824 */ /* 0x000fe200078e02ff */
[----:B------:R-:W-:Y:S02]  /*f050*/  LEA.HI.X.SX32 R15, R3, R7, 0x1, P4 ;  /* 0x00000007030f7211 */ /* 0x000fe400020f0eff */
[----:B------:R-:W-:Y:S02]  /*f060*/  STL.64 [R1+0xc38], R18 ;  /* 0x000c381201007387 */ /* 0x000fe40000100a00 */
[-C--:B------:R-:W-:Y:S02]  /*f070*/  IADD3 R8, P5, R8, R6.reuse, RZ ;  /* 0x0000000608087210 */ /* 0x080fe40007fbe0ff */
[----:B0-----:R-:W-:-:S04]  /*f080*/  IADD3 R4, P3, R13, R6, RZ ;  /* 0x000000060d047210 */ /* 0x001fc80007f7e0ff */
[-C--:B------:R-:W-:Y:S01]  /*f090*/  LEA.HI.X.SX32 R5, R12, R7.reuse, 0x1, P3 ;  /* 0x000000070c057211 */ /* 0x080fe200018f0eff */
[----:B------:R-:W-:Y:S01]  /*f0a0*/  IMAD R12, R0, 0x77, RZ ;  /* 0x00000077000c7824 */ /* 0x000fe200078e02ff */
[----:B------:R0:W-:Y:S01]  /*f0b0*/  STL.64 [R1+0xc30], R14 ;  /* 0x000c300e01007387 */ /* 0x0001e20000100a00 */
[----:B------:R-:W-:-:S03]  /*f0c0*/  LEA.HI.X.SX32 R17, R13, R7, 0x1, P0 ;  /* 0x000000070d117211 */ /* 0x000fc600000f0eff */
[----:B------:R1:W-:Y:S01]  /*f0d0*/  STL.64 [R1+0xdf8], R4 ;  /* 0x000df80401007387 */ /* 0x0003e20000100a00 */
[----:B------:R-:W-:Y:S01]  /*f0e0*/  LEA.HI.X.SX32 R9, R12, R7, 0x1, P5 ;  /* 0x000000070c097211 */ /* 0x000fe200028f0eff */
[C---:B------:R-:W-:Y:S02]  /*f0f0*/  IMAD R10, R0.reuse, 0xf0, RZ ;  /* 0x000000f0000a7824 */ /* 0x040fe400078e02ff */
[C---:B------:R-:W-:Y:S02]  /*f100*/  IMAD R13, R0.reuse, 0xf, RZ ;  /* 0x0000000f000d7824 */ /* 0x040fe400078e02ff */
[C---:B0-----:R-:W-:Y:S02]  /*f110*/  IMAD R15, R0.reuse, 0x1e, RZ ;  /* 0x0000001e000f7824 */ /* 0x041fe400078e02ff */
[C---:B-1----:R-:W-:Y:S02]  /*f120*/  IMAD R4, R0.reuse, 0x3c, RZ ;  /* 0x0000003c00047824 */ /* 0x042fe400078e02ff */
[----:B------:R-:W-:Y:S01]  /*f130*/  IMAD R5, R0, 0x78, RZ ;  /* 0x0000007800057824 */ /* 0x000fe200078e02ff */
[-C--:B------:R-:W-:Y:S01]  /*f140*/  IADD3 R18, P3, R15, R6.reuse, RZ ;  /* 0x000000060f127210 */ /* 0x080fe20007f7e0ff */
[----:B------:R0:W-:Y:S01]  /*f150*/  STL.64 [R1+0xc28], R16 ;  /* 0x000c281001007387 */ /* 0x0001e20000100a00 */
[----:B------:R-:W-:-:S03]  /*f160*/  IADD3 R10, P2, R10, R6, RZ ;  /* 0x000000060a0a7210 */ /* 0x000fc60007f5e0ff */
[----:B------:R1:W-:Y:S01]  /*f170*/  STL.64 [R1+0xc20], R8 ;  /* 0x000c200801007387 */ /* 0x0003e20000100a00 */
[-C--:B------:R-:W-:Y:S02]  /*f180*/  LEA.HI.X.SX32 R19, R13, R7.reuse, 0x1, P3 ;  /* 0x000000070d137211 */ /* 0x080fe400018f0eff */
[CC--:B0-----:R-:W-:Y:S02]  /*f190*/  IADD3 R16, P0, R4.reuse, R6.reuse, RZ ;  /* 0x0000000604107210 */ /* 0x0c1fe40007f1e0ff */
[----:B-1----:R-:W-:Y:S02]  /*f1a0*/  IADD3 R8, P5, R5, R6, RZ ;  /* 0x0000000605087210 */ /* 0x002fe40007fbe0ff */
[-C--:B------:R-:W-:Y:S02]  /*f1b0*/  LEA.HI.X.SX32 R17, R15, R7.reuse, 0x1, P0 ;  /* 0x000000070f117211 */ /* 0x080fe400000f0eff */
[-C--:B------:R-:W-:Y:S02]  /*f1c0*/  LEA.HI.X.SX32 R9, R4, R7.reuse, 0x1, P5 ;  /* 0x0000000704097211 */ /* 0x080fe400028f0eff */
[----:B------:R-:W-:Y:S01]  /*f1d0*/  LEA.HI.X.SX32 R11, R5, R7, 0x1, P2 ;  /* 0x00000007050b7211 */ /* 0x000fe200010f0eff */
[C---:B------:R-:W-:Y:S01]  /*f1e0*/  IMAD R2, R0.reuse, 0xf2, RZ ;  /* 0x000000f200027824 */ /* 0x040fe200078e02ff */
[----:B------:R0:W-:Y:S01]  /*f1f0*/  STL.64 [R1+0xf58], R18 ;  /* 0x000f581201007387 */ /* 0x0001e20000100a00 */
[----:B------:R-:W-:-:S03]  /*f200*/  IMAD R14, R0, 0xf8, RZ ;  /* 0x000000f8000e7824 */ /* 0x000fc600078e02ff */
[----:B------:R1:W-:Y:S01]  /*f210*/  STL.64 [R1+0xee0], R16 ;  /* 0x000ee01001007387 */ /* 0x0003e20000100a00 */
[----:B------:R-:W-:-:S03]  /*f220*/  IADD3 R20, P1, R2, R6, RZ ;  /* 0x0000000602147210 */ /* 0x000fc60007f3e0ff */
[----:B------:R2:W-:Y:S01]  /*f230*/  STL.64 [R1+0xdf0], R8 ;  /* 0x000df00801007387 */ /* 0x0005e20000100a00 */
[C---:B------:R-:W-:Y:S02]  /*f240*/  IMAD R2, R0.reuse, 0xf4, RZ ;  /* 0x000000f400027824 */ /* 0x040fe400078e02ff */
[----:B0-----:R-:W-:Y:S01]  /*f250*/  IMAD R18, R0, 0x7a, RZ ;  /* 0x0000007a00127824 */ /* 0x001fe200078e02ff */
[----:B------:R0:W-:Y:S01]  /*f260*/  STL.64 [R1+0xc18], R10 ;  /* 0x000c180a01007387 */ /* 0x0001e20000100a00 */
[-C--:B-1----:R-:W-:Y:S01]  /*f270*/  IADD3 R16, P0, R14, R6.reuse, RZ ;  /* 0x000000060e107210 */ /* 0x082fe20007f1e0ff */
[----:B------:R-:W-:Y:S02]  /*f280*/  IMAD R14, R0, 0x3d, RZ ;  /* 0x0000003d000e7824 */ /* 0x000fe400078e02ff */
[-C--:B--2---:R-:W-:Y:S01]  /*f290*/  IADD3 R8, P5, R18, R6.reuse, RZ ;  /* 0x0000000612087210 */ /* 0x084fe20007fbe0ff */
[----:B0-----:R-:W-:Y:S01]  /*f2a0*/  IMAD R11, R0, 0x79, RZ ;  /* 0x00000079000b7824 */ /* 0x001fe200078e02ff */
[----:B------:R-:W-:Y:S01]  /*f2b0*/  IADD3 R2, P4, R2, R6, RZ ;  /* 0x0000000602027210 */ /* 0x000fe20007f9e0ff */
[----:B------:R-:W-:-:S03]  /*f2c0*/  IMAD R12, R0, 0xf6, RZ ;  /* 0x000000f6000c7824 */ /* 0x000fc600078e02ff */
[-C--:B------:R-:W-:Y:S02]  /*f2d0*/  LEA.HI.X.SX32 R21, R11, R7.reuse, 0x1, P1 ;  /* 0x000000070b157211 */ /* 0x080fe400008f0eff */
[-C--:B------:R-:W-:Y:S01]  /*f2e0*/  LEA.HI.X.SX32 R9, R14, R7.reuse, 0x1, P5 ;  /* 0x000000070e097211 */ /* 0x080fe200028f0eff */
[----:B------:R-:W-:Y:S01]  /*f2f0*/  IMAD R14, R0, 0x7c, RZ ;  /* 0x0000007c000e7824 */ /* 0x000fe200078e02ff */
[----:B------:R-:W-:Y:S01]  /*f300*/  LEA.HI.X.SX32 R3, R18, R7, 0x1, P4 ;  /* 0x0000000712037211 */ /* 0x000fe200020f0eff */
[----:B------:R0:W-:Y:S01]  /*f310*/  STL.64 [R1+0xc10], R20 ;  /* 0x000c101401007387 */ /* 0x0001e20000100a00 */
[-C--:B------:R-:W-:Y:S01]  /*f320*/  IADD3 R12, P3, R12, R6.reuse, RZ ;  /* 0x000000060c0c7210 */ /* 0x080fe20007f7e0ff */
[----:B------:R-:W-:Y:S01]  /*f330*/  IMAD R15, R0, 0x3e, RZ ;  /* 0x0000003e000f7824 */ /* 0x000fe200078e02ff */
[----:B------:R-:W-:Y:S01]  /*f340*/  IADD3 R18, P4, R14, R6, RZ ;  /* 0x000000060e127210 */ /* 0x000fe20007f9e0ff */
[C---:B------:R-:W-:Y:S01]  /*f350*/  IMAD R4, R0.reuse, 0xfa, RZ ;  /* 0x000000fa00047824 */ /* 0x040fe200078e02ff */
[----:B------:R1:W-:Y:S01]  /*f360*/  STL.64 [R1+0xde8], R8 ;  /* 0x000de80801007387 */ /* 0x0003e20000100a00 */
[----:B------:R-:W-:-:S02]  /*f370*/  IMAD R10, R0, 0xfc, RZ ;  /* 0x000000fc000a7824 */ /* 0x000fc400078e02ff */
[C---:B0-----:R-:W-:Y:S01]  /*f380*/  IMAD R21, R0.reuse, 0x7b, RZ ;  /* 0x0000007b00157824 */ /* 0x041fe200078e02ff */
[----:B------:R0:W-:Y:S01]  /*f390*/  STL.64 [R1+0xc08], R2 ;  /* 0x000c080201007387 */ /* 0x0001e20000100a00 */
[C---:B------:R-:W-:Y:S01]  /*f3a0*/  IMAD R20, R0.reuse, 0x1f, RZ ;  /* 0x0000001f00147824 */ /* 0x040fe200078e02ff */
[-C--:B------:R-:W-:Y:S02]  /*f3b0*/  LEA.HI.X.SX32 R19, R15, R7.reuse, 0x1, P4 ;  /* 0x000000070f137211 */ /* 0x080fe400020f0eff */
[-C--:B------:R-:W-:Y:S02]  /*f3c0*/  LEA.HI.X.SX32 R13, R21, R7.reuse, 0x1, P3 ;  /* 0x00000007150d7211 */ /* 0x080fe400018f0eff */
[-C--:B-1----:R-:W-:Y:S01]  /*f3d0*/  IADD3 R8, P5, R15, R6.reuse, RZ ;  /* 0x000000060f087210 */ /* 0x082fe20007fbe0ff */
[----:B------:R-:W-:Y:S01]  /*f3e0*/  IMAD R15, R0, 0x7d, RZ ;  /* 0x0000007d000f7824 */ /* 0x000fe200078e02ff */
[-C--:B------:R-:W-:Y:S01]  /*f3f0*/  IADD3 R4, P2, R4, R6.reuse, RZ ;  /* 0x0000000604047210 */ /* 0x080fe20007f5e0ff */
[----:B0-----:R-:W-:Y:S01]  /*f400*/  IMAD R2, R0, 0x7e, RZ ;  /* 0x0000007e00027824 */ /* 0x001fe200078e02ff */
[-C--:B------:R-:W-:Y:S01]  /*f410*/  LEA.HI.X.SX32 R17, R14, R7.reuse, 0x1, P0 ;  /* 0x000000070e117211 */ /* 0x080fe200000f0eff */
[----:B------:R0:W-:Y:S01]  /*f420*/  STL.64 [R1+0xc00], R12 ;  /* 0x000c000c01007387 */ /* 0x0001e20000100a00 */
[----:B------:R-:W-:Y:S01]  /*f430*/  IADD3 R10, P1, R10, R6, RZ ;  /* 0x000000060a0a7210 */ /* 0x000fe20007f3e0ff */
[----:B------:R-:W-:Y:S01]  /*f440*/  IMAD R14, R0, 0x3f, RZ ;  /* 0x0000003f000e7824 */ /* 0x000fe200078e02ff */
[----:B------:R-:W-:-:S02]  /*f450*/  LEA.HI.X.SX32 R9, R20, R7, 0x1, P5 ;  /* 0x0000000714097211 */ /* 0x000fc400028f0eff */
[-C--:B------:R-:W-:Y:S02]  /*f460*/  LEA.HI.X.SX32 R5, R15, R7.reuse, 0x1, P2 ;  /* 0x000000070f057211 */ /* 0x080fe400010f0eff */
[C---:B------:R-:W-:Y:S01]  /*f470*/  LEA.HI.X.SX32 R11, R2.reuse, R7, 0x1, P1 ;  /* 0x00000007020b7211 */ /* 0x040fe200008f0eff */
[----:B------:R1:W-:Y:S01]  /*f480*/  STL.64 [R1+0xed8], R8 ;  /* 0x000ed80801007387 */ /* 0x0003e20000100a00 */
[----:B0-----:R-:W-:-:S03]  /*f490*/  IADD3 R12, P3, R2, R6, RZ ;  /* 0x00000006020c7210 */ /* 0x001fc60007f7e0ff */
[----:B------:R0:W-:Y:S01]  /*f4a0*/  STL.64 [R1+0xde0], R18 ;  /* 0x000de01201007387 */ /* 0x0001e20000100a00 */
[----:B------:R-:W-:-:S03]  /*f4b0*/  LEA.HI.X.SX32 R13, R14, R7, 0x1, P3 ;  /* 0x000000070e0d7211 */ /* 0x000fc600018f0eff */
[----:B------:R-:W-:Y:S01]  /*f4c0*/  STL.64 [R1+0xbf8], R16 ;  /* 0x000bf81001007387 */ /* 0x000fe20000100a00 */
[----:B------:R-:W-:-:S03]  /*f4d0*/  SHF.L.U32 R3, R0, 0x1, RZ ;  /* 0x0000000100037819 */ /* 0x000fc600000006ff */
[----:B------:R2:W-:Y:S04]  /*f4e0*/  STL.64 [R1+0xbf0], R4 ;  /* 0x000bf00401007387 */ /* 0x0005e80000100a00 */
[----:B------:R-:W-:Y:S04]  /*f4f0*/  STL.64 [R1+0xbe8], R10 ;  /* 0x000be80a01007387 */ /* 0x000fe80000100a00 */
[----:B------:R3:W-:Y:S01]  /*f500*/  STL.64 [R1+0xdd8], R12 ;  /* 0x000dd80c01007387 */ /* 0x0007e20000100a00 */
[-C--:B-1----:R-:W-:Y:S02]  /*f510*/  IADD3 R8, P5, R3, R6.reuse, RZ ;  /* 0x0000000603087210 */ /* 0x082fe40007fbe0ff */
[----:B0-----:R-:W-:-:S02]  /*f520*/  LEA R18, P4, R0, R6, 0x2 ;  /* 0x0000000600127211 */ /* 0x001fc400078810ff */
[----:B--2---:R-:W-:Y:S01]  /*f530*/  LEA R4, P2, R0, R6, 0x4 ;  /* 0x0000000600047211 */ /* 0x004fe200078420ff */
[----:B---3--:R-:W-:Y:S01]  /*f540*/  IMAD.MOV.U32 R12, RZ, RZ, c[0x0][0x1a4] ;  /* 0x00006900ff0c7624 */ /* 0x008fe200078e00ff */
[----:B------:R-:W-:-:S03]  /*f550*/  MOV R13, c[0x0][0x1a4] ;  /* 0x00006900000d7a02 */ /* 0x000fc60000000f00 */
[----:B------:R-:W-:Y:S01]  /*f560*/  IMAD.SHL.U32 R12, R12, 0x8, RZ ;  /* 0x000000080c0c7824 */ /* 0x000fe200078e00ff */
[C---:B------:R-:W-:Y:S02]  /*f570*/  LEA R16, P0, R0.reuse, R6, 0x3 ;  /* 0x0000000600107211 */ /* 0x040fe400078018ff */
[-C--:B------:R-:W-:Y:S02]  /*f580*/  LEA.HI.X.SX32 R9, R0, R7.reuse, 0x1, P5 ;  /* 0x0000000700097211 */ /* 0x080fe400028f0eff */
[----:B------:R-:W-:Y:S02]  /*f590*/  SHF.L.U32 R13, R13, 0x2, RZ ;  /* 0x000000020d0d7819 */ /* 0x000fe400000006ff */
[-C--:B------:R-:W-:Y:S02]  /*f5a0*/  LEA.HI.X.SX32 R19, R3, R7.reuse, 0x1, P4 ;  /* 0x0000000703137211 */ /* 0x080fe400020f0eff */
[-C--:B------:R-:W-:Y:S01]  /*f5b0*/  LEA.HI.X.SX32 R5, R12, R7.reuse, 0x1, P2 ;  /* 0x000000070c057211 */ /* 0x080fe200010f0eff */
[----:B------:R0:W-:Y:S01]  /*f5c0*/  STL.64 [R1+0xfc8], R8 ;  /* 0x000fc80801007387 */ /* 0x0001e20000100a00 */
[----:B------:R-:W-:Y:S01]  /*f5d0*/  LEA.HI.X.SX32 R17, R13, R7, 0x1, P0 ;  /* 0x000000070d117211 */ /* 0x000fe200000f0eff */
[----:B------:R-:W-:Y:S01]  /*f5e0*/  IMAD.MOV.U32 R2, RZ, RZ, c[0x0][0x1a4] ;  /* 0x00006900ff027624 */ /* 0x000fe200078e00ff */
[----:B------:R-:W-:Y:S01]  /*f5f0*/  MOV R12, c[0x0][0x1a4] ;  /* 0x00006900000c7a02 */ /* 0x000fe20000000f00 */
[----:B------:R-:W-:Y:S01]  /*f600*/  IMAD.MOV.U32 R13, RZ, RZ, c[0x0][0x1a4] ;  /* 0x00006900ff0d7624 */ /* 0x000fe200078e00ff */
[----:B------:R-:W-:Y:S01]  /*f610*/  STL.64 [R1+0xfc0], R18 ;  /* 0x000fc01201007387 */ /* 0x000fe20000100a00 */
[----:B------:R-:W-:-:S03]  /*f620*/  IMAD R2, R2, 0xfe, RZ ;  /* 0x000000fe02027824 */ /* 0x000fc600078e02ff */
[----:B------:R1:W-:Y:S01]  /*f630*/  STL.64 [R1+0xf90], R4 ;  /* 0x000f900401007387 */ /* 0x0003e20000100a00 */
[-C--:B------:R-:W-:Y:S01]  /*f640*/  LEA R14, P3, R0, R6.reuse, 0x5 ;  /* 0x00000006000e7211 */ /* 0x080fe200078628ff */
[----:B------:R-:W-:Y:S01]  /*f650*/  IMAD.SHL.U32 R12, R12, 0x20, RZ ;  /* 0x000000200c0c7824 */ /* 0x000fe200078e00ff */
[----:B------:R-:W-:Y:S02]  /*f660*/  SHF.L.U32 R13, R13, 0x4, RZ ;  /* 0x000000040d0d7819 */ /* 0x000fe400000006ff */
[CC--:B------:R-:W-:Y:S02]  /*f670*/  LEA R10, P1, R0.reuse, R6.reuse, 0x6 ;  /* 0x00000006000a7211 */ /* 0x0c0fe400078230ff */
[-C--:B0-----:R-:W-:Y:S02]  /*f680*/  LEA R8, P5, R0, R6.reuse, 0x7 ;  /* 0x0000000600087211 */ /* 0x081fe400078a38ff */
[----:B-1----:R-:W-:Y:S01]  /*f690*/  MOV R4, c[0x0][0x1a4] ;  /* 0x0000690000047a02 */ /* 0x002fe20000000f00 */
[----:B------:R-:W-:Y:S01]  /*f6a0*/  IMAD.MOV.U32 R5, RZ, RZ, c[0x0][0x1a4] ;  /* 0x00006900ff057624 */ /* 0x000fe200078e00ff */
[----:B------:R-:W-:-:S02]  /*f6b0*/  IADD3 R2, P4, R2, R6, RZ ;  /* 0x0000000602027210 */ /* 0x000fc40007f9e0ff */
[-C--:B------:R-:W-:Y:S01]  /*f6c0*/  LEA.HI.X.SX32 R15, R13, R7.reuse, 0x1, P3 ;  /* 0x000000070d0f7211 */ /* 0x080fe200018f0eff */
[----:B------:R-:W-:Y:S01]  /*f6d0*/  IMAD R4, R4, 0x7f, RZ ;  /* 0x0000007f04047824 */ /* 0x000fe200078e02ff */
[----:B------:R-:W-:Y:S02]  /*f6e0*/  SHF.L.U32 R5, R5, 0x6, RZ ;  /* 0x0000000605057819 */ /* 0x000fe400000006ff */
[-C--:B------:R-:W-:Y:S01]  /*f6f0*/  LEA.HI.X.SX32 R11, R12, R7.reuse, 0x1, P1 ;  /* 0x000000070c0b7211 */ /* 0x080fe200008f0eff */
[----:B------:R-:W-:Y:S01]  /*f700*/  STL.64 [R1+0xfb0], R16 ;  /* 0x000fb01001007387 */ /* 0x000fe20000100a00 */
[-C--:B------:R-:W-:Y:S02]  /*f710*/  LEA.HI.X.SX32 R9, R5, R7.reuse, 0x1, P5 ;  /* 0x0000000705097211 */ /* 0x080fe400028f0eff */
[----:B------:R-:W-:Y:S01]  /*f720*/  LEA.HI.X.SX32 R3, R4, R7, 0x1, P4 ;  /* 0x0000000704037211 */ /* 0x000fe200020f0eff */
[----:B------:R-:W-:Y:S04]  /*f730*/  STL.64 [R1+0xf50], R14 ;  /* 0x000f500e01007387 */ /* 0x000fe80000100a00 */
[----:B------:R-:W-:Y:S04]  /*f740*/  STL.64 [R1+0xed0], R10 ;  /* 0x000ed00a01007387 */ /* 0x000fe80000100a00 */
[----:B------:R-:W-:Y:S04]  /*f750*/  STL [R1+0x624], RZ ;  /* 0x000624ff01007387 */ /* 0x000fe80000100800 */
[----:B------:R-:W-:Y:S04]  /*f760*/  STL.64 [R1+0xbe0], R8 ;  /* 0x000be00801007387 */ /* 0x000fe80000100a00 */
[----:B------:R0:W-:Y:S04]  /*f770*/  STL.64 [R1+0xbd8], R2 ;  /* 0x000bd80201007387 */ /* 0x0001e80000100a00 */
[----:B0-----:R-:W0:Y:S04]  /*f780*/  S2R R3, SR_TID.X ;  /* 0x0000000000037919 */ /* 0x001e280000002100 */
[----:B------:R-:W1:Y:S04]  /*f790*/  S2R R2, SR_CTAID.X ;  /* 0x0000000000027919 */ /* 0x000e680000002500 */
[----:B------:R-:W-:Y:S01]  /*f7a0*/  STL [R1+0x628], RZ ;  /* 0x000628ff01007387 */ /* 0x000fe20000100800 */
[----:B0-----:R-:W-:-:S02]  /*f7b0*/  LOP3.LUT R4, R3, 0xe0, RZ, 0xc0, !PT ;  /* 0x000000e003047812 */ /* 0x001fc400078ec0ff */
[----:B------:R-:W-:Y:S02]  /*f7c0*/  LOP3.LUT R3, R3, 0x1c, RZ, 0xc0, !PT ;  /* 0x0000001c03037812 */ /* 0x000fe400078ec0ff */
[----:B------:R-:W-:-:S04]  /*f7d0*/  SHF.R.U32.HI R4, RZ, 0x1, R4 ;  /* 0x00000001ff047819 */ /* 0x000fc80000011604 */
[----:B------:R-:W-:Y:S02]  /*f7e0*/  LEA.HI R6, R3, R4, RZ, 0x1e ;  /* 0x0000000403067211 */ /* 0x000fe400078ff0ff */
[----:B------:R-:W0:Y:S04]  /*f7f0*/  S2R R3, SR_TID.X ;  /* 0x0000000000037919 */ /* 0x000e280000002100 */
[----:B------:R-:W2:Y:S04]  /*f800*/  S2R R4, SR_TID.X ;  /* 0x0000000000047919 */ /* 0x000ea80000002100 */
        /* <DEDUP_REMOVED lines=12> */
[----:B-1----:R-:W-:-:S03]  /*f8d0*/  IMAD.SHL.U32 R2, R2, 0x100, RZ ;  /* 0x0000010002027824 */ /* 0x002fc600078e00ff */
[----:B------:R-:W-:Y:S04]  /*f8e0*/  STL [R1+0x66c], RZ ;  /* 0x00066cff01007387 */ /* 0x000fe80000100800 */
[----:B------:R-:W-:Y:S04]  /*f8f0*/  STL [R1+0x680], RZ ;  /* 0x000680ff01007387 */ /* 0x000fe80000100800 */
[----:B------:R-:W-:Y:S04]  /*f900*/  STL [R1+0x684], RZ ;  /* 0x000684ff01007387 */ /* 0x000fe80000100800 */
[----:B------:R-:W-:Y:S04]  /*f910*/  STL [R1+0x688], RZ ;  /* 0x000688ff01007387 */ /* 0x000fe80000100800 */
[----:B------:R-:W-:Y:S01]  /*f920*/  STL [R1+0x68c], RZ ;  /* 0x00068cff01007387 */ /* 0x000fe20000100800 */
[----:B------:R-:W-:-:S03]  /*f930*/  IADD3 R6, R2, R6, RZ ;  /* 0x0000000602067210 */ /* 0x000fc60007ffe0ff */
[----:B------:R-:W-:Y:S01]  /*f940*/  STL [R1+0x6a0], RZ ;  /* 0x0006a0ff01007387 */ /* 0x000fe20000100800 */
[----:B--2---:R-:W-:-:S03]  /*f950*/  LOP3.LUT P6, RZ, R4, 0x80, RZ, 0xc0, !PT ;  /* 0x0000008004ff7812 */ /* 0x004fc600078cc0ff */
[----:B------:R-:W-:Y:S01]  /*f960*/  STL [R1+0x6a4], RZ ;  /* 0x0006a4ff01007387 */ /* 0x000fe20000100800 */
[----:B0-----:R-:W-:-:S03]  /*f970*/  LOP3.LUT R7, R3, 0x7f, RZ, 0xc0, !PT ;  /* 0x0000007f03077812 */ /* 0x001fc600078ec0ff */
[----:B------:R-:W-:Y:S01]  /*f980*/  STL [R1+0x6a8], RZ ;  /* 0x0006a8ff01007387 */ /* 0x000fe20000100800 */
[----:B------:R-:W-:-:S03]  /*f990*/  LOP3.LUT R2, R3, 0x7, RZ, 0xc0, !PT ;  /* 0x0000000703027812 */ /* 0x000fc600078ec0ff */
[----:B------:R-:W-:Y:S01]  /*f9a0*/  STL [R1+0x6ac], RZ ;  /* 0x0006acff01007387 */ /* 0x000fe20000100800 */
[----:B------:R-:W-:-:S03]  /*f9b0*/  IMAD.SHL.U32 R8, R3, 0x2, RZ ;  /* 0x0000000203087824 */ /* 0x000fc600078e00ff */
[----:B------:R-:W-:Y:S01]  /*f9c0*/  STL [R1+0x6b0], RZ ;  /* 0x0006b0ff01007387 */ /* 0x000fe20000100800 */
[----:B------:R-:W-:-:S03]  /*f9d0*/  SEL R3, RZ, 0x110, !P6 ;  /* 0x00000110ff037807 */ /* 0x000fc60007000000 */
[----:B------:R-:W-:Y:S01]  /*f9e0*/  STL [R1+0x6b4], RZ ;  /* 0x0006b4ff01007387 */ /* 0x000fe20000100800 */
[----:B------:R-:W-:-:S03]  /*f9f0*/  SHF.L.U32 R7, R7, 0x1, RZ ;  /* 0x0000000107077819 */ /* 0x000fc600000006ff */
[----:B------:R-:W-:Y:S01]  /*fa00*/  STL [R1+0x6b8], RZ ;  /* 0x0006b8ff01007387 */ /* 0x000fe20000100800 */
[----:B------:R-:W-:Y:S01]  /*fa10*/  IADD3 R5, R6, 0x88, RZ ;  /* 0x0000008806057810 */ /* 0x000fe20007ffe0ff */
[C---:B------:R-:W-:Y:S02]  /*fa20*/  IMAD R5, R2.reuse, 0x210, RZ ;  /* 0x0000021002057824 */ /* 0x040fe400078e02ff */
[----:B------:R-:W-:Y:S01]  /*fa30*/  STL [R1+0x6bc], RZ ;  /* 0x0006bcff01007387 */ /* 0x000fe20000100800 */
[----:B------:R-:W-:-:S03]  /*fa40*/  IMAD R2, R2, 0x110, RZ ;  /* 0x0000011002027824 */ /* 0x000fc600078e02ff */
[----:B------:R-:W-:Y:S01]  /*fa50*/  STL [R1+0x650], RZ ;  /* 0x000650ff01007387 */ /* 0x000fe20000100800 */
[----:B------:R-:W-:Y:S01]  /*fa60*/  IMAD.SHL.U32 R4, R4, 0x2, RZ ;  /* 0x0000000204047824 */ /* 0x000fe200078e00ff */
[----:B------:R-:W-:Y:S02]  /*fa70*/  LOP3.LUT R3, R3, R7, RZ, 0x3c, !PT ;  /* 0x0000000703037212 */ /* 0x000fe400078e3cff */
[----:B------:R-:W-:Y:S01]  /*fa80*/  STL [R1+0x654], RZ ;  /* 0x000654ff01007387 */ /* 0x000fe20000100800 */
[----:B------:R-:W-:-:S03]  /*fa90*/  IADD3 R0, R6, 0x80, RZ ;  /* 0x0000008006007810 */ /* 0x000fc60007ffe0ff */
[----:B------:R-:W-:Y:S01]  /*faa0*/  STL [R1+0x658], RZ ;  /* 0x000658ff01007387 */ /* 0x000fe20000100800 */
[----:B------:R-:W-:-:S03]  /*fab0*/  IADD3 R0, R6, 0x8, RZ ;  /* 0x0000000806007810 */ /* 0x000fc60007ffe0ff */
[----:B------:R-:W-:Y:S01]  /*fac0*/  STL [R1+0x65c], RZ ;  /* 0x00065cff01007387 */ /* 0x000fe20000100800 */
[----:B------:R-:W-:-:S03]  /*fad0*/  LOP3.LUT R2, R2, 0x30, R4, 0x78, !PT ;  /* 0x0000003002027812 */ /* 0x000fc600078e7804 */
[----:B------:R-:W-:Y:S01]  /*fae0*/  STL [R1+0x690], RZ ;  /* 0x000690ff01007387 */ /* 0x000fe20000100800 */
[----:B------:R-:W-:-:S03]  /*faf0*/  LOP3.LUT R0, R3, 0x20, RZ, 0x3c, !PT ;  /* 0x0000002003007812 */ /* 0x000fc600078e3cff */
[----:B------:R-:W-:Y:S01]  /*fb00*/  STL [R1+0x694], RZ ;  /* 0x000694ff01007387 */ /* 0x000fe20000100800 */
[----:B------:R-:W-:-:S03]  /*fb10*/  LOP3.LUT R4, R3, 0x40, RZ, 0x3c, !PT ;  /* 0x0000004003047812 */ /* 0x000fc600078e3cff */
[----:B------:R-:W-:Y:S01]  /*fb20*/  STL [R1+0x698], RZ ;  /* 0x000698ff01007387 */ /* 0x000fe20000100800 */
[----:B------:R-:W-:-:S03]  /*fb30*/  LOP3.LUT R3, R3, 0x60, RZ, 0x3c, !PT ;  /* 0x0000006003037812 */ /* 0x000fc600078e3cff */
[----:B------:R-:W-:Y:S04]  /*fb40*/  STL [R1+0x69c], RZ ;  /* 0x00069cff01007387 */ /* 0x000fe80000100800 */
[----:B------:R-:W-:Y:S04]  /*fb50*/  STL [R1+0x6e0], RZ ;  /* 0x0006e0ff01007387 */ /* 0x000fe80000100800 */
[----:B------:R-:W-:Y:S04]  /*fb60*/  STL [R1+0x6e4], RZ ;  /* 0x0006e4ff01007387 */ /* 0x000fe80000100800 */
[----:B------:R-:W-:Y:S04]  /*fb70*/  STL [R1+0x6e8], RZ ;  /* 0x0006e8ff01007387 */ /* 0x000fe80000100800 */
[----:B------:R-:W-:Y:S04]  /*fb80*/  STL [R1+0x6ec], RZ ;  /* 0x0006ecff01007387 */ /* 0x000fe80000100800 */
[----:B------:R0:W-:Y:S04]  /*fb90*/  STL [R1+0x13d4], R0 ;  /* 0x0013d40001007387 */ /* 0x0001e80000100800 */
[----:B------:R1:W-:Y:S04]  /*fba0*/  STL [R1+0x13d0], R4 ;  /* 0x0013d00401007387 */ /* 0x0003e80000100800 */
[----:B------:R1:W-:Y:S01]  /*fbb0*/  STL [R1+0xbd4], R3 ;  /* 0x000bd40301007387 */ /* 0x0003e20000100800 */
[----:B------:R-:W-:-:S02]  /*fbc0*/  LOP3.LUT R5, R5, 0x30, R8, 0x78, !PT ;  /* 0x0000003005057812 */ /* 0x000fc400078e7808 */
[----:B0-----:R-:W-:Y:S02]  /*fbd0*/  LOP3.LUT R0, R2, 0x40, RZ, 0x3c, !PT ;  /* 0x0000004002007812 */ /* 0x001fe400078e3cff */
[----:B------:R-:W-:Y:S01]  /*fbe0*/  LOP3.LUT R5, R5, 0x40, RZ, 0x3c, !PT ;  /* 0x0000004005057812 */ /* 0x000fe200078e3cff */
[----:B------:R-:W-:Y:S02]  /*fbf0*/  UMOV UR4, URZ ;  /* 0x0000003f00047c82 */ /* 0x000fe40008000000 */
[----:B------:R-:W-:Y:S02]  /*fc00*/  UMOV UR5, URZ ;  /* 0x0000003f00057c82 */ /* 0x000fe40008000000 */
.L_x_2:
[----:B------:R-:W2:Y:S04]  /*fc10*/  LDL.64 R6, [R1+0x808] ;  /* 0x0008080001067983 */ /* 0x000ea80000100a00 */
[----:B------:R-:W2:Y:S04]  /*fc20*/  LDL R0, [R1+0x6c4] ;  /* 0x0006c40001007983 */ /* 0x000ea80000100800 */
[----:B-1----:R-:W3:Y:S04]  /*fc30*/  LDL.64 R4, [R1+0xfc8] ;  /* 0x000fc80001047983 */ /* 0x002ee80000100a00 */
[----:B------:R-:W4:Y:S04]  /*fc40*/  LDL.64 R2, [R1+0xfc0] ;  /* 0x000fc00001027983 */ /* 0x000f280000100a00 */
[----:B0-----:R-:W5:Y:S04]  /*fc50*/  LDL.64 R10, [R1+0xfb8] ;  /* 0x000fb800010a7983 */ /* 0x001f680000100a00 */
[----:B------:R-:W5:Y:S04]  /*fc60*/  LDL.64 R20, [R1+0xfa0] ;  /* 0x000fa00001147983 */ /* 0x000f680000100a00 */
[----:B------:R-:W5:Y:S04]  /*fc70*/  LDL.64 R8, [R1+0xfb0] ;  /* 0x000fb00001087983 */ /* 0x000f680000100a00 */
[----:B------:R-:W5:Y:S04]  /*fc80*/  LDL.64 R18, [R1+0xfa8] ;  /* 0x000fa80001127983 */ /* 0x000f680000100a00 */
[----:B------:R-:W5:Y:S04]  /*fc90*/  LDL.64 R12, [R1+0xf98] ;  /* 0x000f9800010c7983 */ /* 0x000f680000100a00 */
[----:B------:R-:W5:Y:S04]  /*fca0*/  LDL.64 R16, [R1+0xf90] ;  /* 0x000f900001107983 */ /* 0x000f680000100a00 */
[----:B------:R-:W5:Y:S04]  /*fcb0*/  LDL.64 R24, [R1+0xf88] ;  /* 0x000f880001187983 */ /* 0x000f680000100a00 */
[----:B------:R-:W5:Y:S04]  /*fcc0*/  LDL.64 R22, [R1+0xf78] ;  /* 0x000f780001167983 */ /* 0x000f680000100a00 */
[----:B------:R-:W5:Y:S01]  /*fcd0*/  LDL.64 R14, [R1+0xf80] ;  /* 0x000f8000010e7983 */ /* 0x000f620000100a00 */
[----:B--2---:R-:W-:-:S05]  /*fce0*/  IMAD.WIDE R6, R0, 0x2, R6 ;  /* 0x0000000200067825 */ /* 0x004fca00078e0206 */
[----:B------:R0:W2:Y:S01]  /*fcf0*/  LDG.E.U16 R29, [R6.64] ;  /* 0x00000006061d7981 */ /* 0x0000a2000c1e1500 */
[----:B---3--:R-:W-:-:S04]  /*fd00*/  IMAD.WIDE R4, R0, 0x2, R4 ;  /* 0x0000000200047825 */ /* 0x008fc800078e0204 */
[C---:B----4-:R-:W-:Y:S01]  /*fd10*/  IMAD.WIDE R2, R0.reuse, 0x2, R2 ;  /* 0x0000000200027825 */ /* 0x050fe200078e0202 */
[----:B------:R1:W3:Y:S03]  /*fd20*/  LDG.E.U16 R26, [R4.64] ;  /* 0x00000006041a7981 */ /* 0x0002e6000c1e1500 */
[C---:B-----5:R-:W-:Y:S01]  /*fd30*/  IMAD.WIDE R10, R0.reuse, 0x2, R10 ;  /* 0x00000002000a7825 */ /* 0x060fe200078e020a */
[----:B------:R4:W5:Y:S03]  /*fd40*/  LDG.E.U16 R27, [R2.64] ;  /* 0x00000006021b7981 */ /* 0x000966000c1e1500 */
[C---:B-1----:R-:W-:Y:S02]  /*fd50*/  IMAD.WIDE R4, R0.reuse, 0x2, R20 ;  /* 0x0000000200047825 */ /* 0x042fe400078e0214 */
[----:B------:R1:W5:Y:S02]  /*fd60*/  LDG.E.U16 R21, [R10.64] ;  /* 0x000000060a157981 */ /* 0x000364000c1e1500 */
[----:B------:R-:W-:-:S04]  /*fd70*/  IMAD.WIDE R8, R0, 0x2, R8 ;  /* 0x0000000200087825 */ /* 0x000fc800078e0208 */
[C---:B0-----:R-:W-:Y:S01]  /*fd80*/  IMAD.WIDE R6, R0.reuse, 0x2, R18 ;  /* 0x0000000200067825 */ /* 0x041fe200078e0212 */
[----:B------:R0:W5:Y:S04]  /*fd90*/  LDG.E.U16 R28, [R8.64] ;  /* 0x00000006081c7981 */ /* 0x000168000c1e1500 */
[----:B------:R-:W5:Y:S01]  /*fda0*/  LDL.64 R18, [R1+0xf70] ;  /* 0x000f700001127983 */ /* 0x000f620000100a00 */
[----:B----4-:R-:W-:-:S03]  /*fdb0*/  IMAD.WIDE R2, R0, 0x2, R12 ;  /* 0x0000000200027825 */ /* 0x010fc600078e020c */
[----:B--2---:R2:W-:Y:S04]  /*fdc0*/  STL [R1+0x19c], R29 ;  /* 0x00019c1d01007387 */ /* 0x0045e80000100800 */
[----:B--2---:R2:W4:Y:S01]  /*fdd0*/  LDG.E.U16 R29, [R6.64] ;  /* 0x00000006061d7981 */ /* 0x004522000c1e1500 */
[----:B-1----:R-:W-:-:S03]  /*fde0*/  IMAD.WIDE R10, R0, 0x2, R16 ;  /* 0x00000002000a7825 */ /* 0x002fc600078e0210 */
[----:B---3--:R1:W-:Y:S01]  /*fdf0*/  STL [R1+0x198], R26 ;  /* 0x0001981a01007387 */ /* 0x0083e20000100800 */
[----:B0-----:R-:W-:-:S03]  /*fe00*/  IMAD.WIDE R8, R0, 0x2, R24 ;  /* 0x0000000200087825 */ /* 0x001fc600078e0218 */
[----:B------:R-:W3:Y:S04]  /*fe10*/  LDL.64 R12, [R1+0xf68] ;  /* 0x000f6800010c7983 */ /* 0x000ee80000100a00 */
[----:B-----5:R0:W-:Y:S04]  /*fe20*/  STL [R1+0x194], R27 ;  /* 0x0001941b01007387 */ /* 0x0201e80000100800 */
[----:B-1----:R1:W5:Y:S04]  /*fe30*/  LDG.E.U16 R26, [R4.64] ;  /* 0x00000006041a7981 */ /* 0x002368000c1e1500 */
[----:B------:R2:W-:Y:S04]  /*fe40*/  STL [R1+0x190], R21 ;  /* 0x0001901501007387 */ /* 0x0005e80000100800 */
[----:B0-----:R0:W5:Y:S01]  /*fe50*/  LDG.E.U16 R27, [R2.64] ;  /* 0x00000006021b7981 */ /* 0x001162000c1e1500 */
[----:B-1----:R-:W-:-:S03]  /*fe60*/  IMAD.WIDE R4, R0, 0x2, R22 ;  /* 0x0000000200047825 */ /* 0x002fc600078e0216 */
[----:B------:R-:W5:Y:S04]  /*fe70*/  LDL.64 R24, [R1+0xf50] ;  /* 0x000f500001187983 */ /* 0x000f680000100a00 */
[----:B--2---:R-:W2:Y:S04]  /*fe80*/  LDL.64 R20, [R1+0xf60] ;  /* 0x000f600001147983 */ /* 0x004ea80000100a00 */
[----:B------:R3:W2:Y:S01]  /*fe90*/  LDG.E.U16 R23, [R10.64] ;  /* 0x000000060a177981 */ /* 0x0006a2000c1e1500 */
[----:B------:R-:W-:-:S03]  /*fea0*/  IMAD.WIDE R6, R0, 0x2, R14 ;  /* 0x0000000200067825 */ /* 0x000fc600078e020e */
[----:B------:R-:W2:Y:S04]  /*feb0*/  LDL.64 R16, [R1+0xf58] ;  /* 0x000f580001107983 */ /* 0x000ea80000100a00 */
[----:B------:R-:W2:Y:S04]  /*fec0*/  LDL.64 R14, [R1+0xf48] ;  /* 0x000f4800010e7983 */ /* 0x000ea80000100a00 */
[----:B------:R1:W-:Y:S04]  /*fed0*/  STL [R1+0x18c], R28 ;  /* 0x00018c1c01007387 */ /* 0x0003e80000100800 */
[----:B-1----:R2:W2:Y:S04]  /*fee0*/  LDG.E.U16 R28, [R8.64] ;  /* 0x00000006081c7981 */ /* 0x0024a8000c1e1500 */
[----:B----4-:R1:W-:Y:S04]  /*fef0*/  STL [R1+0x188], R29 ;  /* 0x0001881d01007387 */ /* 0x0103e80000100800 */
[----:B-1----:R1:W4:Y:S01]  /*ff00*/  LDG.E.U16 R29, [R6.64] ;  /* 0x00000006061d7981 */ /* 0x002322000c1e1500 */
[----:B0-----:R-:W-:-:S04]  /*ff10*/  IMAD.WIDE R2, R0, 0x2, R18 ;  /* 0x0000000200027825 */ /* 0x001fc800078e0212 */
[C---:B---3--:R-:W-:Y:S01]  /*ff20*/  IMAD.WIDE R10, R0.reuse, 0x2, R12 ;  /* 0x00000002000a7825 */ /* 0x048fe200078e020c */
[----:B-----5:R0:W-:Y:S04]  /*ff30*/  STL [R1+0x184], R26 ;  /* 0x0001841a01007387 */ /* 0x0201e80000100800 */
[----:B------:R-:W3:Y:S04]  /*ff40*/  LDL.64 R18, [R1+0xf40] ;  /* 0x000f400001127983 */ /* 0x000ee80000100a00 */
[----:B------:R5:W-:Y:S04]  /*ff50*/  STL [R1+0x180], R27 ;  /* 0x0001801b01007387 */ /* 0x000be80000100800 */
[----:B0-----:R0:W3:Y:S01]  /*ff60*/  LDG.E.U16 R26, [R4.64] ;  /* 0x00000006041a7981 */ /* 0x0010e2000c1e1500 */
[----:B--2---:R-:W-:-:S03]  /*ff70*/  IMAD.WIDE R8, R0, 0x2, R20 ;  /* 0x0000000200087825 */ /* 0x004fc600078e0214 */
[----:B-----5:R2:W5:Y:S04]  /*ff80*/  LDG.E.U16 R27, [R2.64] ;  /* 0x00000006021b7981 */ /* 0x020568000c1e1500 */
[----:B------:R1:W-:Y:S01]  /*ff90*/  STL [R1+0x17c], R23 ;  /* 0x00017c1701007387 */ /* 0x0003e20000100800 */
[----:B0-----:R-:W-:-:S03]  /*ffa0*/  IMAD.WIDE R4, R0, 0x2, R24 ;  /* 0x0000000200047825 */ /* 0x001fc600078e0218 */
[----:B------:R-:W5:Y:S04]  /*ffb0*/  LDL.64 R20, [R1+0xf28] ;  /* 0x000f280001147983 */ /* 0x000f680000100a00 */
[----:B------:R3:W5:Y:S04]  /*ffc0*/  LDG.E.U16 R25, [R10.64] ;  /* 0x000000060a197981 */ /* 0x000768000c1e1500 */
[----:B-1----:R-:W5:Y:S01]  /*ffd0*/  LDL.64 R22, [R1+0xf38] ;  /* 0x000f380001167983 */ /* 0x002f620000100a00 */
[----:B------:R-:W-:-:S03]  /*ffe0*/  IMAD.WIDE R6, R0, 0x2, R16 ;  /* 0x0000000200067825 */ /* 0x000fc600078e0210 */
[----:B------:R-:W5:Y:S04]  /*fff0*/  LDL.64 R12, [R1+0xf30] ;  /* 0x000f3000010c7983 */ /* 0x000f680000100a00 */
[----:B------:R-:W5:Y:S04]  /*10000*/  LDL.64 R16, [R1+0xf20] ;  /* 0x000f200001107983 */ /* 0x000f680000100a00 */
[----:B------:R0:W-:Y:S04]  /*10010*/  STL [R1+0x178], R28 ;  /* 0x0001781c01007387 */ /* 0x0001e80000100800 */
[----:B0-----:R0:W5:Y:S04]  /*10020*/  LDG.E.U16 R28, [R8.64] ;  /* 0x00000006081c7981 */ /* 0x001168000c1e1500 */
[----:B----4-:R1:W-:Y:S04]  /*10030*/  STL [R1+0x174], R29 ;  /* 0x0001741d01007387 */ /* 0x0103e80000100800 */
[----:B-1----:R1:W4:Y:S01]  /*10040*/  LDG.E.U16 R29, [R6.64] ;  /* 0x00000006061d7981 */ /* 0x002322000c1e1500 */
[----:B--2---:R-:W-:-:S04]  /*10050*/  IMAD.WIDE R2, R0, 0x2, R14 ;  /* 0x0000000200027825 */ /* 0x004fc800078e020e */
[C---:B---3--:R-:W-:Y:S01]  /*10060*/  IMAD.WIDE R10, R0.reuse, 0x2, R18 ;  /* 0x00000002000a7825 */ /* 0x048fe200078e0212 */
[----:B------:R2:W-:Y:S04]  /*10070*/  STL [R1+0x170], R26 ;  /* 0x0001701a01007387 */ /* 0x0005e80000100800 */
[----:B------:R-:W3:Y:S04]  /*10080*/  LDL.64 R14, [R1+0xf18] ;  /* 0x000f1800010e7983 */ /* 0x000ee80000100a00 */
[----:B-----5:R5:W-:Y:S04]  /*10090*/  STL [R1+0x16c], R27 ;  /* 0x00016c1b01007387 */ /* 0x020be80000100800 */
[----:B--2---:R2:W3:Y:S04]  /*100a0*/  LDG.E.U16 R26, [R4.64] ;  /* 0x00000006041a7981 */ /* 0x0044e8000c1e1500 */
[----:B-----5:R5:W3:Y:S04]  /*100b0*/  LDG.E.U16 R27, [R2.64] ;  /* 0x00000006021b7981 */ /* 0x020ae8000c1e1500 */
[----:B------:R1:W-:Y:S01]  /*100c0*/  STL [R1+0x168], R25 ;  /* 0x0001681901007387 */ /* 0x0003e20000100800 */
[----:B0-----:R-:W-:-:S03]  /*100d0*/  IMAD.WIDE R8, R0, 0x2, R22 ;  /* 0x0000000200087825 */ /* 0x001fc600078e0216 */
[----:B------:R-:W3:Y:S01]  /*100e0*/  LDL.64 R22, [R1+0xf00] ;  /* 0x000f000001167983 */ /* 0x000ee20000100a00 */
[----:B--2---:R-:W-:-:S03]  /*100f0*/  IMAD.WIDE R4, R0, 0x2, R20 ;  /* 0x0000000200047825 */ /* 0x004fc600078e0214 */
[----:B------:R3:W2:Y:S04]  /*10100*/  LDG.E.U16 R21, [R10.64] ;  /* 0x000000060a157981 */ /* 0x0006a8000c1e1500 */
[----:B-1----:R-:W2:Y:S01]  /*10110*/  LDL.64 R24, [R1+0xf10] ;  /* 0x000f100001187983 */ /* 0x002ea20000100a00 */
[----:B------:R-:W-:-:S03]  /*10120*/  IMAD.WIDE R6, R0, 0x2, R12 ;  /* 0x0000000200067825 */ /* 0x000fc600078e020c */
[----:B------:R-:W2:Y:S04]  /*10130*/  LDL.64 R18, [R1+0xf08] ;  /* 0x000f080001127983 */ /* 0x000ea80000100a00 */
[----:B------:R-:W2:Y:S04]  /*10140*/  LDL.64 R12, [R1+0xef8] ;  /* 0x000ef800010c7983 */ /* 0x000ea80000100a00 */
[----:B------:R0:W-:Y:S04]  /*10150*/  STL [R1+0x164], R28 ;  /* 0x0001641c01007387 */ /* 0x0001e80000100800 */
[----:B0-----:R0:W2:Y:S04]  /*10160*/  LDG.E.U16 R28, [R8.64] ;  /* 0x00000006081c7981 */ /* 0x0010a8000c1e1500 */
[----:B----4-:R1:W-:Y:S04]  /*10170*/  STL [R1+0x160], R29 ;  /* 0x0001601d01007387 */ /* 0x0103e80000100800 */
[----:B-1----:R1:W4:Y:S01]  /*10180*/  LDG.E.U16 R29, [R6.64] ;  /* 0x00000006061d7981 */ /* 0x002322000c1e1500 */
[----:B-----5:R-:W-:-:S04]  /*10190*/  IMAD.WIDE R2, R0, 0x2, R16 ;  /* 0x0000000200027825 */ /* 0x020fc800078e0210 */
[C---:B---3--:R-:W-:Y:S01]  /*101a0*/  IMAD.WIDE R10, R0.reuse, 0x2, R14 ;  /* 0x00000002000a7825 */ /* 0x048fe200078e020e */
[----:B------:R3:W-:Y:S04]  /*101b0*/  STL [R1+0x15c], R26 ;  /* 0x00015c1a01007387 */ /* 0x0007e80000100800 */
[----:B------:R-:W5:Y:S04]  /*101c0*/  LDL.64 R16, [R1+0xef0] ;  /* 0x000ef00001107983 */ /* 0x000f680000100a00 */
[----:B------:R0:W-:Y:S04]  /*101d0*/  STL [R1+0x158], R27 ;  /* 0x0001581b01007387 */ /* 0x0001e80000100800 */
[----:B---3--:R3:W5:Y:S04]  /*101e0*/  LDG.E.U16 R26, [R4.64] ;  /* 0x00000006041a7981 */ /* 0x008768000c1e1500 */
[----:B0-----:R0:W5:Y:S04]  /*101f0*/  LDG.E.U16 R27, [R2.64] ;  /* 0x00000006021b7981 */ /* 0x001168000c1e1500 */
[----:B--2---:R2:W-:Y:S01]  /*10200*/  STL [R1+0x154], R21 ;  /* 0x0001541501007387 */ /* 0x0045e20000100800 */
[----:B------:R-:W-:-:S03]  /*10210*/  IMAD.WIDE R8, R0, 0x2, R24 ;  /* 0x0000000200087825 */ /* 0x000fc600078e0218 */
[----:B------:R-:W5:Y:S01]  /*10220*/  LDL.64 R24, [R1+0xed8] ;  /* 0x000ed80001187983 */ /* 0x000f620000100a00 */
[----:B---3--:R-:W-:-:S03]  /*10230*/  IMAD.WIDE R4, R0, 0x2, R22 ;  /* 0x0000000200047825 */ /* 0x008fc600078e0216 */
[----:B------:R5:W3:Y:S04]  /*10240*/  LDG.E.U16 R23, [R10.64] ;  /* 0x000000060a177981 */ /* 0x000ae8000c1e1500 */
[----:B--2---:R-:W2:Y:S01]  /*10250*/  LDL.64 R20, [R1+0xee8] ;  /* 0x000ee80001147983 */ /* 0x004ea20000100a00 */
[----:B-1----:R-:W-:-:S03]  /*10260*/  IMAD.WIDE R6, R0, 0x2, R18 ;  /* 0x0000000200067825 */ /* 0x002fc600078e0212 */
[----:B------:R-:W2:Y:S04]  /*10270*/  LDL.64 R14, [R1+0xee0] ;  /* 0x000ee000010e7983 */ /* 0x000ea80000100a00 */
[----:B------:R-:W2:Y:S04]  /*10280*/  LDL.64 R18, [R1+0xed0] ;  /* 0x000ed00001127983 */ /* 0x000ea80000100a00 */
[----:B------:R1:W-:Y:S04]  /*10290*/  STL [R1+0x150], R28 ;  /* 0x0001501c01007387 */ /* 0x0003e80000100800 */
[----:B-1----:R2:W2:Y:S04]  /*102a0*/  LDG.E.U16 R28, [R8.64] ;  /* 0x00000006081c7981 */ /* 0x0024a8000c1e1500 */
[----:B----4-:R1:W-:Y:S04]  /*102b0*/  STL [R1+0x14c], R29 ;  /* 0x00014c1d01007387 */ /* 0x0103e80000100800 */
[----:B-1----:R1:W4:Y:S01]  /*102c0*/  LDG.E.U16 R29, [R6.64] ;  /* 0x00000006061d7981 */ /* 0x002322000c1e1500 */
[----:B0-----:R-:W-:-:S04]  /*102d0*/  IMAD.WIDE R2, R0, 0x2, R12 ;  /* 0x0000000200027825 */ /* 0x001fc800078e020c */
[C---:B-----5:R-:W-:Y:S01]  /*102e0*/  IMAD.WIDE R10, R0.reuse, 0x2, R16 ;  /* 0x00000002000a7825 */ /* 0x060fe200078e0210 */
[----:B------:R0:W-:Y:S04]  /*102f0*/  STL [R1+0x148], R26 ;  /* 0x0001481a01007387 */ /* 0x0001e80000100800 */
[----:B------:R-:W5:Y:S04]  /*10300*/  LDL.64 R12, [R1+0xec8] ;  /* 0x000ec800010c7983 */ /* 0x000f680000100a00 */
[----:B------:R1:W-:Y:S04]  /*10310*/  STL [R1+0x144], R27 ;  /* 0x0001441b01007387 */ /* 0x0003e80000100800 */
[----:B0-----:R0:W5:Y:S04]  /*10320*/  LDG.E.U16 R26, [R4.64] ;  /* 0x00000006041a7981 */ /* 0x001168000c1e1500 */
[----:B-1----:R1:W5:Y:S04]  /*10330*/  LDG.E.U16 R27, [R2.64] ;  /* 0x00000006021b7981 */ /* 0x002368000c1e1500 */
[----:B---3--:R3:W-:Y:S01]  /*10340*/  STL [R1+0x140], R23 ;  /* 0x0001401701007387 */ /* 0x0087e20000100800 */
[----:B--2---:R-:W-:-:S03]  /*10350*/  IMAD.WIDE R8, R0, 0x2, R20 ;  /* 0x0000000200087825 */ /* 0x004fc600078e0214 */
[----:B------:R-:W2:Y:S01]  /*10360*/  LDL.64 R20, [R1+0xeb0] ;  /* 0x000eb00001147983 */ /* 0x000ea20000100a00 */
[----:B0-----:R-:W-:-:S03]  /*10370*/  IMAD.WIDE R4, R0, 0x2, R24 ;  /* 0x0000000200047825 */ /* 0x001fc600078e0218 */
[----:B------:R5:W2:Y:S04]  /*10380*/  LDG.E.U16 R25, [R10.64] ;  /* 0x000000060a197981 */ /* 0x000aa8000c1e1500 */
[----:B---3--:R-:W3:Y:S01]  /*10390*/  LDL.64 R22, [R1+0xec0] ;  /* 0x000ec00001167983 */ /* 0x008ee20000100a00 */
[----:B------:R-:W-:-:S03]  /*103a0*/  IMAD.WIDE R6, R0, 0x2, R14 ;  /* 0x0000000200067825 */ /* 0x000fc600078e020e */
[----:B------:R-:W3:Y:S04]  /*103b0*/  LDL.64 R16, [R1+0xeb8] ;  /* 0x000eb80001107983 */ /* 0x000ee80000100a00 */
[----:B------:R-:W3:Y:S04]  /*103c0*/  LDL.64 R14, [R1+0xea8] ;  /* 0x000ea800010e7983 */ /* 0x000ee80000100a00 */
[----:B------:R0:W-:Y:S04]  /*103d0*/  STL [R1+0x13c], R28 ;  /* 0x00013c1c01007387 */ /* 0x0001e80000100800 */
[----:B0-----:R3:W3:Y:S04]  /*103e0*/  LDG.E.U16 R28, [R8.64] ;  /* 0x00000006081c7981 */ /* 0x0016e8000c1e1500 */
[----:B----4-:R0:W-:Y:S04]  /*103f0*/  STL [R1+0x138], R29 ;  /* 0x0001381d01007387 */ /* 0x0101e80000100800 */
[----:B0-----:R0:W4:Y:S01]  /*10400*/  LDG.E.U16 R29, [R6.64] ;  /* 0x00000006061d7981 */ /* 0x001122000c1e1500 */
[----:B-1----:R-:W-:-:S04]  /*10410*/  IMAD.WIDE R2, R0, 0x2, R18 ;  /* 0x0000000200027825 */ /* 0x002fc800078e0212 */
[C---:B-----5:R-:W-:Y:S01]  /*10420*/  IMAD.WIDE R10, R0.reuse, 0x2, R12 ;  /* 0x00000002000a7825 */ /* 0x060fe200078e020c */
[----:B------:R1:W-:Y:S04]  /*10430*/  STL [R1+0x134], R26 ;  /* 0x0001341a01007387 */ /* 0x0003e80000100800 */
[----:B------:R-:W5:Y:S04]  /*10440*/  LDL.64 R18, [R1+0xea0] ;  /* 0x000ea00001127983 */ /* 0x000f680000100a00 */
[----:B------:R0:W-:Y:S04]  /*10450*/  STL [R1+0x130], R27 ;  /* 0x0001301b01007387 */ /* 0x0001e80000100800 */
[----:B-1----:R1:W5:Y:S04]  /*10460*/  LDG.E.U16 R26, [R4.64] ;  /* 0x00000006041a7981 */ /* 0x002368000c1e1500 */
[----:B0-----:R0:W5:Y:S04]  /*10470*/  LDG.E.U16 R27, [R2.64] ;  /* 0x00000006021b7981 */ /* 0x001168000c1e1500 */
[----:B--2---:R2:W-:Y:S01]  /*10480*/  STL [R1+0x12c], R25 ;  /* 0x00012c1901007387 */ /* 0x0045e20000100800 */
[----:B---3--:R-:W-:-:S03]  /*10490*/  IMAD.WIDE R8, R0, 0x2, R22 ;  /* 0x0000000200087825 */ /* 0x008fc600078e0216 */
[----:B------:R-:W3:Y:S01]  /*104a0*/  LDL.64 R22, [R1+0xe88] ;  /* 0x000e880001167983 */ /* 0x000ee20000100a00 */
[----:B-1----:R-:W-:-:S03]  /*104b0*/  IMAD.WIDE R4, R0, 0x2, R20 ;  /* 0x0000000200047825 */ /* 0x002fc600078e0214 */
[----:B------:R5:W3:Y:S04]  /*104c0*/  LDG.E.U16 R21, [R10.64] ;  /* 0x000000060a157981 */ /* 0x000ae8000c1e1500 */
[----:B--2---:R-:W2:Y:S01]  /*104d0*/  LDL.64 R24, [R1+0xe98] ;  /* 0x000e980001187983 */ /* 0x004ea20000100a00 */
        /* <DEDUP_REMOVED lines=19> */
[----:B------:R-:W2:Y:S01]  /*10610*/  LDL.64 R18, [R1+0xe68] ;  /* 0x000e680001127983 */ /* 0x000ea20000100a00 */
[----:B------:R-:W-:-:S03]  /*10620*/  IMAD.WIDE R6, R0, 0x2, R12 ;  /* 0x0000000200067825 */ /* 0x000fc600078e020c */
[----:B---3--:R-:W3:Y:S04]  /*10630*/  LDL.64 R20, [R1+0xe70] ;  /* 0x000e700001147983 */ /* 0x008ee80000100a00 */
        /* <DEDUP_REMOVED lines=13> */
[----:B-1----:R-:W-:-:S03]  /*10710*/  IMAD.WIDE R4, R0, 0x2, R24 ;  /* 0x0000000200047825 */ /* 0x002fc600078e0218 */
[----:B------:R5:W5:Y:S01]  /*10720*/  LDG.E.U16 R25, [R10.64] ;  /* 0x000000060a197981 */ /* 0x000b62000c1e1500 */
[----:B------:R-:W-:-:S03]  /*10730*/  IMAD.WIDE R6, R0, 0x2, R18 ;  /* 0x0000000200067825 */ /* 0x000fc600078e0212 */
[----:B------:R-:W5:Y:S04]  /*10740*/  LDL.64 R18, [R1+0xe30] ;  /* 0x000e300001127983 */ /* 0x000f680000100a00 */
[----:B--2---:R-:W2:Y:S01]  /*10750*/  LDL.64 R22, [R1+0xe48] ;  /* 0x000e480001167983 */ /* 0x004ea20000100a00 */
[----:B---3--:R-:W-:-:S03]  /*10760*/  IMAD.WIDE R8, R0, 0x2, R20 ;  /* 0x0000000200087825 */ /* 0x008fc600078e0214 */
[----:B------:R-:W3:Y:S04]  /*10770*/  LDL.64 R14, [R1+0xe40] ;  /* 0x000e4000010e7983 */ /* 0x000ee80000100a00 */
[----:B------:R-:W3:Y:S04]  /*10780*/  LDL.64 R20, [R1+0xe38] ;  /* 0x000e380001147983 */ /* 0x000ee80000100a00 */
[----:B------:R1:W-:Y:S04]  /*10790*/  STL [R1+0x100], R28 ;  /* 0x0001001c01007387 */ /* 0x0003e80000100800 */
[----:B-1----:R2:W3:Y:S04]  /*107a0*/  LDG.E.U16 R28, [R8.64] ;  /* 0x00000006081c7981 */ /* 0x0024e8000c1e1500 */
        /* <DEDUP_REMOVED lines=8> */
[----:B------:R0:W-:Y:S04]  /*10830*/  STL [R1+0xf0], R25 ;  /* 0x0000f01901007387 */ /* 0x0001e80000100800 */
[----:B-1----:R1:W5:Y:S01]  /*10840*/  LDG.E.U16 R27, [R2.64] ;  /* 0x00000006021b7981 */ /* 0x002362000c1e1500 */
[----:B--2---:R-:W-:-:S03]  /*10850*/  IMAD.WIDE R8, R0, 0x2, R22 ;  /* 0x0000000200087825 */ /* 0x004fc600078e0216 */
[----:B------:R-:W2:Y:S04]  /*10860*/  LDL.64 R22, [R1+0xe10] ;  /* 0x000e100001167983 */ /* 0x000ea80000100a00 */
[----:B------:R-:W2:Y:S01]  /*10870*/  LDL.64 R16, [R1+0xe18] ;  /* 0x000e180001107983 */ /* 0x000ea20000100a00 */
[----:B-1----:R-:W-:-:S03]  /*10880*/  IMAD.WIDE R2, R0, 0x2, R18 ;  /* 0x0000000200027825 */ /* 0x002fc600078e0212 */
[----:B------:R5:W2:Y:S04]  /*10890*/  LDG.E.U16 R19, [R10.64] ;  /* 0x000000060a137981 */ /* 0x000aa8000c1e1500 */
[----:B0-----:R-:W2:Y:S01]  /*108a0*/  LDL.64 R24, [R1+0xe20] ;  /* 0x000e200001187983 */ /* 0x001ea20000100a00 */
[----:B---3--:R-:W-:-:S03]  /*108b0*/  IMAD.WIDE R6, R0, 0x2, R14 ;  /* 0x0000000200067825 */ /* 0x008fc600078e020e */
[----:B------:R-:W3:Y:S04]  /*108c0*/  LDL.64 R14, [R1+0xe08] ;  /* 0x000e0800010e7983 */ /* 0x000ee80000100a00 */
[----:B------:R0:W-:Y:S04]  /*108d0*/  STL [R1+0xec], R28 ;  /* 0x0000ec1c01007387 */ /* 0x0001e80000100800 */
[----:B0-----:R0:W3:Y:S04]  /*108e0*/  LDG.E.U16 R28, [R8.64] ;  /* 0x00000006081c7981 */ /* 0x0010e8000c1e1500 */
[----:B----4-:R1:W-:Y:S04]  /*108f0*/  STL [R1+0xe8], R29 ;  /* 0x0000e81d01007387 */ /* 0x0103e80000100800 */
[----:B-1----:R1:W4:Y:S01]  /*10900*/  LDG.E.U16 R29, [R6.64] ;  /* 0x00000006061d7981 */ /* 0x002322000c1e1500 */
[----:B------:R-:W-:-:S04]  /*10910*/  IMAD.WIDE R4, R0, 0x2, R20 ;  /* 0x0000000200047825 */ /* 0x000fc800078e0214 */
[C---:B-----5:R-:W-:Y:S01]  /*10920*/  IMAD.WIDE R10, R0.reuse, 0x2, R12 ;  /* 0x00000002000a7825 */ /* 0x060fe200078e020c */
[----:B------:R5:W-:Y:S04]  /*10930*/  STL [R1+0xe4], R26 ;  /* 0x0000e41a01007387 */ /* 0x000be80000100800 */
[----:B------:R-:W4:Y:S04]  /*10940*/  LDL.64 R20, [R1+0xe00] ;  /* 0x000e000001147983 */ /* 0x000f280000100a00 */
[----:B------:R0:W-:Y:S04]  /*10950*/  STL [R1+0xe0], R27 ;  /* 0x0000e01b01007387 */ /* 0x0001e80000100800 */
[----:B-----5:R2:W5:Y:S04]  /*10960*/  LDG.E.U16 R26, [R4.64] ;  /* 0x00000006041a7981 */ /* 0x020568000c1e1500 */
[----:B0-----:R0:W5:Y:S01]  /*10970*/  LDG.E.U16 R27, [R2.64] ;  /* 0x00000006021b7981 */ /* 0x001162000c1e1500 */
[----:B--2---:R-:W-:-:S03]  /*10980*/  IMAD.WIDE R4, R0, 0x2, R22 ;  /* 0x0000000200047825 */ /* 0x004fc600078e0216 */
[----:B------:R2:W5:Y:S01]  /*10990*/  LDG.E.U16 R23, [R10.64] ;  /* 0x000000060a177981 */ /* 0x000562000c1e1500 */
[----:B-1----:R-:W-:-:S03]  /*109a0*/  IMAD.WIDE R6, R0, 0x2, R16 ;  /* 0x0000000200067825 */ /* 0x002fc600078e0210 */
[----:B------:R1:W-:Y:S04]  /*109b0*/  STL [R1+0xdc], R19 ;  /* 0x0000dc1301007387 */ /* 0x0003e80000100800 */
[----:B------:R-:W5:Y:S01]  /*109c0*/  LDL.64 R12, [R1+0xdf0] ;  /* 0x000df000010c7983 */ /* 0x000f620000100a00 */
[----:B------:R-:W-:-:S03]  /*109d0*/  IMAD.WIDE R8, R0, 0x2, R24 ;  /* 0x0000000200087825 */ /* 0x000fc600078e0218 */
[----:B------:R-:W5:Y:S04]  /*109e0*/  LDL.64 R16, [R1+0xde0] ;  /* 0x000de00001107983 */ /* 0x000f680000100a00 */
[----:B-1----:R-:W5:Y:S04]  /*109f0*/  LDL.64 R18, [R1+0xdf8] ;  /* 0x000df80001127983 */ /* 0x002f680000100a00 */
[----:B------:R-:W5:Y:S04]  /*10a00*/  LDL.64 R24, [R1+0xde8] ;  /* 0x000de80001187983 */ /* 0x000f680000100a00 */
[----:B---3--:R1:W-:Y:S04]  /*10a10*/  STL [R1+0xd8], R28 ;  /* 0x0000d81c01007387 */ /* 0x0083e80000100800 */
[----:B-1----:R1:W5:Y:S04]  /*10a20*/  LDG.E.U16 R28, [R8.64] ;  /* 0x00000006081c7981 */ /* 0x002368000c1e1500 */
[----:B----4-:R4:W-:Y:S04]  /*10a30*/  STL [R1+0xd4], R29 ;  /* 0x0000d41d01007387 */ /* 0x0109e80000100800 */
[----:B----4-:R4:W3:Y:S01]  /*10a40*/  LDG.E.U16 R29, [R6.64] ;  /* 0x00000006061d7981 */ /* 0x0108e2000c1e1500 */
[----:B0-----:R-:W-:-:S03]  /*10a50*/  IMAD.WIDE R2, R0, 0x2, R14 ;  /* 0x0000000200027825 */ /* 0x001fc600078e020e */
[----:B------:R-:W3:Y:S01]  /*10a60*/  LDL.64 R14, [R1+0xdd8] ;  /* 0x000dd800010e7983 */ /* 0x000ee20000100a00 */
[----:B--2---:R-:W-:-:S03]  /*10a70*/  IMAD.WIDE R10, R0, 0x2, R20 ;  /* 0x00000002000a7825 */ /* 0x004fc600078e0214 */
[----:B-----5:R0:W-:Y:S04]  /*10a80*/  STL [R1+0xd0], R26 ;  /* 0x0000d01a01007387 */ /* 0x0201e80000100800 */
[----:B------:R2:W-:Y:S04]  /*10a90*/  STL [R1+0xcc], R27 ;  /* 0x0000cc1b01007387 */ /* 0x0005e80000100800 */
[----:B0-----:R0:W5:Y:S04]  /*10aa0*/  LDG.E.U16 R26, [R4.64] ;  /* 0x00000006041a7981 */ /* 0x001168000c1e1500 */
[----:B------:R0:W-:Y:S04]  /*10ab0*/  STL [R1+0xc8], R23 ;  /* 0x0000c81701007387 */ /* 0x0001e80000100800 */
[----:B------:R-:W5:Y:S01]  /*10ac0*/  LDL.64 R20, [R1+0xdd0] ;  /* 0x000dd00001147983 */ /* 0x000f620000100a00 */
[----:B----4-:R-:W-:-:S03]  /*10ad0*/  IMAD.WIDE R6, R0, 0x2, R12 ;  /* 0x0000000200067825 */ /* 0x010fc600078e020c */
[----:B--2---:R2:W4:Y:S04]  /*10ae0*/  LDG.E.U16 R27, [R2.64] ;  /* 0x00000006021b7981 */ /* 0x004528000c1e1500 */
[----:B0-----:R-:W4:Y:S01]  /*10af0*/  LDL.64 R22, [R1+0xbe0] ;  /* 0x000be00001167983 */ /* 0x001f220000100a00 */
[----:B-1----:R-:W-:-:S03]  /*10b00*/  IMAD.WIDE R8, R0, 0x2, R18 ;  /* 0x0000000200087825 */ /* 0x002fc600078e0212 */
[----:B------:R-:W4:Y:S01]  /*10b10*/  LDL.64 R12, [R1+0xdc0] ;  /* 0x000dc000010c7983 */ /* 0x000f220000100a00 */
[----:B--2---:R-:W-:-:S03]  /*10b20*/  IMAD.WIDE R2, R0, 0x2, R16 ;  /* 0x0000000200027825 */ /* 0x004fc600078e0210 */
[----:B------:R0:W2:Y:S01]  /*10b30*/  LDG.E.U16 R17, [R10.64] ;  /* 0x000000060a117981 */ /* 0x0000a2000c1e1500 */
[----:B------:R-:W-:-:S03]  /*10b40*/  IMAD.WIDE R4, R0, 0x2, R24 ;  /* 0x0000000200047825 */ /* 0x000fc600078e0218 */
[----:B------:R5:W2:Y:S04]  /*10b50*/  LDG.E.U16 R25, [R6.64] ;  /* 0x0000000606197981 */ /* 0x000aa8000c1e1500 */
[----:B------:R1:W2:Y:S04]  /*10b60*/  LDG.E.U16 R24, [R8.64] ;  /* 0x0000000608187981 */ /* 0x0002a8000c1e1500 */
[----:B------:R-:W2:Y:S04]  /*10b70*/  LDL.64 R18, [R1+0xdc8] ;  /* 0x000dc80001127983 */ /* 0x000ea80000100a00 */
[----:B------:R0:W-:Y:S04]  /*10b80*/  STL [R1+0xc4], R28 ;  /* 0x0000c41c01007387 */ /* 0x0001e80000100800 */
[----:B0-----:R0:W2:Y:S04]  /*10b90*/  LDG.E.U16 R28, [R4.64] ;  /* 0x00000006041c7981 */ /* 0x0010a8000c1e1500 */
[----:B---3--:R3:W-:Y:S04]  /*10ba0*/  STL [R1+0xc0], R29 ;  /* 0x0000c01d01007387 */ /* 0x0087e80000100800 */
[----:B---3--:R2:W3:Y:S01]  /*10bb0*/  LDG.E.U16 R29, [R2.64] ;  /* 0x00000006021d7981 */ /* 0x0084e2000c1e1500 */
[----:B------:R-:W-:-:S06]  /*10bc0*/  IMAD.WIDE R10, R0, 0x2, R14 ;  /* 0x00000002000a7825 */ /* 0x000fcc00078e020e */
[----:B------:R-:W3:Y:S01]  /*10bd0*/  LDG.E.U16 R11, [R10.64] ;  /* 0x000000060a0b7981 */ /* 0x000ee2000c1e1500 */
[----:B-----5:R-:W-:-:S03]  /*10be0*/  IMAD.WIDE R6, R0, 0x2, R20 ;  /* 0x0000000200067825 */ /* 0x020fc600078e0214 */
[----:B----4-:R-:W-:Y:S01]  /*10bf0*/  STL [R1+0xb8], R27 ;  /* 0x0000b81b01007387 */ /* 0x010fe20000100800 */
[----:B-1----:R-:W-:-:S03]  /*10c00*/  IMAD.WIDE R8, R0, 0x2, R22 ;  /* 0x0000000200087825 */ /* 0x002fc600078e0216 */
[----:B------:R1:W-:Y:S04]  /*10c10*/  STL [R1+0xbc], R26 ;  /* 0x0000bc1a01007387 */ /* 0x0003e80000100800 */
[----:B------:R-:W4:Y:S04]  /*10c20*/  LDG.E.U16 R7, [R6.64] ;  /* 0x0000000606077981 */ /* 0x000f28000c1e1500 */
[----:B------:R-:W5:Y:S04]  /*10c30*/  LDG.E.U16 R9, [R8.64] ;  /* 0x0000000608097981 */ /* 0x000f68000c1e1500 */
[----:B-1----:R-:W4:Y:S04]  /*10c40*/  LDL.64 R26, [R1+0xdb8] ;  /* 0x000db800011a7983 */ /* 0x002f280000100a00 */
[----:B--2---:R1:W-:Y:S04]  /*10c50*/  STL [R1+0xb4], R17 ;  /* 0x0000b41101007387 */ /* 0x0043e80000100800 */
[----:B------:R-:W2:Y:S04]  /*10c60*/  LDL.64 R14, [R1+0xda8] ;  /* 0x000da800010e7983 */ /* 0x000ea80000100a00 */
[----:B-1----:R-:W2:Y:S04]  /*10c70*/  LDL.64 R16, [R1+0xdb0] ;  /* 0x000db00001107983 */ /* 0x002ea80000100a00 */
[----:B------:R-:W-:Y:S04]  /*10c80*/  STL [R1+0xac], R25 ;  /* 0x0000ac1901007387 */ /* 0x000fe80000100800 */
[----:B------:R1:W-:Y:S04]  /*10c90*/  STL [R1+0xb0], R24 ;  /* 0x0000b01801007387 */ /* 0x0003e80000100800 */
[----:B------:R-:W2:Y:S01]  /*10ca0*/  LDL.64 R22, [R1+0xd98] ;  /* 0x000d980001167983 */ /* 0x000ea20000100a00 */
[----:B------:R-:W-:-:S03]  /*10cb0*/  IMAD.WIDE R2, R0, 0x2, R12 ;  /* 0x0000000200027825 */ /* 0x000fc600078e020c */
[----:B------:R-:W2:Y:S04]  /*10cc0*/  LDL.64 R20, [R1+0xd90] ;  /* 0x000d900001147983 */ /* 0x000ea80000100a00 */
[----:B-1----:R-:W2:Y:S01]  /*10cd0*/  LDL.64 R24, [R1+0xda0] ;  /* 0x000da00001187983 */ /* 0x002ea20000100a00 */
[----:B0-----:R-:W-:-:S03]  /*10ce0*/  IMAD.WIDE R4, R0, 0x2, R18 ;  /* 0x0000000200047825 */ /* 0x001fc600078e0212 */
[----:B------:R-:W2:Y:S04]  /*10cf0*/  LDL.64 R12, [R1+0xd88] ;  /* 0x000d8800010c7983 */ /* 0x000ea80000100a00 */
[----:B------:R0:W-:Y:S04]  /*10d00*/  STL [R1+0xa8], R28 ;  /* 0x0000a81c01007387 */ /* 0x0001e80000100800 */
[----:B0-----:R0:W2:Y:S04]  /*10d10*/  LDG.E.U16 R28, [R4.64] ;  /* 0x00000006041c7981 */ /* 0x0010a8000c1e1500 */
[----:B---3--:R1:W-:Y:S04]  /*10d20*/  STL [R1+0xa4], R29 ;  /* 0x0000a41d01007387 */ /* 0x0083e80000100800 */
[----:B------:R-:W3:Y:S04]  /*10d30*/  LDL.64 R18, [R1+0xd80] ;  /* 0x000d800001127983 */ /* 0x000ee80000100a00 */
[----:B-1----:R1:W3:Y:S04]  /*10d40*/  LDG.E.U16 R29, [R2.64] ;  /* 0x00000006021d7981 */ /* 0x0022e8000c1e1500 */
[----:B------:R4:W-:Y:S04]  /*10d50*/  STL [R1+0xa0], R11 ;  /* 0x0000a00b01007387 */ /* 0x0009e80000100800 */
[----:B-----5:R-:W-:Y:S01]  /*10d60*/  STL [R1+0x9c], R9 ;  /* 0x00009c0901007387 */ /* 0x020fe20000100800 */
[----:B----4-:R-:W-:-:S03]  /*10d70*/  IMAD.WIDE R10, R0, 0x2, R26 ;  /* 0x00000002000a7825 */ /* 0x010fc600078e021a */
[----:B------:R2:W-:Y:S02]  /*10d80*/  STL [R1+0x98], R7 ;  /* 0x0000980701007387 */ /* 0x0005e40000100800 */
[C---:B--2---:R-:W-:Y:S02]  /*10d90*/  IMAD.WIDE R6, R0.reuse, 0x2, R14 ;  /* 0x0000000200067825 */ /* 0x044fe400078e020e */
[----:B------:R-:W2:Y:S02]  /*10da0*/  LDL.64 R14, [R1+0xd70] ;  /* 0x000d7000010e7983 */ /* 0x000ea40000100a00 */
[C---:B------:R-:W-:Y:S02]  /*10db0*/  IMAD.WIDE R8, R0.reuse, 0x2, R16 ;  /* 0x0000000200087825 */ /* 0x040fe400078e0210 */
[----:B------:R-:W4:Y:S02]  /*10dc0*/  LDL.64 R16, [R1+0xd78] ;  /* 0x000d780001107983 */ /* 0x000f240000100a00 */
[----:B-1----:R-:W-:-:S02]  /*10dd0*/  IMAD.WIDE R2, R0, 0x2, R22 ;  /* 0x0000000200027825 */ /* 0x002fc400078e0216 */
[----:B------:R1:W5:Y:S04]  /*10de0*/  LDG.E.U16 R23, [R6.64] ;  /* 0x0000000606177981 */ /* 0x000368000c1e1500 */
[----:B------:R1:W2:Y:S01]  /*10df0*/  LDG.E.U16 R22, [R8.64] ;  /* 0x0000000608167981 */ /* 0x0002a2000c1e1500 */
[----:B0-----:R-:W-:-:S03]  /*10e00*/  IMAD.WIDE R4, R0, 0x2, R24 ;  /* 0x0000000200047825 */ /* 0x001fc600078e0218 */
[----:B------:R0:W2:Y:S04]  /*10e10*/  LDG.E.U16 R25, [R10.64] ;  /* 0x000000060a197981 */ /* 0x0000a8000c1e1500 */
[----:B------:R-:W4:Y:S04]  /*10e20*/  LDG.E.U16 R5, [R4.64] ;  /* 0x0000000604057981 */ /* 0x000f28000c1e1500 */
[----:B------:R-:W4:Y:S01]  /*10e30*/  LDG.E.U16 R3, [R2.64] ;  /* 0x0000000602037981 */ /* 0x000f22000c1e1500 */
[----:B-1----:R-:W-:-:S04]  /*10e40*/  IMAD.WIDE R8, R0, 0x2, R12 ;  /* 0x0000000200087825 */ /* 0x002fc800078e020c */
[C---:B0-----:R-:W-:Y:S02]  /*10e50*/  IMAD.WIDE R10, R0.reuse, 0x2, R20 ;  /* 0x00000002000a7825 */ /* 0x041fe400078e0214 */
[----:B------:R-:W4:Y:S04]  /*10e60*/  LDG.E.U16 R9, [R8.64] ;  /* 0x0000000608097981 */ /* 0x000f28000c1e1500 */
[----:B------:R-:W4:Y:S04]  /*10e70*/  LDG.E.U16 R11, [R10.64] ;  /* 0x000000060a0b7981 */ /* 0x000f28000c1e1500 */
[----:B---3--:R-:W-:Y:S04]  /*10e80*/  STL [R1+0x90], R29 ;  /* 0x0000901d01007387 */ /* 0x008fe80000100800 */
[----:B------:R0:W-:Y:S04]  /*10e90*/  STL [R1+0x94], R28 ;  /* 0x0000941c01007387 */ /* 0x0001e80000100800 */
[----:B------:R-:W3:Y:S04]  /*10ea0*/  LDL.64 R12, [R1+0xd60] ;  /* 0x000d6000010c7983 */ /* 0x000ee80000100a00 */
[----:B------:R-:W3:Y:S04]  /*10eb0*/  LDL.64 R26, [R1+0xd58] ;  /* 0x000d5800011a7983 */ /* 0x000ee80000100a00 */
[----:B0-----:R-:W3:Y:S01]  /*10ec0*/  LDL.64 R28, [R1+0xd68] ;  /* 0x000d6800011c7983 */ /* 0x001ee20000100a00 */
[----:B------:R-:W-:-:S06]  /*10ed0*/  IMAD.WIDE R6, R0, 0x2, R18 ;  /* 0x0000000200067825 */ /* 0x000fcc00078e0212 */
[----:B------:R-:W3:Y:S04]  /*10ee0*/  LDG.E.U16 R7, [R6.64] ;  /* 0x0000000606077981 */ /* 0x000ee8000c1e1500 */
[----:B--2---:R0:W-:Y:S04]  /*10ef0*/  STL [R1+0x8c], R25 ;  /* 0x00008c1901007387 */ /* 0x0041e80000100800 */
[----:B0-----:R-:W2:Y:S04]  /*10f00*/  LDL.64 R24, [R1+0xd50] ;  /* 0x000d500001187983 */ /* 0x001ea80000100a00 */
[----:B-----5:R-:W-:Y:S04]  /*10f10*/  STL [R1+0x84], R23 ;  /* 0x0000841701007387 */ /* 0x020fe80000100800 */
[----:B------:R0:W-:Y:S04]  /*10f20*/  STL [R1+0x88], R22 ;  /* 0x0000881601007387 */ /* 0x0001e80000100800 */
[----:B0-----:R-:W5:Y:S04]  /*10f30*/  LDL.64 R22, [R1+0xd48] ;  /* 0x000d480001167983 */ /* 0x001f680000100a00 */
[----:B----4-:R0:W-:Y:S04]  /*10f40*/  STL [R1+0x80], R5 ;  /* 0x0000800501007387 */ /* 0x0101e80000100800 */
[----:B------:R1:W-:Y:S04]  /*10f50*/  STL [R1+0x7c], R3 ;  /* 0x00007c0301007387 */ /* 0x0003e80000100800 */
[----:B------:R-:W4:Y:S01]  /*10f60*/  LDL.64 R20, [R1+0xd18] ;  /* 0x000d180001147983 */ /* 0x000f220000100a00 */
[----:B0-----:R-:W-:-:S03]  /*10f70*/  IMAD.WIDE R4, R0, 0x2, R16 ;  /* 0x0000000200047825 */ /* 0x001fc600078e0210 */
[----:B------:R-:W2:Y:S01]  /*10f80*/  LDL.64 R18, [R1+0xcd8] ;  /* 0x000cd80001127983 */ /* 0x000ea20000100a00 */
[----:B-1----:R-:W-:-:S03]  /*10f90*/  IMAD.WIDE R2, R0, 0x2, R14 ;  /* 0x0000000200027825 */ /* 0x002fc600078e020e */
[----:B------:R-:W2:Y:S04]  /*10fa0*/  LDG.E.U16 R5, [R4.64] ;  /* 0x0000000604057981 */ /* 0x000ea8000c1e1500 */
[----:B------:R-:W4:Y:S04]  /*10fb0*/  LDG.E.U16 R3, [R2.64] ;  /* 0x0000000602037981 */ /* 0x000f28000c1e1500 */
[----:B------:R-:W5:Y:S04]  /*10fc0*/  LDL.64 R16, [R1+0xc98] ;  /* 0x000c980001107983 */ /* 0x000f680000100a00 */
[----:B------:R-:W5:Y:S04]  /*10fd0*/  LDL.64 R14, [R1+0xc58] ;  /* 0x000c5800010e7983 */ /* 0x000f680000100a00 */
[----:B------:R-:W-:Y:S04]  /*10fe0*/  STL [R1+0x78], R11 ;  /* 0x0000780b01007387 */ /* 0x000fe80000100800 */
[----:B------:R3:W-:Y:S02]  /*10ff0*/  STL [R1+0x74], R9 ;  /* 0x0000740901007387 */ /* 0x0007e40000100800 */
[----:B---3--:R-:W-:-:S02]  /*11000*/  IMAD.WIDE R8, R0, 0x2, R12 ;  /* 0x0000000200087825 */ /* 0x008fc400078e020c */
[----:B------:R-:W3:Y:S02]  /*11010*/  LDL.64 R12, [R1+0xc18] ;  /* 0x000c1800010c7983 */ /* 0x000ee40000100a00 */
[C---:B------:R-:W-:Y:S02]  /*11020*/  IMAD.WIDE R10, R0.reuse, 0x2, R28 ;  /* 0x00000002000a7825 */ /* 0x040fe400078e021c */
[----:B------:R0:W-:Y:S02]  /*11030*/  STL [R1+0x70], R7 ;  /* 0x0000700701007387 */ /* 0x0001e40000100800 */
[C---:B0-----:R-:W-:Y:S02]  /*11040*/  IMAD.WIDE R6, R0.reuse, 0x2, R26 ;  /* 0x0000000200067825 */ /* 0x041fe400078e021a */
[----:B------:R0:W3:Y:S04]  /*11050*/  LDG.E.U16 R27, [R8.64] ;  /* 0x00000006081b7981 */ /* 0x0000e8000c1e1500 */
[----:B------:R1:W3:Y:S04]  /*11060*/  LDG.E.U16 R28, [R6.64] ;  /* 0x00000006061c7981 */ /* 0x0002e8000c1e1500 */
[----:B--2---:R2:W-:Y:S04]  /*11070*/  STL [R1+0x6c], R5 ;  /* 0x00006c0501007387 */ /* 0x0045e80000100800 */
[----:B----4-:R5:W-:Y:S01]  /*11080*/  STL [R1+0x68], R3 ;  /* 0x0000680301007387 */ /* 0x010be20000100800 */
[----:B--2---:R-:W-:-:S03]  /*11090*/  IMAD.WIDE R4, R0, 0x2, R24 ;  /* 0x0000000200047825 */ /* 0x004fc600078e0218 */
[----:B------:R-:W2:Y:S01]  /*110a0*/  LDL.64 R24, [R1+0xc90] ;  /* 0x000c900001187983 */ /* 0x000ea20000100a00 */
[----:B-----5:R-:W-:-:S03]  /*110b0*/  IMAD.WIDE R2, R0, 0x2, R22 ;  /* 0x0000000200027825 */ /* 0x020fc600078e0216 */
[----:B------:R4:W5:Y:S04]  /*110c0*/  LDG.E.U16 R23, [R10.64] ;  /* 0x000000060a177981 */ /* 0x000968000c1e1500 */
[----:B------:R3:W2:Y:S01]  /*110d0*/  LDG.E.U16 R26, [R2.64] ;  /* 0x00000006021a7981 */ /* 0x0006a2000c1e1500 */
[----:B0-----:R-:W-:-:S03]  /*110e0*/  IMAD.WIDE R8, R0, 0x2, R18 ;  /* 0x0000000200087825 */ /* 0x001fc600078e0212 */
[----:B------:R0:W2:Y:S01]  /*110f0*/  LDG.E.U16 R29, [R4.64] ;  /* 0x00000006041d7981 */ /* 0x0000a2000c1e1500 */
[----:B-1----:R-:W-:-:S03]  /*11100*/  IMAD.WIDE R6, R0, 0x2, R16 ;  /* 0x0000000200067825 */ /* 0x002fc600078e0210 */
[----:B------:R-:W2:Y:S01]  /*11110*/  LDL.64 R18, [R1+0xcd0] ;  /* 0x000cd00001127983 */ /* 0x000ea20000100a00 */
[----:B----4-:R-:W-:-:S03]  /*11120*/  IMAD.WIDE R10, R0, 0x2, R20 ;  /* 0x00000002000a7825 */ /* 0x010fc600078e0214 */
[----:B------:R-:W4:Y:S01]  /*11130*/  LDL.64 R20, [R1+0xd10] ;  /* 0x000d100001147983 */ /* 0x000f220000100a00 */
[----:B0-----:R-:W-:-:S03]  /*11140*/  IMAD.WIDE R4, R0, 0x2, R14 ;  /* 0x0000000200047825 */ /* 0x001fc600078e020e */
[----:B------:R-:W2:Y:S01]  /*11150*/  LDL.64 R14, [R1+0xc50] ;  /* 0x000c5000010e7983 */ /* 0x000ea20000100a00 */
[----:B---3--:R-:W-:-:S05]  /*11160*/  IMAD.WIDE R2, R0, 0x2, R12 ;  /* 0x0000000200027825 */ /* 0x008fca00078e020c */
[----:B------:R-:W3:Y:S04]  /*11170*/  LDG.E.U16 R0, [R2.64] ;  /* 0x0000000602007981 */ /* 0x000ee8000c1e1500 */
[----:B-----5:R0:W-:Y:S04]  /*11180*/  STL [R1+0x64], R23 ;  /* 0x0000641701007387 */ /* 0x0201e80000100800 */
[----:B0-----:R-:W5:Y:S04]  /*11190*/  LDL.64 R22, [R1+0xc10] ;  /* 0x000c100001167983 */ /* 0x001f680000100a00 */
[----:B------:R0:W-:Y:S04]  /*111a0*/  STL [R1+0x60], R27 ;  /* 0x0000601b01007387 */ /* 0x0001e80000100800 */
[----:B------:R-:W-:Y:S04]  /*111b0*/  STL [R1+0x5c], R28 ;  /* 0x00005c1c01007387 */ /* 0x000fe80000100800 */
[----:B--2---:R-:W-:Y:S04]  /*111c0*/  STL [R1+0x58], R29 ;  /* 0x0000581d01007387 */ /* 0x004fe80000100800 */
[----:B------:R1:W-:Y:S04]  /*111d0*/  STL [R1+0x54], R26 ;  /* 0x0000541a01007387 */ /* 0x0003e80000100800 */
[----:B------:R-:W2:Y:S04]  /*111e0*/  LDL.64 R12, [R1+0xd08] ;  /* 0x000d0800010c7983 */ /* 0x000ea80000100a00 */
[----:B------:R-:W2:Y:S04]  /*111f0*/  LDL.64 R16, [R1+0xcc8] ;  /* 0x000cc80001107983 */ /* 0x000ea80000100a00 */
[----:B0-----:R4:W2:Y:S04]  /*11200*/  LDG.E.U16 R27, [R10.64] ;  /* 0x000000060a1b7981 */ /* 0x0018a8000c1e1500 */
[----:B-1----:R0:W2:Y:S04]  /*11210*/  LDG.E.U16 R26, [R4.64] ;  /* 0x00000006041a7981 */ /* 0x0020a8000c1e1500 */
[----:B------:R1:W2:Y:S04]  /*11220*/  LDG.E.U16 R28, [R8.64] ;  /* 0x00000006081c7981 */ /* 0x0002a8000c1e1500 */
[----:B------:R0:W2:Y:S04]  /*11230*/  LDG.E.U16 R29, [R6.64] ;  /* 0x00000006061d7981 */ /* 0x0000a8000c1e1500 */
[----:B---3--:R3:W-:Y:S04]  /*11240*/  STL [R1+0x6260], R0 ;  /* 0x0062600001007387 */ /* 0x0087e80000100800 */
[----:B---3--:R-:W0:Y:S02]  /*11250*/  LDL R0, [R1+0x6c4] ;  /* 0x0006c40001007983 */ /* 0x008e240000100800 */
[----:B0-----:R-:W-:-:S02]  /*11260*/  IMAD.WIDE R4, R0, 0x2, R14 ;  /* 0x0000000200047825 */ /* 0x001fc400078e020e */
[----:B------:R-:W3:Y:S02]  /*11270*/  LDL.64 R14, [R1+0xc08] ;  /* 0x000c0800010e7983 */ /* 0x000ee40000100a00 */
[C---:B-----5:R-:W-:Y:S02]  /*11280*/  IMAD.WIDE R2, R0.reuse, 0x2, R22 ;  /* 0x0000000200027825 */ /* 0x060fe400078e0216 */
[----:B------:R-:W5:Y:S02]  /*11290*/  LDG.E.U16 R22, [R4.64] ;  /* 0x0000000604167981 */ /* 0x000f64000c1e1500 */
[C---:B----4-:R-:W-:Y:S02]  /*112a0*/  IMAD.WIDE R10, R0.reuse, 0x2, R20 ;  /* 0x00000002000a7825 */ /* 0x050fe400078e0214 */
[----:B------:R-:W4:Y:S02]  /*112b0*/  LDG.E.U16 R2, [R2.64] ;  /* 0x0000000602027981 */ /* 0x000f24000c1e1500 */
[----:B-1----:R-:W-:-:S02]  /*112c0*/  IMAD.WIDE R8, R0, 0x2, R18 ;  /* 0x0000000200087825 */ /* 0x002fc400078e0212 */
[----:B------:R-:W3:Y:S02]  /*112d0*/  LDL.64 R20, [R1+0xc88] ;  /* 0x000c880001147983 */ /* 0x000ee40000100a00 */
[C---:B------:R-:W-:Y:S02]  /*112e0*/  IMAD.WIDE R6, R0.reuse, 0x2, R24 ;  /* 0x0000000200067825 */ /* 0x040fe400078e0218 */
[----:B------:R-:W3:Y:S04]  /*112f0*/  LDL.64 R18, [R1+0xc48] ;  /* 0x000c480001127983 */ /* 0x000ee80000100a00 */
[----:B--2---:R0:W-:Y:S04]  /*11300*/  STL [R1+0x50], R27 ;  /* 0x0000501b01007387 */ /* 0x0041e80000100800 */
[----:B------:R3:W2:Y:S04]  /*11310*/  LDG.E.U16 R25, [R6.64] ;  /* 0x0000000606197981 */ /* 0x0006a8000c1e1500 */
[----:B------:R1:W2:Y:S04]  /*11320*/  LDG.E.U16 R24, [R8.64] ;  /* 0x0000000608187981 */ /* 0x0002a8000c1e1500 */
[----:B0-----:R0:W2:Y:S01]  /*11330*/  LDG.E.U16 R27, [R10.64] ;  /* 0x000000060a1b7981 */ /* 0x0010a2000c1e1500 */
[----:B------:R-:W-:-:S06]  /*11340*/  IMAD.WIDE R12, R0, 0x2, R12 ;  /* 0x00000002000c7825 */ /* 0x000fcc00078e020c */
[----:B------:R-:W2:Y:S01]  /*11350*/  LDG.E.U16 R13, [R12.64] ;  /* 0x000000060c0d7981 */ /* 0x000ea2000c1e1500 */
[----:B0-----:R-:W-:-:S03]  /*11360*/  IMAD.WIDE R10, R0, 0x2, R16 ;  /* 0x00000002000a7825 */ /* 0x001fc600078e0210 */
[----:B-----5:R0:W-:Y:S04]  /*11370*/  STL [R1+0x6264], R22 ;  /* 0x0062641601007387 */ /* 0x0201e80000100800 */
[----:B----4-:R4:W-:Y:S04]  /*11380*/  STL [R1+0x6268], R2 ;  /* 0x0062680201007387 */ /* 0x0109e80000100800 */
[----:B------:R-:W5:Y:S04]  /*11390*/  LDL.64 R16, [R1+0xd00] ;  /* 0x000d000001107983 */ /* 0x000f680000100a00 */
[----:B0-----:R-:W5:Y:S04]  /*113a0*/  LDL.64 R22, [R1+0xd40] ;  /* 0x000d400001167983 */ /* 0x001f680000100a00 */
[----:B------:R-:W-:Y:S04]  /*113b0*/  STL [R1+0x38], R29 ;  /* 0x0000381d01007387 */ /* 0x000fe80000100800 */
[----:B------:R0:W-:Y:S01]  /*113c0*/  STL [R1+0x48], R28 ;  /* 0x0000481c01007387 */ /* 0x0001e20000100800 */
[----:B---3--:R-:W-:-:S03]  /*113d0*/  IMAD.WIDE R6, R0, 0x2, R18 ;  /* 0x0000000200067825 */ /* 0x008fc600078e0212 */
[----:B----4-:R5:W3:Y:S01]  /*113e0*/  LDG.E.U16 R2, [R10.64] ;  /* 0x000000060a027981 */ /* 0x010ae2000c1e1500 */
[----:B------:R-:W-:-:S03]  /*113f0*/  IMAD.WIDE R4, R0, 0x2, R14 ;  /* 0x0000000200047825 */ /* 0x000fc600078e020e */
[----:B0-----:R-:W4:Y:S04]  /*11400*/  LDL.64 R28, [R1+0xcc0] ;  /* 0x000cc000011c7983 */ /* 0x001f280000100a00 */
[----:B--2---:R-:W-:Y:S04]  /*11410*/  STL [R1+0x4c], R27 ;  /* 0x00004c1b01007387 */ /* 0x004fe80000100800 */
[----:B------:R0:W-:Y:S01]  /*11420*/  STL [R1], R26 ;  /* 0x0000001a01007387 */ /* 0x0001e20000100800 */
[----:B-1----:R-:W-:-:S03]  /*11430*/  IMAD.WIDE R8, R0, 0x2, R20 ;  /* 0x0000000200087825 */ /* 0x002fc600078e0214 */
[----:B------:R-:W2:Y:S04]  /*11440*/  LDG.E.U16 R20, [R6.64] ;  /* 0x0000000606147981 */ /* 0x000ea8000c1e1500 */
[----:B------:R-:W3:Y:S04]  /*11450*/  LDG.E.U16 R3, [R4.64] ;  /* 0x0000000604037981 */ /* 0x000ee8000c1e1500 */
[----:B0-----:R-:W3:Y:S04]  /*11460*/  LDL.64 R26, [R1+0xc80] ;  /* 0x000c8000011a7983 */ /* 0x001ee80000100a00 */
[----:B------:R-:W-:Y:S04]  /*11470*/  STL [R1+0x34], R25 ;  /* 0x0000341901007387 */ /* 0x000fe80000100800 */
[----:B------:R0:W-:Y:S04]  /*11480*/  STL [R1+0x40], R24 ;  /* 0x0000401801007387 */ /* 0x0001e80000100800 */
[----:B------:R-:W3:Y:S04]  /*11490*/  LDL.64 R14, [R1+0xc00] ;  /* 0x000c0000010e7983 */ /* 0x000ee80000100a00 */
[----:B------:R-:W3:Y:S04]  /*114a0*/  LDL.64 R18, [R1+0xd38] ;  /* 0x000d380001127983 */ /* 0x000ee80000100a00 */
[----:B0-----:R-:W3:Y:S04]  /*114b0*/  LDL.64 R24, [R1+0xc40] ;  /* 0x000c400001187983 */ /* 0x001ee80000100a00 */
[----:B------:R4:W3:Y:S01]  /*114c0*/  LDG.E.U16 R21, [R8.64] ;  /* 0x0000000608157981 */ /* 0x0008e2000c1e1500 */
[----:B-----5:R-:W-:-:S04]  /*114d0*/  IMAD.WIDE R10, R0, 0x2, R16 ;  /* 0x00000002000a7825 */ /* 0x020fc800078e0210 */
[----:B----4-:R-:W-:-:S05]  /*114e0*/  IMAD.WIDE R8, R0, 0x2, R28 ;  /* 0x0000000200087825 */ /* 0x010fca00078e021c */
[----:B------:R0:W4:Y:S04]  /*114f0*/  LDG.E.U16 R29, [R8.64] ;  /* 0x00000006081d7981 */ /* 0x000128000c1e1500 */
[----:B--2---:R-:W-:Y:S04]  /*11500*/  STL [R1+0x6250], R20 ;  /* 0x0062501401007387 */ /* 0x004fe80000100800 */
[----:B---3--:R-:W-:Y:S04]  /*11510*/  STL [R1+0x6254], R3 ;  /* 0x0062540301007387 */ /* 0x008fe80000100800 */
[----:B------:R1:W-:Y:S01]  /*11520*/  STL [R1+0x44], R13 ;  /* 0x0000440d01007387 */ /* 0x0003e20000100800 */
[----:B------:R-:W-:-:S03]  /*11530*/  IMAD.WIDE R6, R0, 0x2, R26 ;  /* 0x0000000200067825 */ /* 0x000fc600078e021a */
[----:B------:R-:W0:Y:S04]  /*11540*/  LDL.64 R16, [R1+0xcb8] ;  /* 0x000cb80001107983 */ /* 0x000e280000100a00 */
[----:B------:R-:W2:Y:S01]  /*11550*/  LDG.E.U16 R28, [R6.64] ;  /* 0x00000006061c7981 */ /* 0x000ea2000c1e1500 */
[----:B-1----:R-:W-:-:S03]  /*11560*/  IMAD.WIDE R12, R0, 0x2, R22 ;  /* 0x00000002000c7825 */ /* 0x002fc600078e0216 */
[----:B------:R-:W3:Y:S01]  /*11570*/  LDL.64 R22, [R1+0xcf8] ;  /* 0x000cf80001167983 */ /* 0x000ee20000100a00 */
[----:B------:R-:W-:-:S03]  /*11580*/  IMAD.WIDE R4, R0, 0x2, R24 ;  /* 0x0000000200047825 */ /* 0x000fc600078e0218 */
[----:B------:R3:W5:Y:S01]  /*11590*/  LDG.E.U16 R25, [R10.64] ;  /* 0x000000060a197981 */ /* 0x000762000c1e1500 */
[----:B------:R-:W-:-:S03]  /*115a0*/  IMAD.WIDE R14, R0, 0x2, R14 ;  /* 0x00000002000e7825 */ /* 0x000fc600078e020e */
[----:B------:R1:W2:Y:S04]  /*115b0*/  LDG.E.U16 R4, [R4.64] ;  /* 0x0000000604047981 */ /* 0x0002a8000c1e1500 */
[----:B------:R1:W4:Y:S04]  /*115c0*/  LDG.E.U16 R24, [R12.64] ;  /* 0x000000060c187981 */ /* 0x000328000c1e1500 */
[----:B-1----:R-:W4:Y:S04]  /*115d0*/  LDG.E.U16 R5, [R14.64] ;  /* 0x000000060e057981 */ /* 0x002f28000c1e1500 */
[----:B------:R1:W-:Y:S01]  /*115e0*/  STL [R1+0x3c], R2 ;  /* 0x00003c0201007387 */ /* 0x0003e20000100800 */
[----:B------:R-:W-:-:S06]  /*115f0*/  IMAD.WIDE R12, R0, 0x2, R18 ;  /* 0x00000002000c7825 */ /* 0x000fcc00078e0212 */
[----:B------:R-:W4:Y:S04]  /*11600*/  LDG.E.U16 R13, [R12.64] ;  /* 0x000000060c0d7981 */ /* 0x000f28000c1e1500 */
[----:B-1----:R-:W4:Y:S01]  /*11610*/  LDL.64 R2, [R1+0xc78] ;  /* 0x000c780001027983 */ /* 0x002f220000100a00 */
[----:B0-----:R-:W-:-:S04]  /*11620*/  IMAD.WIDE R8, R0, 0x2, R16 ;  /* 0x0000000200087825 */ /* 0x001fc800078e0210 */
[----:B---3--:R-:W-:-:S06]  /*11630*/  IMAD.WIDE R10, R0, 0x2, R22 ;  /* 0x00000002000a7825 */ /* 0x008fcc00078e0216 */
[----:B------:R-:W3:Y:S04]  /*11640*/  LDG.E.U16 R11, [R10.64] ;  /* 0x000000060a0b7981 */ /* 0x000ee8000c1e1500 */
[----:B--2---:R-:W-:Y:S04]  /*11650*/  STL [R1+0x6258], R4 ;  /* 0x0062580401007387 */ /* 0x004fe80000100800 */
[----:B------:R-:W2:Y:S04]  /*11660*/  LDL.64 R26, [R1+0xc38] ;  /* 0x000c3800011a7983 */ /* 0x000ea80000100a00 */
[----:B------:R0:W-:Y:S04]  /*11670*/  STL [R1+0x24], R21 ;  /* 0x0000241501007387 */ /* 0x0001e80000100800 */
[----:B------:R-:W3:Y:S04]  /*11680*/  LDL.64 R18, [R1+0xd30] ;  /* 0x000d300001127983 */ /* 0x000ee80000100a00 */
[----:B0-----:R-:W3:Y:S04]  /*11690*/  LDL.64 R20, [R1+0xbf8] ;  /* 0x000bf80001147983 */ /* 0x001ee80000100a00 */
[----:B-----5:R-:W-:Y:S04]  /*116a0*/  STL [R1+0x2c], R25 ;  /* 0x00002c1901007387 */ /* 0x020fe80000100800 */
[----:B----4-:R0:W-:Y:S04]  /*116b0*/  STL [R1+0x30], R24 ;  /* 0x0000301801007387 */ /* 0x0101e80000100800 */
[----:B------:R-:W4:Y:S04]  /*116c0*/  LDL.64 R22, [R1+0xcb0] ;  /* 0x000cb00001167983 */ /* 0x000f280000100a00 */
[----:B0-----:R-:W5:Y:S04]  /*116d0*/  LDL.64 R24, [R1+0xcf0] ;  /* 0x000cf00001187983 */ /* 0x001f680000100a00 */
[----:B------:R0:W-:Y:S04]  /*116e0*/  STL [R1+0x625c], R5 ;  /* 0x00625c0501007387 */ /* 0x0001e80000100800 */
[----:B------:R-:W-:Y:S04]  /*116f0*/  STL [R1+0x28], R29 ;  /* 0x0000281d01007387 */ /* 0x000fe80000100800 */
[----:B------:R1:W-:Y:S04]  /*11700*/  STL [R1+0x20], R28 ;  /* 0x0000201c01007387 */ /* 0x0003e80000100800 */
[----:B------:R-:W4:Y:S01]  /*11710*/  LDL.64 R16, [R1+0xc70] ;  /* 0x000c700001107983 */ /* 0x000f220000100a00 */
[----:B------:R-:W-:-:S03]  /*11720*/  IMAD.WIDE R6, R0, 0x2, R2 ;  /* 0x0000000200067825 */ /* 0x000fc600078e0202 */
[----:B0-----:R-:W4:Y:S04]  /*11730*/  LDL.64 R4, [R1+0xc30] ;  /* 0x000c300001047983 */ /* 0x001f280000100a00 */
[----:B-1----:R2:W4:Y:S04]  /*11740*/  LDG.E.U16 R28, [R6.64] ;  /* 0x00000006061c7981 */ /* 0x002528000c1e1500 */
[----:B------:R-:W4:Y:S04]  /*11750*/  LDL.64 R2, [R1+0xbf0] ;  /* 0x000bf00001027983 */ /* 0x000f280000100a00 */
[----:B------:R3:W-:Y:S04]  /*11760*/  STL [R1+0x1c], R13 ;  /* 0x00001c0d01007387 */ /* 0x0007e80000100800 */
[----:B------:R0:W4:Y:S01]  /*11770*/  LDG.E.U16 R29, [R8.64] ;  /* 0x00000006081d7981 */ /* 0x000122000c1e1500 */
[----:B--2---:R-:W-:-:S06]  /*11780*/  IMAD.WIDE R6, R0, 0x2, R26 ;  /* 0x0000000200067825 */ /* 0x004fcc00078e021a */
[----:B------:R1:W2:Y:S01]  /*11790*/  LDG.E.U16 R6, [R6.64] ;  /* 0x0000000606067981 */ /* 0x0002a2000c1e1500 */
[----:B---3--:R-:W-:-:S03]  /*117a0*/  IMAD.WIDE R12, R0, 0x2, R18 ;  /* 0x00000002000c7825 */ /* 0x008fc600078e0212 */
[----:B------:R-:W3:Y:S01]  /*117b0*/  LDL.64 R18, [R1+0xce8] ;  /* 0x000ce80001127983 */ /* 0x000ee20000100a00 */
[----:B------:R-:W-:-:S03]  /*117c0*/  IMAD.WIDE R14, R0, 0x2, R20 ;  /* 0x00000002000e7825 */ /* 0x000fc600078e0214 */
[----:B------:R-:W3:Y:S04]  /*117d0*/  LDL.64 R20, [R1+0xd28] ;  /* 0x000d280001147983 */ /* 0x000ee80000100a00 */
[----:B------:R5:W-:Y:S04]  /*117e0*/  STL [R1+0x18], R11 ;  /* 0x0000180b01007387 */ /* 0x000be80000100800 */
[----:B-1----:R1:W3:Y:S01]  /*117f0*/  LDG.E.U16 R7, [R14.64] ;  /* 0x000000060e077981 */ /* 0x0022e2000c1e1500 */
[----:B-----5:R-:W-:-:S03]  /*11800*/  IMAD.WIDE R10, R0, 0x2, R24 ;  /* 0x00000002000a7825 */ /* 0x020fc600078e0218 */
[----:B------:R5:W3:Y:S01]  /*11810*/  LDG.E.U16 R25, [R12.64] ;  /* 0x000000060c197981 */ /* 0x000ae2000c1e1500 */
[----:B----4-:R-:W-:-:S05]  /*11820*/  IMAD.WIDE R16, R0, 0x2, R16 ;  /* 0x0000000200107825 */ /* 0x010fca00078e0210 */
[----:B------:R-:W4:Y:S01]  /*11830*/  LDG.E.U16 R24, [R16.64] ;  /* 0x0000000610187981 */ /* 0x000f22000c1e1500 */
[----:B0-----:R-:W-:-:S03]  /*11840*/  IMAD.WIDE R8, R0, 0x2, R22 ;  /* 0x0000000200087825 */ /* 0x001fc600078e0216 */
[----:B------:R3:W4:Y:S04]  /*11850*/  LDG.E.U16 R23, [R10.64] ;  /* 0x000000060a177981 */ /* 0x000728000c1e1500 */
[----:B------:R0:W4:Y:S01]  /*11860*/  LDG.E.U16 R22, [R8.64] ;  /* 0x0000000608167981 */ /* 0x000122000c1e1500 */
[----:B-1----:R-:W-:-:S04]  /*11870*/  IMAD.WIDE R14, R0, 0x2, R2 ;  /* 0x00000002000e7825 */ /* 0x002fc800078e0202 */
[----:B0-----:R-:W-:-:S06]  /*11880*/  IMAD.WIDE R8, R0, 0x2, R4 ;  /* 0x0000000200087825 */ /* 0x001fcc00078e0204 */
[----:B------:R0:W4:Y:S04]  /*11890*/  LDG.E.U16 R8, [R8.64] ;  /* 0x0000000608087981 */ /* 0x000128000c1e1500 */
[----:B0-----:R-:W4:Y:S04]  /*118a0*/  LDG.E.U16 R9, [R14.64] ;  /* 0x000000060e097981 */ /* 0x001f28000c1e1500 */
[----:B--2---:R-:W-:Y:S01]  /*118b0*/  STL [R1+0x6238], R6 ;  /* 0x0062380601007387 */ /* 0x004fe20000100800 */
[----:B---3--:R-:W-:-:S05]  /*118c0*/  IMAD.WIDE R10, R0, 0x2, R18 ;  /* 0x00000002000a7825 */ /* 0x008fca00078e0212 */
[----:B------:R0:W2:Y:S01]  /*118d0*/  LDG.E.U16 R26, [R10.64] ;  /* 0x000000060a1a7981 */ /* 0x0000a2000c1e1500 */
[----:B-----5:R-:W-:-:S03]  /*118e0*/  IMAD.WIDE R12, R0, 0x2, R20 ;  /* 0x00000002000c7825 */ /* 0x020fc600078e0214 */
[----:B------:R1:W-:Y:S04]  /*118f0*/  STL [R1+0x623c], R7 ;  /* 0x00623c0701007387 */ /* 0x0003e80000100800 */
[----:B------:R-:W3:Y:S04]  /*11900*/  LDL.64 R4, [R1+0xc68] ;  /* 0x000c680001047983 */ /* 0x000ee80000100a00 */
[----:B------:R-:W5:Y:S04]  /*11910*/  LDL.64 R2, [R1+0xc28] ;  /* 0x000c280001027983 */ /* 0x000f680000100a00 */
[----:B-1----:R-:W0:Y:S04]  /*11920*/  LDL.64 R6, [R1+0xca8] ;  /* 0x000ca80001067983 */ /* 0x002e280000100a00 */
[----:B------:R-:W2:Y:S04]  /*11930*/  LDL.64 R20, [R1+0xbe8] ;  /* 0x000be80001147983 */ /* 0x000ea80000100a00 */
[----:B------:R-:W2:Y:S04]  /*11940*/  LDL.64 R18, [R1+0xd20] ;  /* 0x000d200001127983 */ /* 0x000ea80000100a00 */
[----:B----4-:R-:W-:Y:S04]  /*11950*/  STL [R1+0x6240], R24 ;  /* 0x0062401801007387 */ /* 0x010fe80000100800 */
[----:B------:R-:W-:Y:S04]  /*11960*/  STL [R1+0x14], R29 ;  /* 0x0000141d01007387 */ /* 0x000fe80000100800 */
[----:B------:R1:W-:Y:S04]  /*11970*/  STL [R1+0x4], R28 ;  /* 0x0000041c01007387 */ /* 0x0003e80000100800 */
[----:B-1----:R3:W4:Y:S04]  /*11980*/  LDG.E.U16 R28, [R12.64] ;  /* 0x000000060c1c7981 */ /* 0x002728000c1e1500 */
[----:B------:R-:W-:Y:S04]  /*11990*/  STL [R1+0x6244], R8 ;  /* 0x0062440801007387 */ /* 0x000fe80000100800 */
[----:B------:R1:W-:Y:S01]  /*119a0*/  STL [R1+0x6248], R9 ;  /* 0x0062480901007387 */ /* 0x0003e20000100800 */
[----:B---3--:R-:W-:-:S04]  /*119b0*/  IMAD.WIDE R12, R0, 0x2, R4 ;  /* 0x00000002000c7825 */ /* 0x008fc800078e0204 */
[----:B-----5:R-:W-:-:S04]  /*119c0*/  IMAD.WIDE R14, R0, 0x2, R2 ;  /* 0x00000002000e7825 */ /* 0x020fc800078e0202 */
[----:B0-----:R-:W-:-:S04]  /*119d0*/  IMAD.WIDE R10, R0, 0x2, R6 ;  /* 0x00000002000a7825 */ /* 0x001fc800078e0206 */
[C---:B--2---:R-:W-:Y:S02]  /*119e0*/  IMAD.WIDE R16, R0.reuse, 0x2, R20 ;  /* 0x0000000200107825 */ /* 0x044fe400078e0214 */
[----:B------:R0:W2:Y:S02]  /*119f0*/  LDG.E.U16 R21, [R10.64] ;  /* 0x000000060a157981 */ /* 0x0000a4000c1e1500 */
[C---:B------:R-:W-:Y:S02]  /*11a00*/  IMAD.WIDE R18, R0.reuse, 0x2, R18 ;  /* 0x0000000200127825 */ /* 0x040fe400078e0212 */
[----:B------:R3:W5:Y:S04]  /*11a10*/  LDG.E.U16 R27, [R16.64] ;  /* 0x00000006101b7981 */ /* 0x000768000c1e1500 */
[----:B------:R0:W3:Y:S04]  /*11a20*/  LDG.E.U16 R29, [R18.64] ;  /* 0x00000006121d7981 */ /* 0x0000e8000c1e1500 */
[----:B----4-:R-:W-:Y:S04]  /*11a30*/  STL [R1+0x6220], R28 ;  /* 0x0062201c01007387 */ /* 0x010fe80000100800 */
[----:B------:R-:W-:Y:S04]  /*11a40*/  STL [R1+0x6224], R26 ;  /* 0x0062241a01007387 */ /* 0x000fe80000100800 */
[----:B-1----:R-:W4:Y:S04]  /*11a50*/  LDL.64 R8, [R1+0xca0] ;  /* 0x000ca00001087983 */ /* 0x002f280000100a00 */
[----:B------:R-:W3:Y:S04]  /*11a60*/  LDL.64 R6, [R1+0xc60] ;  /* 0x000c600001067983 */ /* 0x000ee80000100a00 */
[----:B------:R-:W3:Y:S04]  /*11a70*/  LDL.64 R4, [R1+0xc20] ;  /* 0x000c200001047983 */ /* 0x000ee80000100a00 */
[----:B------:R-:W4:Y:S04]  /*11a80*/  LDL.64 R2, [R1+0xbd8] ;  /* 0x000bd80001027983 */ /* 0x000f280000100a00 */
[----:B------:R1:W-:Y:S04]  /*11a90*/  STL [R1+0x10], R25 ;  /* 0x0000101901007387 */ /* 0x0003e80000100800 */
[----:B------:R0:W-:Y:S04]  /*11aa0*/  STL [R1+0xc], R23 ;  /* 0x00000c1701007387 */ /* 0x0001e80000100800 */
[----:B-1----:R-:W5:Y:S04]  /*11ab0*/  LDG.E.U16 R25, [R14.64] ;  /* 0x000000060e197981 */ /* 0x002f68000c1e1500 */
[----:B0-----:R-:W5:Y:S04]  /*11ac0*/  LDG.E.U16 R23, [R12.64] ;  /* 0x000000060c177981 */ /* 0x001f68000c1e1500 */
[----:B------:R-:W-:Y:S04]  /*11ad0*/  STL [R1+0x8], R22 ;  /* 0x0000081601007387 */ /* 0x000fe80000100800 */
[----:B------:R-:W5:Y:S04]  /*11ae0*/  LDL.64 R10, [R1+0xce0] ;  /* 0x000ce000010a7983 */ /* 0x000f680000100a00 */
[----:B--2---:R-:W-:Y:S01]  /*11af0*/  STL [R1+0x6228], R21 ;  /* 0x0062281501007387 */ /* 0x004fe20000100800 */
[----:B---3--:R-:W-:-:S04]  /*11b00*/  IMAD.WIDE R16, R0, 0x2, R4 ;  /* 0x0000000200107825 */ /* 0x008fc800078e0204 */
[C---:B----4-:R-:W-:Y:S01]  /*11b10*/  IMAD.WIDE R18, R0.reuse, 0x2, R2 ;  /* 0x0000000200127825 */ /* 0x050fe200078e0202 */
[----:B-----5:R0:W-:Y:S04]  /*11b20*/  STL [R1+0x622c], R23 ;  /* 0x00622c1701007387 */ /* 0x0201e80000100800 */
[----:B------:R-:W-:Y:S04]  /*11b30*/  STL [R1+0x6230], R25 ;  /* 0x0062301901007387 */ /* 0x000fe80000100800 */
[----:B------:R-:W-:Y:S04]  /*11b40*/  STL [R1+0x6234], R27 ;  /* 0x0062341b01007387 */ /* 0x000fe80000100800 */
[----:B------:R-:W-:Y:S04]  /*11b50*/  STL [R1+0x624c], R29 ;  /* 0x00624c1d01007387 */ /* 0x000fe80000100800 */
[----:B0-----:R-:W2:Y:S04]  /*11b60*/  LDL.LU R23, [R1+0x17c] ;  /* 0x00017c0001177983 */ /* 0x001ea80000300800 */
[----:B------:R-:W3:Y:S04]  /*11b70*/  LDL.LU R26, [R1+0x15c] ;  /* 0x00015c00011a7983 */ /* 0x000ee80000300800 */
[----:B------:R-:W4:Y:S04]  /*11b80*/  LDL.LU R4, [R1+0x13c] ;  /* 0x00013c0001047983 */ /* 0x000f280000300800 */
[----:B------:R-:W5:Y:S04]  /*11b90*/  LDL.LU R3, [R1+0x11c] ;  /* 0x00011c0001037983 */ /* 0x000f680000300800 */
[----:B------:R-:W2:Y:S04]  /*11ba0*/  LDL.LU R20, [R1+0xfc] ;  /* 0x0000fc0001147983 */ /* 0x000ea80000300800 */
[----:B------:R-:W2:Y:S01]  /*11bb0*/  LDL.LU R22, [R1+0x9c] ;  /* 0x00009c0001167983 */ /* 0x000ea20000300800 */
[----:B------:R-:W-:-:S04]  /*11bc0*/  IMAD.WIDE R10, R0, 0x2, R10 ;  /* 0x00000002000a7825 */ /* 0x000fc800078e020a */
[C---:B------:R-:W-:Y:S02]  /*11bd0*/  IMAD.WIDE R12, R0.reuse, 0x2, R8 ;  /* 0x00000002000c7825 */ /* 0x040fe400078e0208 */
[----:B------:R0:W3:Y:S02]  /*11be0*/  LDG.E.U16 R10, [R10.64] ;  /* 0x000000060a0a7981 */ /* 0x0000e4000c1e1500 */
[----:B------:R-:W-:Y:S02]  /*11bf0*/  IMAD.WIDE R14, R0, 0x2, R6 ;  /* 0x00000002000e7825 */ /* 0x000fe400078e0206 */
[----:B------:R-:W1:Y:S04]  /*11c00*/  S2R R0, SR_TID.X ;  /* 0x0000000000007919 */ /* 0x000e680000002100 */
[----:B------:R1:W3:Y:S04]  /*11c10*/  LDG.E.U16 R14, [R14.64] ;  /* 0x000000060e0e7981 */ /* 0x0002e8000c1e1500 */
[----:B0-----:R0:W3:Y:S04]  /*11c20*/  LDG.E.U16 R11, [R12.64] ;  /* 0x000000060c0b7981 */ /* 0x0010e8000c1e1500 */
[----:B0-----:R0:W3:Y:S04]  /*11c30*/  LDG.E.U16 R12, [R16.64] ;  /* 0x00000006100c7981 */ /* 0x0010e8000c1e1500 */
[----:B------:R0:W3:Y:S01]  /*11c40*/  LDG.E.U16 R13, [R18.64] ;  /* 0x00000006120d7981 */ /* 0x0000e2000c1e1500 */
[----:B-1----:R-:W-:-:S03]  /*11c50*/  LOP3.LUT R9, R0, 0xff, RZ, 0xc0, !PT ;  /* 0x000000ff00097812 */ /* 0x002fc600078ec0ff */
[----:B--2---:R1:W-:Y:S04]  /*11c60*/  STL [R1+0x626c], R22 ;  /* 0x00626c1601007387 */ /* 0x0043e80000100800 */
[----:B------:R-:W2:Y:S04]  /*11c70*/  LDL.LU R28, [R1+0x7c] ;  /* 0x00007c00011c7983 */ /* 0x000ea80000300800 */
[----:B-1----:R-:W2:Y:S04]  /*11c80*/  LDL.LU R22, [R1+0xdc] ;  /* 0x0000dc0001167983 */ /* 0x002ea80000300800 */
        /* <DEDUP_REMOVED lines=11> */
[----:B------:R-:W-:-:S03]  /*11d40*/  SHF.L.U32 R27, R9, 0x1, RZ ;  /* 0x00000001091b7819 */ /* 0x000fc600000006ff */
[----:B------:R-:W-:Y:S06]  /*11d50*/  BAR.SYNC.DEFER_BLOCKING 0x0 ;  /* 0x0000000000007b1d */ /* 0x000fec0000010000 */
[----:B0-----:R-:W4:Y:S04]  /*11d60*/  LDL.LU R16, [R1+0x38] ;  /* 0x0000380001107983 */ /* 0x001f280000300800 */
[----:B------:R-:W5:Y:S04]  /*11d70*/  LDL.LU R17, [R1] ;  /* 0x0000000001117983 */ /* 0x000f680000300800 */
[----:B------:R-:W5:Y:S04]  /*11d80*/  LDL.LU R18, [R1+0x50] ;  /* 0x0000500001127983 */ /* 0x000f680000300800 */
[----:B------:R-:W5:Y:S04]  /*11d90*/  LDL.LU R19, [R1+0x48] ;  /* 0x0000480001137983 */ /* 0x000f680000300800 */
[----:B--2---:R-:W-:Y:S04]  /*11da0*/  STS.U16 [R27+0x20000], R15 ;  /* 0x0200000f1b007388 */ /* 0x004fe80000000400 */
[----:B------:R0:W-:Y:S04]  /*11db0*/  STS.U16 [R27+0x21000], R23 ;  /* 0x021000171b007388 */ /* 0x0001e80000000400 */
[----:B---3--:R1:W-:Y:S04]  /*11dc0*/  STS.U16 [R27+0x22000], R26 ;  /* 0x0220001a1b007388 */ /* 0x0083e80000000400 */
[----:B----4-:R2:W-:Y:S04]  /*11dd0*/  STS.U16 [R27+0x23000], R4 ;  /* 0x023000041b007388 */ /* 0x0105e80000000400 */
[----:B0-----:R-:W3:Y:S04]  /*11de0*/  LDL.LU R23, [R1+0x98] ;  /* 0x0000980001177983 */ /* 0x001ee80000300800 */
[----:B-1----:R-:W4:Y:S04]  /*11df0*/  LDL.LU R26, [R1+0x78] ;  /* 0x00007800011a7983 */ /* 0x002f280000300800 */
[----:B-----5:R0:W-:Y:S04]  /*11e00*/  STS.U16 [R27+0x24000], R3 ;  /* 0x024000031b007388 */ /* 0x0201e80000000400 */
[----:B--2---:R-:W2:Y:S04]  /*11e10*/  LDL.LU R4, [R1+0x58] ;  /* 0x0000580001047983 */ /* 0x004ea80000300800 */
[----:B------:R1:W-:Y:S04]  /*11e20*/  STS.U16 [R27+0x25000], R20 ;  /* 0x025000141b007388 */ /* 0x0003e80000000400 */
[----:B0-----:R-:W5:Y:S04]  /*11e30*/  LDL.LU R3, [R1+0x4c] ;  /* 0x00004c0001037983 */ /* 0x001f680000300800 */
[----:B------:R0:W-:Y:S04]  /*11e40*/  STS.U16 [R27+0x26000], R22 ;  /* 0x026000161b007388 */ /* 0x0001e80000000400 */
[----:B-1----:R-:W2:Y:S04]  /*11e50*/  LDL.LU R20, [R1+0x40] ;  /* 0x0000400001147983 */ /* 0x002ea80000300800 */
[----:B0-----:R-:W2:Y:S04]  /*11e60*/  LDL.LU R22, [R1+0x626c] ;  /* 0x00626c0001167983 */ /* 0x001ea80000300800 */
[----:B------:R0:W-:Y:S04]  /*11e70*/  STS.U16 [R27+0x27000], R2 ;  /* 0x027000021b007388 */ /* 0x0001e80000000400 */
[----:B0-----:R-:W3:Y:S04]  /*11e80*/  LDL.LU R2, [R1+0x6268] ;  /* 0x0062680001027983 */ /* 0x001ee80000300800 */
[----:B------:R-:W0:Y:S04]  /*11e90*/  S2R R15, SR_TID.X ;  /* 0x00000000000f7919 */ /* 0x000e280000002100 */
[----:B--2---:R1:W-:Y:S04]  /*11ea0*/  STS.U16 [R27+0x28000], R22 ;  /* 0x028000161b007388 */ /* 0x0043e80000000400 */
[----:B------:R2:W-:Y:S04]  /*11eb0*/  STS.U16 [R27+0x29000], R28 ;  /* 0x0290001c1b007388 */ /* 0x0005e80000000400 */
[----:B------:R0:W-:Y:S04]  /*11ec0*/  STS.U16 [R27+0x2a000], R0 ;  /* 0x02a000001b007388 */ /* 0x0001e80000000400 */
[----:B-1----:R-:W3:Y:S04]  /*11ed0*/  LDL.LU R22, [R1+0x6264] ;  /* 0x0062640001167983 */ /* 0x002ee80000300800 */
[----:B--2---:R-:W2:Y:S04]  /*11ee0*/  LDL.LU R28, [R1+0x34] ;  /* 0x00003400011c7983 */ /* 0x004ea80000300800 */
[----:B0-----:R-:W2:Y:S01]  /*11ef0*/  LDL.LU R0, [R1+0x6260] ;  /* 0x0062600001007983 */ /* 0x001ea20000300800 */
[----:B------:R-:W-:-:S05]  /*11f00*/  LOP3.LUT R15, R15, 0xff, RZ, 0xc0, !PT ;  /* 0x000000ff0f0f7812 */ /* 0x000fca00078ec0ff */
[----:B------:R-:W-:Y:S01]  /*11f10*/  IMAD.SHL.U32 R15, R15, 0x2, RZ ;  /* 0x000000020f0f7824 */ /* 0x000fe200078e00ff */
[----:B------:R-:W-:Y:S04]  /*11f20*/  STS.U16 [R27+0x2b000], R18 ;  /* 0x02b000121b007388 */ /* 0x000fe80000000400 */
[----:B------:R-:W-:Y:S01]  /*11f30*/  LOP3.LUT R15, R15, 0x10, RZ, 0x3c, !PT ;  /* 0x000000100f0f7812 */ /* 0x000fe200078e3cff */
        /* <DEDUP_REMOVED lines=12> */
[----:B---3--:R-:W-:Y:S04]  /*12000*/  STS.U16 [R15+0x28200], R23 ;  /* 0x028200170f007388 */ /* 0x008fe80000000400 */
[----:B0-----:R-:W2:Y:S04]  /*12010*/  LDL.LU R5, [R1+0x194] ;  /* 0x0001940001057983 */ /* 0x001ea80000300800 */
[----:B------:R-:W3:Y:S04]  /*12020*/  LDL.LU R21, [R1+0x174] ;  /* 0x0001740001157983 */ /* 0x000ee80000300800 */
[----:B------:R-:W3:Y:S04]  /*12030*/  LDL.LU R8, [R1+0x154] ;  /* 0x0001540001087983 */ /* 0x000ee80000300800 */
[----:B------:R-:W3:Y:S04]  /*12040*/  LDL.LU R24, [R1+0x134] ;  /* 0x0001340001187983 */ /* 0x000ee80000300800 */
[----:B------:R-:W3:Y:S04]  /*12050*/  LDL.LU R7, [R1+0x114] ;  /* 0x0001140001077983 */ /* 0x000ee80000300800 */
[----:B----4-:R-:W-:Y:S04]  /*12060*/  STS.U16 [R15+0x29200], R26 ;  /* 0x0292001a0f007388 */ /* 0x010fe80000000400 */
[----:B------:R-:W4:Y:S04]  /*12070*/  LDL.LU R6, [R1+0xf4] ;  /* 0x0000f40001067983 */ /* 0x000f280000300800 */
[----:B------:R0:W-:Y:S04]  /*12080*/  STS.U16 [R15+0x2a200], R4 ;  /* 0x02a200040f007388 */ /* 0x0001e80000000400 */
[----:B-----5:R1:W-:Y:S04]  /*12090*/  STS.U16 [R15+0x2b200], R3 ;  /* 0x02b200030f007388 */ /* 0x0203e80000000400 */
[----:B------:R5:W-:Y:S04]  /*120a0*/  STS.U16 [R15+0x2c200], R20 ;  /* 0x02c200140f007388 */ /* 0x000be80000000400 */
[----:B0-----:R-:W4:Y:S04]  /*120b0*/  LDL.LU R4, [R1+0xd4] ;  /* 0x0000d40001047983 */ /* 0x001f280000300800 */
[----:B-1----:R-:W4:Y:S04]  /*120c0*/  LDL.LU R3, [R1+0xb4] ;  /* 0x0000b40001037983 */ /* 0x002f280000300800 */
[----:B-----5:R-:W5:Y:S01]  /*120d0*/  LDL.LU R20, [R1+0x94] ;  /* 0x0000940001147983 */ /* 0x020f620000300800 */
[----:B------:R-:W-:-:S03]  /*120e0*/  SHF.L.U32 R29, R9, 0x1, RZ ;  /* 0x00000001091d7819 */ /* 0x000fc600000006ff */
[----:B------:R-:W5:Y:S04]  /*120f0*/  LDL.LU R26, [R1+0x54] ;  /* 0x00005400011a7983 */ /* 0x000f680000300800 */
[----:B------:R0:W-:Y:S04]  /*12100*/  STS.U16 [R15+0x2d200], R28 ;  /* 0x02d2001c0f007388 */ /* 0x0001e80000000400 */
[----:B------:R1:W-:Y:S01]  /*12110*/  STS.U16 [R15+0x2e200], R22 ;  /* 0x02e200160f007388 */ /* 0x0003e20000000400 */
[----:B------:R-:W-:-:S03]  /*12120*/  LOP3.LUT R0, R29, 0x20, RZ, 0x3c, !PT ;  /* 0x000000201d007812 */ /* 0x000fc600078e3cff */
[----:B------:R1:W-:Y:S04]  /*12130*/  STS.U16 [R15+0x2f200], R2 ;  /* 0x02f200020f007388 */ /* 0x0003e80000000400 */
[----:B0-----:R-:W5:Y:S04]  /*12140*/  LDL.LU R28, [R1+0x44] ;  /* 0x00004400011c7983 */ /* 0x001f680000300800 */
[----:B------:R-:W5:Y:S04]  /*12150*/  LDL.LU R18, [R1+0x24] ;  /* 0x0000240001127983 */ /* 0x000f680000300800 */
[----:B-1----:R-:W5:Y:S04]  /*12160*/  LDL.LU R22, [R1+0x3c] ;  /* 0x00003c0001167983 */ /* 0x002f680000300800 */
        /* <DEDUP_REMOVED lines=9> */
[----:B---3--:R1:W-:Y:S04]  /*12200*/  STS.U16 [R0+0x21400], R21 ;  /* 0x0214001500007388 */ /* 0x0083e80000000400 */
[----:B------:R2:W-:Y:S04]  /*12210*/  STS.U16 [R0+0x22400], R8 ;  /* 0x0224000800007388 */ /* 0x0005e80000000400 */
[----:B0-----:R-:W3:Y:S04]  /*12220*/  LDL.LU R5, [R1+0x625c] ;  /* 0x00625c0001057983 */ /* 0x001ee80000300800 */
[----:B-1----:R-:W3:Y:S04]  /*12230*/  LDL.LU R21, [R1+0xb0] ;  /* 0x0000b00001157983 */ /* 0x002ee80000300800 */
[----:B------:R0:W-:Y:S04]  /*12240*/  STS.U16 [R0+0x23400], R24 ;  /* 0x0234001800007388 */ /* 0x0001e80000000400 */
[----:B--2---:R-:W2:Y:S04]  /*12250*/  LDL.LU R8, [R1+0x90] ;  /* 0x0000900001087983 */ /* 0x004ea80000300800 */
[----:B------:R1:W-:Y:S04]  /*12260*/  STS.U16 [R0+0x24400], R7 ;  /* 0x0244000700007388 */ /* 0x0003e80000000400 */
[----:B0-----:R-:W2:Y:S04]  /*12270*/  LDL.LU R24, [R1+0x70] ;  /* 0x0000700001187983 */ /* 0x001ea80000300800 */
[----:B----4-:R0:W-:Y:S04]  /*12280*/  STS.U16 [R0+0x25400], R6 ;  /* 0x0254000600007388 */ /* 0x0101e80000000400 */
[----:B-1----:R-:W4:Y:S04]  /*12290*/  LDL.LU R7, [R1+0x30] ;  /* 0x0000300001077983 */ /* 0x002f280000300800 */
[----:B------:R1:W-:Y:S04]  /*122a0*/  STS.U16 [R0+0x26400], R4 ;  /* 0x0264000400007388 */ /* 0x0003e80000000400 */
[----:B0-----:R-:W2:Y:S04]  /*122b0*/  LDL.LU R6, [R1+0x2c] ;  /* 0x00002c0001067983 */ /* 0x001ea80000300800 */
[----:B------:R0:W-:Y:S04]  /*122c0*/  STS.U16 [R0+0x27400], R3 ;  /* 0x0274000300007388 */ /* 0x0001e80000000400 */
[----:B-1----:R-:W2:Y:S04]  /*122d0*/  LDL.LU R4, [R1+0x6258] ;  /* 0x0062580001047983 */ /* 0x002ea80000300800 */
[----:B-----5:R1:W-:Y:S04]  /*122e0*/  STS.U16 [R0+0x28400], R20 ;  /* 0x0284001400007388 */ /* 0x0203e80000000400 */
[----:B0-----:R-:W5:Y:S04]  /*122f0*/  LDL.LU R3, [R1+0x6254] ;  /* 0x0062540001037983 */ /* 0x001f680000300800 */
[----:B-1----:R-:W2:Y:S01]  /*12300*/  LDL.LU R20, [R1+0x6250] ;  /* 0x0062500001147983 */ /* 0x002ea20000300800 */
[----:B------:R-:W-:-:S03]  /*12310*/  LOP3.LUT R29, R29, 0x30, RZ, 0x3c, !PT ;  /* 0x000000301d1d7812 */ /* 0x000fc600078e3cff */
[----:B------:R-:W-:Y:S04]  /*12320*/  STS.U16 [R0+0x29400], R2 ;  /* 0x0294000200007388 */ /* 0x000fe80000000400 */
[----:B------:R0:W-:Y:S04]  /*12330*/  STS.U16 [R0+0x2a400], R26 ;  /* 0x02a4001a00007388 */ /* 0x0001e80000000400 */
[----:B------:R1:W-:Y:S04]  /*12340*/  STS.U16 [R0+0x2b400], R28 ;  /* 0x02b4001c00007388 */ /* 0x0003e80000000400 */
[----:B------:R-:W-:Y:S04]  /*12350*/  STS.U16 [R0+0x2c400], R22 ;  /* 0x02c4001600007388 */ /* 0x000fe80000000400 */
[----:B------:R-:W-:Y:S04]  /*12360*/  STS.U16 [R0+0x2d400], R18 ;  /* 0x02d4001200007388 */ /* 0x000fe80000000400 */
[----:B0-----:R-:W3:Y:S04]  /*12370*/  LDL.LU R26, [R1+0x28] ;  /* 0x00002800011a7983 */ /* 0x001ee80000300800 */
[----:B-1----:R-:W3:Y:S04]  /*12380*/  LDL.LU R28, [R1+0x20] ;  /* 0x00002000011c7983 */ /* 0x002ee80000300800 */
[----:B--2---:R-:W-:Y:S04]  /*12390*/  STS.U16 [R0+0x2e400], R20 ;  /* 0x02e4001400007388 */ /* 0x004fe80000000400 */
[----:B-----5:R-:W-:Y:S04]  /*123a0*/  STS.U16 [R0+0x2f400], R3 ;  /* 0x02f4000300007388 */ /* 0x020fe80000000400 */
        /* <DEDUP_REMOVED lines=10> */
[----:B------:R-:W5:Y:S04]  /*12450*/  LDL.LU R19, [R1+0x14c] ;  /* 0x00014c0001137983 */ /* 0x000f680000300800 */
[----:B------:R-:W5:Y:S04]  /*12460*/  LDL.LU R16, [R1+0x12c] ;  /* 0x00012c0001107983 */ /* 0x000f680000300800 */
[----:B------:R-:W5:Y:S04]  /*12470*/  LDL.LU R17, [R1+0x10c] ;  /* 0x00010c0001117983 */ /* 0x000f680000300800 */
[----:B------:R-:W5:Y:S04]  /*12480*/  LDL.LU R15, [R1+0xec] ;  /* 0x0000ec00010f7983 */ /* 0x000f680000300800 */
[----:B------:R0:W-:Y:S04]  /*12490*/  STS.U16 [R29+0x28600], R8 ;  /* 0x028600081d007388 */ /* 0x0001e80000000400 */
[----:B------:R1:W-:Y:S04]  /*124a0*/  STS.U16 [R29+0x29600], R24 ;  /* 0x029600181d007388 */ /* 0x0003e80000000400 */
[----:B----4-:R4:W-:Y:S04]  /*124b0*/  STS.U16 [R29+0x2a600], R7 ;  /* 0x02a600071d007388 */ /* 0x0109e80000000400 */
[----:B0-----:R-:W5:Y:S04]  /*124c0*/  LDL.LU R8, [R1+0xcc] ;  /* 0x0000cc0001087983 */ /* 0x001f680000300800 */
[----:B-1----:R-:W5:Y:S04]  /*124d0*/  LDL.LU R24, [R1+0xac] ;  /* 0x0000ac0001187983 */ /* 0x002f680000300800 */
[----:B------:R0:W-:Y:S04]  /*124e0*/  STS.U16 [R29+0x2b600], R6 ;  /* 0x02b600061d007388 */ /* 0x0001e80000000400 */
[----:B----4-:R-:W4:Y:S04]  /*124f0*/  LDL.LU R7, [R1+0x8c] ;  /* 0x00008c0001077983 */ /* 0x010f280000300800 */
[----:B0-----:R-:W4:Y:S04]  /*12500*/  LDL.LU R6, [R1+0x6c] ;  /* 0x00006c0001067983 */ /* 0x001f280000300800 */
[----:B------:R-:W4:Y:S04]  /*12510*/  LDL.LU R3, [R1+0x14] ;  /* 0x0000140001037983 */ /* 0x000f280000300800 */
[----:B------:R-:W4:Y:S04]  /*12520*/  LDL.LU R20, [R1+0x4] ;  /* 0x0000040001147983 */ /* 0x000f280000300800 */
[----:B------:R-:W4:Y:S01]  /*12530*/  LDL.LU R22, [R1+0x188] ;  /* 0x0001880001167983 */ /* 0x000f220000300800 */
[----:B------:R-:W-:-:S03]  /*12540*/  LOP3.LUT R2, R27, 0x40, RZ, 0x3c, !PT ;  /* 0x000000401b027812 */ /* 0x000fc600078e3cff */
[----:B------:R-:W4:Y:S04]  /*12550*/  LDL.LU R0, [R1+0x168] ;  /* 0x0001680001007983 */ /* 0x000f280000300800 */
[----:B------:R-:W4:Y:S04]  /*12560*/  LDL.LU R25, [R1+0x148] ;  /* 0x0001480001197983 */ /* 0x000f280000300800 */
[----:B------:R-:W4:Y:S04]  /*12570*/  LDL.LU R23, [R1+0x128] ;  /* 0x0001280001177983 */ /* 0x000f280000300800 */
[----:B------:R0:W-:Y:S04]  /*12580*/  STS.U16 [R29+0x2c600], R26 ;  /* 0x02c6001a1d007388 */ /* 0x0001e80000000400 */
[----:B------:R-:W4:Y:S04]  /*12590*/  LDL.LU R21, [R1+0x108] ;  /* 0x0001080001157983 */ /* 0x000f280000300800 */
[----:B------:R1:W-:Y:S04]  /*125a0*/  STS.U16 [R29+0x2d600], R28 ;  /* 0x02d6001c1d007388 */ /* 0x0003e80000000400 */
[----:B0-----:R-:W4:Y:S04]  /*125b0*/  LDL.LU R26, [R1+0xe8] ;  /* 0x0000e800011a7983 */ /* 0x001f280000300800 */
[----:B------:R0:W-:Y:S04]  /*125c0*/  STS.U16 [R29+0x2e600], R4 ;  /* 0x02e600041d007388 */ /* 0x0001e80000000400 */
[----:B-1----:R-:W4:Y:S04]  /*125d0*/  LDL.LU R28, [R1+0xc8] ;  /* 0x0000c800011c7983 */ /* 0x002f280000300800 */
[----:B------:R1:W-:Y:S04]  /*125e0*/  STS.U16 [R29+0x2f600], R5 ;  /* 0x02f600051d007388 */ /* 0x0003e80000000400 */
[----:B0-----:R-:W4:Y:S04]  /*125f0*/  LDL.LU R4, [R1+0x18] ;  /* 0x0000180001047983 */ /* 0x001f280000300800 */
[----:B-1----:R-:W4:Y:S04]  /*12600*/  LDL.LU R29, [R1+0x624c] ;  /* 0x00624c00011d7983 */ /* 0x002f280000300800 */
[----:B------:R-:W4:Y:S04]  /*12610*/  LDL.LU R5, [R1+0x1c] ;  /* 0x00001c0001057983 */ /* 0x000f280000300800 */
[----:B--2---:R0:W-:Y:S04]  /*12620*/  STS.U16 [R2+0x20800], R9 ;  /* 0x0208000902007388 */ /* 0x0041e80000000400 */
[----:B---3--:R1:W-:Y:S04]  /*12630*/  STS.U16 [R2+0x21800], R18 ;  /* 0x0218001202007388 */ /* 0x0083e80000000400 */
[----:B-----5:R2:W-:Y:S04]  /*12640*/  STS.U16 [R2+0x22800], R19 ;  /* 0x0228001302007388 */ /* 0x0205e80000000400 */
[----:B0-----:R-:W3:Y:S04]  /*12650*/  LDL.LU R9, [R1+0x6248] ;  /* 0x0062480001097983 */ /* 0x001ee80000300800 */
[----:B-1----:R-:W5:Y:S04]  /*12660*/  LDL.LU R18, [R1+0xa8] ;  /* 0x0000a80001127983 */ /* 0x002f680000300800 */
[----:B------:R0:W-:Y:S04]  /*12670*/  STS.U16 [R2+0x23800], R16 ;  /* 0x0238001002007388 */ /* 0x0001e80000000400 */
[----:B--2---:R-:W2:Y:S04]  /*12680*/  LDL.LU R19, [R1+0x88] ;  /* 0x0000880001137983 */ /* 0x004ea80000300800 */
[----:B------:R1:W-:Y:S04]  /*12690*/  STS.U16 [R2+0x24800], R17 ;  /* 0x0248001102007388 */ /* 0x0003e80000000400 */
[----:B0-----:R-:W2:Y:S04]  /*126a0*/  LDL.LU R16, [R1+0x68] ;  /* 0x0000680001107983 */ /* 0x001ea80000300800 */
[----:B------:R0:W-:Y:S04]  /*126b0*/  STS.U16 [R2+0x25800], R15 ;  /* 0x0258000f02007388 */ /* 0x0001e80000000400 */
[----:B-1----:R-:W2:Y:S04]  /*126c0*/  LDL.LU R17, [R1+0x10] ;  /* 0x0000100001117983 */ /* 0x002ea80000300800 */
[----:B------:R1:W-:Y:S04]  /*126d0*/  STS.U16 [R2+0x26800], R8 ;  /* 0x0268000802007388 */ /* 0x0003e80000000400 */
[----:B0-----:R-:W2:Y:S04]  /*126e0*/  LDL.LU R15, [R1+0xc] ;  /* 0x00000c00010f7983 */ /* 0x001ea80000300800 */
[----:B------:R0:W-:Y:S04]  /*126f0*/  STS.U16 [R2+0x27800], R24 ;  /* 0x0278001802007388 */ /* 0x0001e80000000400 */
[----:B-1----:R-:W2:Y:S04]  /*12700*/  LDL.LU R8, [R1+0x6244] ;  /* 0x0062440001087983 */ /* 0x002ea80000300800 */
[----:B----4-:R1:W-:Y:S04]  /*12710*/  STS.U16 [R2+0x28800], R7 ;  /* 0x0288000702007388 */ /* 0x0103e80000000400 */
[----:B0-----:R-:W2:Y:S04]  /*12720*/  LDL.LU R24, [R1+0x6240] ;  /* 0x0062400001187983 */ /* 0x001ea80000300800 */
[----:B------:R0:W-:Y:S04]  /*12730*/  STS.U16 [R2+0x29800], R6 ;  /* 0x0298000602007388 */ /* 0x0001e80000000400 */
[----:B-1----:R-:W2:Y:S04]  /*12740*/  LDL.LU R7, [R1+0x623c] ;  /* 0x00623c0001077983 */ /* 0x002ea80000300800 */
[----:B0-----:R-:W2:Y:S01]  /*12750*/  LDL.LU R6, [R1+0x6238] ;  /* 0x0062380001067983 */ /* 0x001ea20000300800 */
[----:B------:R-:W-:-:S03]  /*12760*/  LOP3.LUT R27, R27, 0x50, RZ, 0x3c, !PT ;  /* 0x000000501b1b7812 */ /* 0x000fc600078e3cff */
[----:B------:R0:W-:Y:S04]  /*12770*/  STS.U16 [R2+0x2a800], R5 ;  /* 0x02a8000502007388 */ /* 0x0001e80000000400 */
[----:B------:R-:W-:Y:S04]  /*12780*/  STS.U16 [R2+0x2b800], R4 ;  /* 0x02b8000402007388 */ /* 0x000fe80000000400 */
[----:B------:R-:W-:Y:S04]  /*12790*/  STS.U16 [R2+0x2c800], R3 ;  /* 0x02c8000302007388 */ /* 0x000fe80000000400 */
[----:B------:R-:W-:Y:S04]  /*127a0*/  STS.U16 [R2+0x2d800], R20 ;  /* 0x02d8001402007388 */ /* 0x000fe80000000400 */
[----:B0-----:R-:W3:Y:S04]  /*127b0*/  LDL.LU R5, [R1+0x8] ;  /* 0x0000080001057983 */ /* 0x001ee80000300800 */
[----:B--2---:R-:W-:Y:S04]  /*127c0*/  STS.U16 [R2+0x2e800], R6 ;  /* 0x02e8000602007388 */ /* 0x004fe80000000400 */
[----:B------:R-:W-:Y:S04]  /*127d0*/  STS.U16 [R2+0x2f800], R7 ;  /* 0x02f8000702007388 */ /* 0x000fe80000000400 */
[----:B------:R-:W-:Y:S04]  /*127e0*/  STS.U16 [R27+0x20a00], R22 ;  /* 0x020a00161b007388 */ /* 0x000fe80000000400 */
[----:B------:R-:W-:Y:S04]  /*127f0*/  STS.U16 [R27+0x21a00], R0 ;  /* 0x021a00001b007388 */ /* 0x000fe80000000400 */
[----:B------:R0:W-:Y:S04]  /*12800*/  STS.U16 [R27+0x22a00], R25 ;  /* 0x022a00191b007388 */ /* 0x0001e80000000400 */
[----:B------:R1:W-:Y:S04]  /*12810*/  STS.U16 [R27+0x23a00], R23 ;  /* 0x023a00171b007388 */ /* 0x0003e80000000400 */
[----:B------:R2:W-:Y:S04]  /*12820*/  STS.U16 [R27+0x24a00], R21 ;  /* 0x024a00151b007388 */ /* 0x0005e80000000400 */
[----:B0-----:R-:W4:Y:S04]  /*12830*/  LDL.LU R25, [R1+0x184] ;  /* 0x0001840001197983 */ /* 0x001f280000300800 */
[----:B-1----:R-:W4:Y:S04]  /*12840*/  LDL.LU R23, [R1+0x164] ;  /* 0x0001640001177983 */ /* 0x002f280000300800 */
[----:B------:R0:W-:Y:S04]  /*12850*/  STS.U16 [R27+0x25a00], R26 ;  /* 0x025a001a1b007388 */ /* 0x0001e80000000400 */
[----:B--2---:R-:W2:Y:S04]  /*12860*/  LDL.LU R21, [R1+0x144] ;  /* 0x0001440001157983 */ /* 0x004ea80000300800 */
[----:B------:R1:W-:Y:S04]  /*12870*/  STS.U16 [R27+0x26a00], R28 ;  /* 0x026a001c1b007388 */ /* 0x0003e80000000400 */
[----:B0-----:R-:W2:Y:S04]  /*12880*/  LDL.LU R26, [R1+0x124] ;  /* 0x00012400011a7983 */ /* 0x001ea80000300800 */
[----:B-1----:R-:W2:Y:S04]  /*12890*/  LDL.LU R28, [R1+0x104] ;  /* 0x00010400011c7983 */ /* 0x002ea80000300800 */
[----:B-----5:R-:W-:Y:S04]  /*128a0*/  STS.U16 [R27+0x27a00], R18 ;  /* 0x027a00121b007388 */ /* 0x020fe80000000400 */
[----:B------:R-:W-:Y:S04]  /*128b0*/  STS.U16 [R27+0x28a00], R19 ;  /* 0x028a00131b007388 */ /* 0x000fe80000000400 */
[----:B------:R-:W-:Y:S04]  /*128c0*/  STS.U16 [R27+0x29a00], R16 ;  /* 0x029a00101b007388 */ /* 0x000fe80000000400 */
[----:B------:R-:W-:Y:S04]  /*128d0*/  STS.U16 [R27+0x2aa00], R17 ;  /* 0x02aa00111b007388 */ /* 0x000fe80000000400 */
[----:B------:R0:W-:Y:S04]  /*128e0*/  STS.U16 [R27+0x2ba00], R15 ;  /* 0x02ba000f1b007388 */ /* 0x0001e80000000400 */
[----:B------:R-:W5:Y:S04]  /*128f0*/  LDL.LU R7, [R1+0x84] ;  /* 0x0000840001077983 */ /* 0x000f680000300800 */
[----:B------:R-:W5:Y:S04]  /*12900*/  LDL.LU R6, [R1+0x64] ;  /* 0x0000640001067983 */ /* 0x000f680000300800 */
[----:B0-----:R-:W0:Y:S04]  /*12910*/  S2R R15, SR_TID.X ;  /* 0x00000000000f7919 */ /* 0x001e280000002100 */
[----:B------:R-:W5:Y:S04]  /*12920*/  LDL.LU R4, [R1+0x180] ;  /* 0x0001800001047983 */ /* 0x000f680000300800 */
[----:B------:R-:W5:Y:S04]  /*12930*/  LDL.LU R3, [R1+0x160] ;  /* 0x0001600001037983 */ /* 0x000f680000300800 */
[----:B------:R-:W5:Y:S04]  /*12940*/  LDL.LU R20, [R1+0x140] ;  /* 0x0001400001147983 */ /* 0x000f680000300800 */
[----:B------:R-:W5:Y:S04]  /*12950*/  LDL.LU R22, [R1+0x120] ;  /* 0x0001200001167983 */ /* 0x000f680000300800 */
[----:B------:R-:W5:Y:S01]  /*12960*/  LDL.LU R0, [R1+0x100] ;  /* 0x0001000001007983 */ /* 0x000f620000300800 */
[----:B0-----:R-:W-:-:S03]  /*12970*/  LOP3.LUT R15, R15, 0xff, RZ, 0xc0, !PT ;  /* 0x000000ff0f0f7812 */ /* 0x001fc600078ec0ff */
[----:B------:R-:W5:Y:S02]  /*12980*/  LDL.LU R18, [R1+0xe0] ;  /* 0x0000e00001127983 */ /* 0x000f640000300800 */
[----:B------:R-:W-:Y:S02]  /*12990*/  IMAD.SHL.U32 R2, R15, 0x2, RZ ;  /* 0x000000020f027824 */ /* 0x000fe400078e00ff */
[----:B------:R-:W5:Y:S04]  /*129a0*/  LDL.LU R19, [R1+0xc0] ;  /* 0x0000c00001137983 */ /* 0x000f680000300800 */
[----:B------:R-:W5:Y:S04]  /*129b0*/  LDL.LU R16, [R1+0xa0] ;  /* 0x0000a00001107983 */ /* 0x000f680000300800 */
[----:B---3--:R0:W-:Y:S04]  /*129c0*/  STS.U16 [R27+0x2ca00], R5 ;  /* 0x02ca00051b007388 */ /* 0x0081e80000000400 */
[----:B------:R-:W3:Y:S04]  /*129d0*/  LDL.LU R17, [R1+0x80] ;  /* 0x0000800001117983 */ /* 0x000ee80000300800 */
[----:B------:R-:W3:Y:S01]  /*129e0*/  LDL.LU R15, [R1+0x60] ;  /* 0x00006000010f7983 */ /* 0x000ee20000300800 */
[----:B0-----:R-:W-:-:S03]  /*129f0*/  LOP3.LUT R5, R2, 0x60, RZ, 0x3c, !PT ;  /* 0x0000006002057812 */ /* 0x001fc600078e3cff */
[----:B------:R0:W-:Y:S04]  /*12a00*/  STS.U16 [R27+0x2da00], R24 ;  /* 0x02da00181b007388 */ /* 0x0001e80000000400 */
[----:B------:R1:W-:Y:S04]  /*12a10*/  STS.U16 [R27+0x2ea00], R8 ;  /* 0x02ea00081b007388 */ /* 0x0003e80000000400 */
[----:B------:R1:W-:Y:S04]  /*12a20*/  STS.U16 [R27+0x2fa00], R9 ;  /* 0x02fa00091b007388 */ /* 0x0003e80000000400 */
[----:B0-----:R-:W3:Y:S04]  /*12a30*/  LDL.LU R24, [R1+0xa4] ;  /* 0x0000a40001187983 */ /* 0x001ee80000300800 */
[----:B-1----:R-:W3:Y:S04]  /*12a40*/  LDL.LU R8, [R1+0xc4] ;  /* 0x0000c40001087983 */ /* 0x002ee80000300800 */
[----:B------:R-:W3:Y:S04]  /*12a50*/  LDL.LU R27, [R1+0x6234] ;  /* 0x00623400011b7983 */ /* 0x000ee80000300800 */
[----:B------:R-:W3:Y:S04]  /*12a60*/  LDL.LU R9, [R1+0xe4] ;  /* 0x0000e40001097983 */ /* 0x000ee80000300800 */
[----:B----4-:R0:W-:Y:S04]  /*12a70*/  STS.U16 [R5+0x20c00], R25 ;  /* 0x020c001905007388 */ /* 0x0101e80000000400 */
[----:B------:R1:W-:Y:S04]  /*12a80*/  STS.U16 [R5+0x21c00], R23 ;  /* 0x021c001705007388 */ /* 0x0003e80000000400 */
[----:B0-----:R-:W4:Y:S04]  /*12a90*/  LDL.LU R25, [R1+0x6230] ;  /* 0x0062300001197983 */ /* 0x001f280000300800 */
[----:B-1----:R-:W4:Y:S04]  /*12aa0*/  LDL.LU R23, [R1+0x622c] ;  /* 0x00622c0001177983 */ /* 0x002f280000300800 */
[----:B--2---:R0:W-:Y:S04]  /*12ab0*/  STS.U16 [R5+0x22c00], R21 ;  /* 0x022c001505007388 */ /* 0x0041e80000000400 */
[----:B------:R1:W-:Y:S04]  /*12ac0*/  STS.U16 [R5+0x23c00], R26 ;  /* 0x023c001a05007388 */ /* 0x0003e80000000400 */
[----:B------:R2:W-:Y:S04]  /*12ad0*/  STS.U16 [R5+0x24c00], R28 ;  /* 0x024c001c05007388 */ /* 0x0005e80000000400 */
[----:B0-----:R-:W4:Y:S04]  /*12ae0*/  LDL.LU R21, [R1+0x6228] ;  /* 0x0062280001157983 */ /* 0x001f280000300800 */
[----:B-1----:R-:W4:Y:S04]  /*12af0*/  LDL.LU R26, [R1+0x6224] ;  /* 0x00622400011a7983 */ /* 0x002f280000300800 */
[----:B--2---:R-:W2:Y:S01]  /*12b00*/  LDL.LU R28, [R1+0x6220] ;  /* 0x00622000011c7983 */ /* 0x004ea20000300800 */
[----:B------:R-:W-:-:S03]  /*12b10*/  LOP3.LUT R2, R2, 0x70, RZ, 0x3c, !PT ;  /* 0x0000007002027812 */ /* 0x000fc600078e3cff */
[----:B---3--:R-:W-:Y:S04]  /*12b20*/  STS.U16 [R5+0x25c00], R9 ;  /* 0x025c000905007388 */ /* 0x008fe80000000400 */
[----:B------:R-:W-:Y:S04]  /*12b30*/  STS.U16 [R5+0x26c00], R8 ;  /* 0x026c000805007388 */ /* 0x000fe80000000400 */
[----:B------:R-:W-:Y:S04]  /*12b40*/  STS.U16 [R5+0x27c00], R24 ;  /* 0x027c001805007388 */ /* 0x000fe80000000400 */
[----:B-----5:R-:W-:Y:S04]  /*12b50*/  STS.U16 [R5+0x28c00], R7 ;  /* 0x028c000705007388 */ /* 0x020fe80000000400 */
[----:B------:R-:W-:Y:S04]  /*12b60*/  STS.U16 [R5+0x29c00], R6 ;  /* 0x029c000605007388 */ /* 0x000fe80000000400 */
        /* <DEDUP_REMOVED lines=14> */
[----:B0-----:R-:W0:Y:S04]  /*12c50*/  S2R R16, SR_TID.X ;  /* 0x0000000000107919 */ /* 0x001e280000002100 */
[----:B------:R-:W-:Y:S04]  /*12c60*/  STS.U16 [R2+0x28e00], R17 ;  /* 0x028e001102007388 */ /* 0x000fe80000000400 */
[----:B------:R0:W-:Y:S04]  /*12c70*/  STS.U16 [R2+0x29e00], R15 ;  /* 0x029e000f02007388 */ /* 0x0001e80000000400 */
[----:B------:R1:W-:Y:S04]  /*12c80*/  STS.U16 [R2+0x2ae00], R29 ;  /* 0x02ae001d02007388 */ /* 0x0003e80000000400 */
[----:B------:R-:W-:Y:S04]  /*12c90*/  STS.U16 [R2+0x2be00], R10 ;  /* 0x02be000a02007388 */ /* 0x000fe80000000400 */
[----:B------:R-:W-:Y:S04]  /*12ca0*/  STS.U16 [R2+0x2ce00], R11 ;  /* 0x02ce000b02007388 */ /* 0x000fe80000000400 */
[----:B------:R-:W-:Y:S04]  /*12cb0*/  STS.U16 [R2+0x2de00], R14 ;  /* 0x02de000e02007388 */ /* 0x000fe80000000400 */
[----:B------:R-:W-:Y:S04]  /*12cc0*/  STS.U16 [R2+0x2ee00], R12 ;  /* 0x02ee000c02007388 */ /* 0x000fe80000000400 */
[----:B------:R-:W2:Y:S04]  /*12cd0*/  S2R R3, SR_TID.X ;  /* 0x0000000000037919 */ /* 0x000ea80000002100 */
[----:B------:R-:W-:Y:S01]  /*12ce0*/  STS.U16 [R2+0x2fe00], R13 ;  /* 0x02fe000d02007388 */ /* 0x000fe20000000400 */
[----:B0-----:R-:W-:-:S02]  /*12cf0*/  LOP3.LUT R15, R16, 0x7, RZ, 0xc0, !PT ;  /* 0x00000007100f7812 */ /* 0x001fc400078ec0ff */
[----:B------:R-:W-:-:S03]  /*12d00*/  SHF.L.U32 R17, R16, 0x1, RZ ;  /* 0x0000000110117819 */ /* 0x000fc600000006ff */
[----:B------:R-:W-:Y:S01]  /*12d10*/  IMAD R15, R15, 0x210, RZ ;  /* 0x000002100f0f7824 */ /* 0x000fe200078e02ff */
[----:B-1----:R-:W-:-:S04]  /*12d20*/  LOP3.LUT R29, R17, 0x10, RZ, 0xc0, !PT ;  /* 0x00000010111d7812 */ /* 0x002fc800078ec0ff */
[----:B------:R-:W-:Y:S01]  /*12d30*/  LOP3.LUT R0, R15, 0x30, R17, 0x78, !PT ;  /* 0x000000300f007812 */ /* 0x000fe200078e7811 */
[----:B------:R-:W-:Y:S01]  /*12d40*/  BAR.SYNC.DEFER_BLOCKING 0x0 ;  /* 0x0000000000007b1d */ /* 0x000fe20000010000 */
[----:B--2---:R-:W-:-:S04]  /*12d50*/  LOP3.LUT R29, R29, 0xe0, R3, 0xf8, !PT ;  /* 0x000000e01d1d7812 */ /* 0x004fc800078ef803 */
[----:B------:R-:W-:Y:S01]  /*12d60*/  LOP3.LUT R29, R15, R29, RZ, 0x3c, !PT ;  /* 0x0000001d0f1d7212 */ /* 0x000fe200078e3cff */
[----:B------:R-:W0:Y:S04]  /*12d70*/  LDSM.16.M88.4 R8, [R0+0x20000] ;  /* 0x020000000008783b */ /* 0x000e280000000200 */
[----:B------:R-:W1:Y:S01]  /*12d80*/  LDSM.16.M88.4 R12, [R0+0x21000] ;  /* 0x02100000000c783b */ /* 0x000e620000000200 */
[----:B------:R-:W-:-:S03]  /*12d90*/  IMAD.SHL.U32 R16, R16, 0x100, RZ ;  /* 0x0000010010107824 */ /* 0x000fc600078e00ff */
[----:B------:R-:W-:Y:S02]  /*12da0*/  STL [R1+0x55f0], R3 ;  /* 0x0055f00301007387 */ /* 0x000fe40000100800 */
[----:B------:R-:W-:Y:S02]  /*12db0*/  LOP3.LUT R16, R16, 0x1000, RZ, 0xc0, !PT ;  /* 0x0000100010107812 */ /* 0x000fe400078ec0ff */
[----:B------:R-:W-:Y:S02]  /*12dc0*/  LDSM.16.M88.4 R20, [R0+0x25000] ;  /* 0x025000000014783b */ /* 0x000fe40000000200 */
[----:B------:R-:W-:Y:S02]  /*12dd0*/  IADD3 R29, R16, R29, RZ ;  /* 0x0000001d101d7210 */ /* 0x000fe40007ffe0ff */
[----:B------:R-:W2:Y:S04]  /*12de0*/  LDSM.16.M88.4 R16, [R0+0x22000] ;  /* 0x022000000010783b */ /* 0x000ea80000000200 */
[----:B------:R-:W-:Y:S04]  /*12df0*/  LDSM.16.M88.4 R24, [R0+0x2a000] ;  /* 0x02a000000018783b */ /* 0x000fe80000000200 */
[----:B------:R-:W-:Y:S04]  /*12e00*/  LDSM.16.MT88.4 R4, [R29] ;  /* 0x000000001d04783b */ /* 0x000fe80000004200 */
[----:B0-----:R-:W-:Y:S04]  /*12e10*/  STL.64 [R1+0xd0], R8 ;  /* 0x0000d00801007387 */ /* 0x001fe80000100a00 */
[----:B------:R-:W-:Y:S04]  /*12e20*/  STL.64 [R1+0xd8], R10 ;  /* 0x0000d80a01007387 */ /* 0x000fe80000100a00 */
[----:B------:R-:W0:Y:S04]  /*12e30*/  LDSM.16.M88.4 R8, [R0+0x23000] ;  /* 0x023000000008783b */ /* 0x000e280000000200 */
[----:B-1----:R-:W-:Y:S04]  /*12e40*/  STL.64 [R1+0xc0], R12 ;  /* 0x0000c00c01007387 */ /* 0x002fe80000100a00 */
[----:B------:R-:W-:Y:S04]  /*12e50*/  STL.64 [R1+0xc8], R14 ;  /* 0x0000c80e01007387 */ /* 0x000fe80000100a00 */
[----:B------:R-:W1:Y:S04]  /*12e60*/  LDSM.16.M88.4 R12, [R0+0x24000] ;  /* 0x02400000000c783b */ /* 0x000e680000000200 */
[----:B--2---:R-:W-:Y:S04]  /*12e70*/  STL.64 [R1+0xb0], R16 ;  /* 0x0000b01001007387 */ /* 0x004fe80000100a00 */
[----:B------:R-:W-:Y:S04]  /*12e80*/  STL.64 [R1+0xb8], R18 ;  /* 0x0000b81201007387 */ /* 0x000fe80000100a00 */
[----:B------:R-:W-:Y:S04]  /*12e90*/  LDSM.16.M88.4 R16, [R0+0x27000] ;  /* 0x027000000010783b */ /* 0x000fe80000000200 */
[----:B0-----:R-:W-:Y:S04]  /*12ea0*/  STL.64 [R1+0xa0], R8 ;  /* 0x0000a00801007387 */ /* 0x001fe80000100a00 */
[----:B------:R-:W-:Y:S04]  /*12eb0*/  STL.64 [R1+0xa8], R10 ;  /* 0x0000a80a01007387 */ /* 0x000fe80000100a00 */
[----:B------:R-:W0:Y:S04]  /*12ec0*/  LDSM.16.M88.4 R8, [R0+0x26000] ;  /* 0x026000000008783b */ /* 0x000e280000000200 */
[----:B-1----:R-:W-:Y:S04]  /*12ed0*/  STL.64 [R1+0x90], R12 ;  /* 0x0000900c01007387 */ /* 0x002fe80000100a00 */
[----:B------:R-:W-:Y:S04]  /*12ee0*/  STL.64 [R1+0x98], R14 ;  /* 0x0000980e01007387 */ /* 0x000fe80000100a00 */
[----:B------:R-:W1:Y:S04]  /*12ef0*/  LDSM.16.M88.4 R12, [R0+0x28000] ;  /* 0x02800000000c783b */ /* 0x000e680000000200 */
[----:B0-----:R1:W-:Y:S04]  /*12f00*/  STL.64 [R1+0x70], R8 ;  /* 0x0000700801007387 */ /* 0x0013e80000100a00 */
[----:B------:R-:W-:Y:S04]  /*12f10*/  STL.64 [R1+0x78], R10 ;  /* 0x0000780a01007387 */ /* 0x000fe80000100a00 */
[----:B------:R-:W-:Y:S04]  /*12f20*/  STL.64 [R1+0x60], R16 ;  /* 0x0000601001007387 */ /* 0x000fe80000100a00 */
[----:B------:R-:W-:Y:S01]  /*12f30*/  STL.64 [R1+0x68], R18 ;  /* 0x0000681201007387 */ /* 0x000fe20000100a00 */
[----:B-1----:R-:W-:Y:S01]  /*12f40*/  IMAD.MOV.U32 R9, RZ, RZ, R13 ;  /* 0x000000ffff097224 */ /* 0x002fe200078e000d */
[----:B------:R-:W-:-:S02]  /*12f50*/  MOV R8, R12 ;  /* 0x0000000c00087202 */ /* 0x000fc40000000f00 */
[----:B------:R-:W-:Y:S04]  /*12f60*/  STL.64 [R1+0x50], R12 ;  /* 0x0000500c01007387 */ /* 0x000fe80000100a00 */
[----:B------:R-:W-:Y:S04]  /*12f70*/  STL.64 [R1+0x58], R14 ;  /* 0x0000580e01007387 */ /* 0x000fe80000100a00 */
[----:B------:R-:W0:Y:S04]  /*12f80*/  LDSM.16.M88.4 R12, [R0+0x29000] ;  /* 0x02900000000c783b */ /* 0x000e280000000200 */
[----:B------:R-:W-:Y:S04]  /*12f90*/  STL.64 [R1+0x80], R20 ;  /* 0x0000801401007387 */ /* 0x000fe80000100a00 */
[----:B------:R1:W-:Y:S04]  /*12fa0*/  STL.64 [R1+0x88], R22 ;  /* 0x0000881601007387 */ /* 0x0003e80000100a00 */
[----:B------:R-:W-:Y:S04]  /*12fb0*/  LDSM.16.M88.4 R16, [R0+0x2b000] ;  /* 0x02b000000010783b */ /* 0x000fe80000000200 */
[----:B0-----:R-:W-:Y:S04]  /*12fc0*/  STL.64 [R1+0x40], R12 ;  /* 0x0000400c01007387 */ /* 0x001fe80000100a00 */
[----:B------:R-:W-:Y:S04]  /*12fd0*/  STL.64 [R1+0x48], R14 ;  /* 0x0000480e01007387 */ /* 0x000fe80000100a00 */
[----:B------:R-:W0:Y:S01]  /*12fe0*/  LDSM.16.M88.4 R12, [R0+0x2c000] ;  /* 0x02c00000000c783b */ /* 0x000e220000000200 */
[----:B-1----:R-:W-:-:S03]  /*12ff0*/  MOV R23, R9 ;  /* 0x0000000900177202 */ /* 0x002fc60000000f00 */
[----:B------:R-:W-:Y:S01]  /*13000*/  STL.64 [R1+0x30], R24 ;  /* 0x0000301801007387 */ /* 0x000fe20000100a00 */
[----:B0-----:R-:W-:Y:S01]  /*13010*/  IMAD.MOV.U32 R10, RZ, RZ, R12 ;  /* 0x000000ffff0a7224 */ /* 0x001fe200078e000c */
[----:B------:R-:W-:Y:S01]  /*13020*/  MOV R2, R13 ;  /* 0x0000000d00027202 */ /* 0x000fe20000000f00 */
[----:B------:R-:W-:Y:S01]  /*13030*/  IMAD.MOV.U32 R28, RZ, RZ, R14 ;  /* 0x000000ffff1c7224 */ /* 0x000fe200078e000e */
[----:B------:R-:W-:Y:S02]  /*13040*/  MOV R3, R15 ;  /* 0x0000000f00037202 */ /* 0x000fe40000000f00 */
[----:B------:R-:W0:Y:S01]  /*13050*/  LDSM.16.M88.4 R12, [R0+0x2d000] ;  /* 0x02d00000000c783b */ /* 0x000e220000000200 */
[----:B------:R-:W-:-:S03]  /*13060*/  IMAD.MOV.U32 R22, RZ, RZ, R8 ;  /* 0x000000ffff167224 */ /* 0x000fc600078e0008 */
[----:B------:R-:W-:Y:S04]  /*13070*/  STL.64 [R1+0x38], R26 ;  /* 0x0000381a01007387 */ /* 0x000fe80000100a00 */
[----:B------:R-:W-:Y:S04]  /*13080*/  STL.64 [R1+0x20], R16 ;  /* 0x0000201001007387 */ /* 0x000fe80000100a00 */
[----:B------:R-:W-:Y:S04]  /*13090*/  STL.64 [R1+0x28], R18 ;  /* 0x0000281201007387 */ /* 0x000fe80000100a00 */
[----:B------:R1:W-:Y:S04]  /*130a0*/  STL [R1+0x6100], R3 ;  /* 0x0061000301007387 */ /* 0x0003e80000100800 */
[----:B------:R-:W-:Y:S04]  /*130b0*/  STL [R1+0x60fc], R28 ;  /* 0x0060fc1c01007387 */ /* 0x000fe80000100800 */
[----:B------:R-:W-:Y:S04]  /*130c0*/  LDSM.16.MT88.4 R16, [R29+0x100] ;  /* 0x000100001d10783b */ /* 0x000fe80000004200 */
[----:B0-----:R-:W-:Y:S04]  /*130d0*/  STL.64 [R1], R12 ;  /* 0x0000000c01007387 */ /* 0x001fe80000100a00 */
[----:B------:R-:W-:Y:S04]  /*130e0*/  STL.64 [R1+0x8], R14 ;  /* 0x0000080e01007387 */ /* 0x000fe80000100a00 */
[----:B------:R-:W-:Y:S04]  /*130f0*/  STL.64 [R1+0x6208], R22 ;  /* 0x0062081601007387 */ /* 0x000fe80000100a00 */
[----:B------:R0:W-:Y:S01]  /*13100*/  STL.64 [R1+0x6200], R20 ;  /* 0x0062001401007387 */ /* 0x0001e20000100a00 */
[----:B-1----:R-:W-:-:S03]  /*13110*/  IMAD.MOV.U32 R3, RZ, RZ, R10 ;  /* 0x000000ffff037224 */ /* 0x002fc600078e000a */
[----:B------:R-:W1:Y:S04]  /*13120*/  LDSM.16.M88.4 R8, [R0+0x2e000] ;  /* 0x02e000000008783b */ /* 0x000e680000000200 */
[----:B------:R-:W2:Y:S04]  /*13130*/  LDSM.16.M88.4 R12, [R0+0x2f000] ;  /* 0x02f00000000c783b */ /* 0x000ea80000000200 */
[----:B0-----:R-:W3:Y:S04]  /*13140*/  LDL.LU.64 R20, [R1+0xc0] ;  /* 0x0000c00001147983 */ /* 0x001ee80000300a00 */
[----:B---3--:R0:W-:Y:S04]  /*13150*/  STL.64 [R1+0x6218], R20 ;  /* 0x0062181401007387 */ /* 0x0081e80000100a00 */
[----:B0-----:R-:W3:Y:S04]  /*13160*/  LDL.LU.64 R20, [R1+0xd0] ;  /* 0x0000d00001147983 */ /* 0x001ee80000300a00 */
[----:B-1----:R-:W-:Y:S04]  /*13170*/  STL [R1+0x5fe4], R10 ;  /* 0x005fe40a01007387 */ /* 0x002fe80000100800 */
[----:B------:R-:W-:Y:S04]  /*13180*/  STL [R1+0x5fe0], R11 ;  /* 0x005fe00b01007387 */ /* 0x000fe80000100800 */
[----:B------:R-:W-:Y:S04]  /*13190*/  STL.64 [R1+0x6210], R8 ;  /* 0x0062100801007387 */ /* 0x000fe80000100a00 */
[----:B--2---:R-:W-:Y:S04]  /*131a0*/  STL [R1+0x61a0], R13 ;  /* 0x0061a00d01007387 */ /* 0x004fe80000100800 */
[----:B------:R-:W-:Y:S04]  /*131b0*/  STL [R1+0x5fdc], R14 ;  /* 0x005fdc0e01007387 */ /* 0x000fe80000100800 */
[----:B------:R-:W-:Y:S04]  /*131c0*/  STL [R1+0x5fd8], R15 ;  /* 0x005fd80f01007387 */ /* 0x000fe80000100800 */
[----:B------:R-:W-:Y:S04]  /*131d0*/  STL [R1+0x5ab0], R0 ;  /* 0x005ab00001007387 */ /* 0x000fe80000100800 */
[----:B------:R-:W-:Y:S04]  /*131e0*/  STL.64 [R1+0x61b0], R18 ;  /* 0x0061b01201007387 */ /* 0x000fe80000100a00 */
[----:B------:R0:W-:Y:S04]  /*131f0*/  STL.64 [R1+0x61a8], R16 ;  /* 0x0061a81001007387 */ /* 0x0001e80000100a00 */
[----:B0-----:R-:W2:Y:S01]  /*13200*/  LDL.64 R16, [R1+0xa0] ;  /* 0x0000a00001107983 */ /* 0x001ea20000100a00 */
[----:B---3--:R-:W-:Y:S01]  /*13210*/  HMMA.16816.F32.BF16 R8, R4, R20, RZ ;  /* 0x000000140408723c */ /* 0x008fe200000418ff */
[----:B------:R-:W-:Y:S01]  /*13220*/  MOV R25, R20 ;  /* 0x0000001400197202 */ /* 0x000fe20000000f00 */
[----:B------:R-:W-:-:S02]  /*13230*/  IMAD.MOV.U32 R24, RZ, RZ, R21 ;  /* 0x000000ffff187224 */ /* 0x000fc400078e0015 */
[----:B------:R-:W3:Y:S11]  /*13240*/  LDL.LU.64 R20, [R1+0x6218] ;  /* 0x0062180001147983 */ /* 0x000ef60000300a00 */
[----:B------:R-:W-:Y:S08]  /*13250*/  @!UPT UIADD3 URZ, URZ, URZ, URZ ;  /* 0x0000003f3f3ff290 */ /* 0x000ff0000fffe03f */
[----:B------:R-:W-:Y:S01]  /*13260*/  STL.64 [R1+0x2b0], R8 ;  /* 0x0002b00801007387 */ /* 0x000fe20000100a00 */
[----:B------:R-:W-:-:S03]  /*13270*/  MOV R0, R11 ;  /* 0x0000000b00007202 */ /* 0x000fc60000000f00 */
[----:B------:R3:W-:Y:S04]  /*13280*/  STL [R1+0x2b8], R10 ;  /* 0x0002b80a01007387 */ /* 0x0007e80000100800 */
[----:B------:R-:W-:Y:S01]  /*13290*/  STL [R1+0x6168], R0 ;  /* 0x0061680001007387 */ /* 0x000fe20000100800 */
[C---:B---3--:R-:W-:Y:S01]  /*132a0*/  HMMA.16816.F32.BF16 R8, R4.reuse, R20, RZ ;  /* 0x000000140408723c */ /* 0x048fe200000418ff */
[----:B------:R-:W-:Y:S01]  /*132b0*/  IMAD.MOV.U32 R27, RZ, RZ, R20 ;  /* 0x000000ffff1b7224 */ /* 0x000fe200078e0014 */
[----:B------:R-:W-:Y:S11]  /*132c0*/  MOV R26, R21 ;  /* 0x00000015001a7202 */ /* 0x000ff60000000f00 */
[----:B------:R-:W-:Y:S10]  /*132d0*/  @!UPT UIADD3 URZ, URZ, URZ, URZ ;  /* 0x0000003f3f3ff290 */ /* 0x000ff4000fffe03f */
[----:B------:R0:W-:Y:S04]  /*132e0*/  STL.64 [R1+0x2a0], R8 ;  /* 0x0002a00801007387 */ /* 0x0001e80000100a00 */
[----:B------:R-:W-:Y:S04]  /*132f0*/  STL.64 [R1+0x2a8], R10 ;  /* 0x0002a80a01007387 */ /* 0x000fe80000100a00 */
[----:B0-----:R-:W3:Y:S04]  /*13300*/  LDL.LU.64 R8, [R1+0x6210] ;  /* 0x0062100001087983 */ /* 0x001ee80000300a00 */
[----:B------:R-:W-:Y:S04]  /*13310*/  STL.64 [R1+0x61c0], R26 ;  /* 0x0061c01a01007387 */ /* 0x000fe80000100a00 */
[----:B------:R0:W-:Y:S04]  /*13320*/  STL.64 [R1+0x61b8], R24 ;  /* 0x0061b81801007387 */ /* 0x0001e80000100a00 */
[----:B0-----:R-:W4:Y:S01]  /*13330*/  LDL.LU.64 R24, [R1+0xb0] ;  /* 0x0000b00001187983 */ /* 0x001f220000300a00 */
[----:B--2---:R-:W-:Y:S01]  /*13340*/  MOV R13, R17 ;  /* 0x00000011000d7202 */ /* 0x004fe20000000f00 */
[----:B----4-:R-:W-:Y:S01]  /*13350*/  HMMA.16816.F32.BF16 R20, R4, R24, RZ ;  /* 0x000000180414723c */ /* 0x010fe200000418ff */
[----:B------:R-:W-:Y:S01]  /*13360*/  MOV R15, R24 ;  /* 0x00000018000f7202 */ /* 0x000fe20000000f00 */
[----:B------:R-:W-:-:S06]  /*13370*/  IMAD.MOV.U32 R14, RZ, RZ, R25 ;  /* 0x000000ffff0e7224 */ /* 0x000fcc00078e0019 */
[----:B------:R-:W-:Y:S11]  /*13380*/  HMMA.16816.F32.BF16 R24, R4, R16, RZ ;  /* 0x000000100418723c */ /* 0x000ff600000418ff */
[----:B------:R-:W-:Y:S04]  /*13390*/  @!UPT UIADD3 URZ, URZ, URZ, URZ ;  /* 0x0000003f3f3ff290 */ /* 0x000fe8000fffe03f */
[----:B------:R-:W-:Y:S04]  /*133a0*/  STL.64 [R1+0x290], R20 ;  /* 0x0002901401007387 */ /* 0x000fe80000100a00 */
[----:B------:R0:W-:Y:S04]  /*133b0*/  STL.64 [R1+0x298], R22 ;  /* 0x0002981601007387 */ /* 0x0001e80000100a00 */
[----:B0-----:R-:W2:Y:S04]  /*133c0*/  LDL.LU.64 R22, [R1+0x6208] ;  /* 0x0062080001167983 */ /* 0x001ea80000300a00 */
[----:B------:R-:W4:Y:S04]  /*133d0*/  LDL.LU.64 R20, [R1+0x6200] ;  /* 0x0062000001147983 */ /* 0x000f280000300a00 */
[----:B------:R-:W-:Y:S04]  /*133e0*/  STL.64 [R1+0x61d0], R14 ;  /* 0x0061d00e01007387 */ /* 0x000fe80000100a00 */
[----:B------:R-:W-:Y:S04]  /*133f0*/  STL.64 [R1+0x280], R24 ;  /* 0x0002801801007387 */ /* 0x000fe80000100a00 */
[----:B------:R-:W-:Y:S04]  /*13400*/  STL.64 [R1+0x288], R26 ;  /* 0x0002881a01007387 */ /* 0x000fe80000100a00 */
[----:B------:R0:W-:Y:S04]  /*13410*/  STL.64 [R1+0x61c8], R12 ;  /* 0x0061c80c01007387 */ /* 0x0001e80000100a00 */
[----:B0-----:R-:W5:Y:S04]  /*13420*/  LDL.LU.64 R12, [R1+0x30] ;  /* 0x00003000010c7983 */ /* 0x001f680000300a00 */
[----:B-----5:R2:W-:Y:S02]  /*13430*/  STL.64 [R1+0x61e0], R12 ;  /* 0x0061e00c01007387 */ /* 0x0205e40000100a00 */
[----:B--2---:R-:W-:Y:S01]  /*13440*/  IMAD.MOV.U32 R12, RZ, RZ, R22 ;  /* 0x000000ffff0c7224 */ /* 0x004fe200078e0016 */
[----:B------:R-:W-:-:S05]  /*13450*/  MOV R13, R23 ;  /* 0x00000017000d7202 */ /* 0x000fca0000000f00 */
[----:B------:R0:W-:Y:S04]  /*13460*/  STL.64 [R1+0x61e8], R12 ;  /* 0x0061e80c01007387 */ /* 0x0001e80000100a00 */
[----:B0-----:R-:W2:Y:S04]  /*13470*/  LDL.LU.64 R12, [R1+0x60] ;  /* 0x00006000010c7983 */ /* 0x001ea80000300a00 */
[----:B--2---:R0:W-:Y:S04]  /*13480*/  STL.64 [R1+0x61f8], R12 ;  /* 0x0061f80c01007387 */ /* 0x0041e80000100a00 */
[----:B0-----:R-:W2:Y:S04]  /*13490*/  LDL.LU.64 R12, [R1+0x90] ;  /* 0x00009000010c7983 */ /* 0x001ea80000300a00 */
[----:B------:R-:W5:Y:S04]  /*134a0*/  LDL.LU.64 R24, [R1+0x20] ;  /* 0x0000200001187983 */ /* 0x000f680000300a00 */
[----:B-----5:R0:W-:Y:S04]  /*134b0*/  STL.64 [R1+0x61d8], R24 ;  /* 0x0061d81801007387 */ /* 0x0201e80000100a00 */
[----:B0-----:R-:W5:Y:S01]  /*134c0*/  LDL.LU.64 R24, [R1+0x40] ;  /* 0x0000400001187983 */ /* 0x001f620000300a00 */
[----:B--2---:R-:W-:Y:S01]  /*134d0*/  HMMA.16816.F32.BF16 R16, R4, R12, RZ ;  /* 0x0000000c0410723c */ /* 0x004fe200000418ff */
[----:B------:R-:W-:Y:S01]  /*134e0*/  IMAD.MOV.U32 R10, RZ, RZ, R13 ;  /* 0x000000ffff0a7224 */ /* 0x000fe200078e000d */
[----:B------:R-:W-:-:S06]  /*134f0*/  MOV R0, R12 ;  /* 0x0000000c00007202 */ /* 0x000fcc0000000f00 */
[----:B----4-:R-:W-:Y:S01]  /*13500*/  HMMA.16816.F32.BF16 R12, R4, R20, RZ ;  /* 0x00000014040c723c */ /* 0x010fe200000418ff */
[----:B------:R-:W0:Y:S04]  /*13510*/  LDSM.16.MT88.4 R20, [R29+0x2000] ;  /* 0x002000001d14783b */ /* 0x000e280000004200 */
[----:B-----5:R1:W-:Y:S04]  /*13520*/  STL.64 [R1+0x61f0], R24 ;  /* 0x0061f01801007387 */ /* 0x0203e80000100a00 */
[----:B-1----:R-:W2:Y:S01]  /*13530*/  LDL.LU.64 R24, [R1+0x70] ;  /* 0x0000700001187983 */ /* 0x002ea20000300a00 */
[----:B------:R-:W-:-:S06]  /*13540*/  IMAD.MOV.U32 R11, RZ, RZ, R3 ;  /* 0x000000ffff0b7224 */ /* 0x000fcc00078e0003 */
[----:B------:R-:W-:Y:S01]  /*13550*/  MOV R28, R19 ;  /* 0x00000013001c7202 */ /* 0x000fe20000000f00 */
[----:B------:R-:W-:Y:S01]  /*13560*/  IMAD.MOV.U32 R3, RZ, RZ, R18 ;  /* 0x000000ffff037224 */ /* 0x000fe200078e0012 */
[----:B------:R1:W-:Y:S04]  /*13570*/  STL.64 [R1+0x270], R16 ;  /* 0x0002701001007387 */ /* 0x0003e80000100a00 */
[----:B-1----:R-:W4:Y:S04]  /*13580*/  LDL.LU.64 R16, [R1] ;  /* 0x0000000001107983 */ /* 0x002f280000300a00 */
[----:B------:R-:W-:Y:S04]  /*13590*/  STL [R1+0x6174], R0 ;  /* 0x0061740001007387 */ /* 0x000fe80000100800 */
[----:B------:R-:W-:Y:S04]  /*135a0*/  STL [R1+0x6170], R28 ;  /* 0x0061701c01007387 */ /* 0x000fe80000100800 */
[----:B------:R-:W-:Y:S04]  /*135b0*/  STL [R1+0x616c], R3 ;  /* 0x00616c0301007387 */ /* 0x000fe80000100800 */
[----:B0-----:R-:W-:Y:S04]  /*135c0*/  STL.64 [R1+0x6120], R22 ;  /* 0x0061201601007387 */ /* 0x001fe80000100a00 */
[----:B------:R-:W-:Y:S04]  /*135d0*/  STL.64 [R1+0x260], R12 ;  /* 0x0002600c01007387 */ /* 0x000fe80000100a00 */
[----:B------:R2:W-:Y:S04]  /*135e0*/  STL.64 [R1+0x268], R14 ;  /* 0x0002680e01007387 */ /* 0x0005e80000100a00 */
[----:B------:R-:W-:Y:S01]  /*135f0*/  STL.64 [R1+0x6118], R20 ;  /* 0x0061181401007387 */ /* 0x000fe20000100a00 */
[----:B--2---:R-:W-:Y:S11]  /*13600*/  HMMA.16816.F32.BF16 R12, R4, R24, RZ ;  /* 0x00000018040c723c */ /* 0x004ff600000418ff */
[----:B------:R-:W-:Y:S11]  /*13610*/  @!UPT UIADD3 URZ, URZ, URZ, URZ ;  /* 0x0000003f3f3ff290 */ /* 0x000ff6000fffe03f */
[----:B------:R-:W-:Y:S01]  /*13620*/  @!UPT UIADD3 URZ, URZ, URZ, URZ ;  /* 0x0000003f3f3ff290 */ /* 0x000fe2000fffe03f */
[----:B------:R0:W-:Y:S04]  /*13630*/  STL.64 [R1+0x250], R12 ;  /* 0x0002500c01007387 */ /* 0x0001e80000100a00 */
[----:B------:R-:W-:Y:S04]  /*13640*/  STL.64 [R1+0x258], R14 ;  /* 0x0002580e01007387 */ /* 0x000fe80000100a00 */
[----:B0-----:R-:W2:Y:S01]  /*13650*/  LDL.LU.64 R12, [R1+0x61f8] ;  /* 0x0061f800010c7983 */ /* 0x001ea20000300a00 */
[----:B------:R-:W-:Y:S01]  /*13660*/  IMAD.MOV.U32 R28, RZ, RZ, R24 ;  /* 0x000000ffff1c7224 */ /* 0x000fe200078e0018 */
[----:B------:R-:W-:-:S04]  /*13670*/  MOV R3, R25 ;  /* 0x0000001900037202 */ /* 0x000fc80000000f00 */
[----:B------:R-:W-:Y:S04]  /*13680*/  STL [R1+0x617c], R28 ;  /* 0x00617c1c01007387 */ /* 0x000fe80000100800 */
[----:B------:R-:W-:Y:S01]  /*13690*/  STL [R1+0x6178], R3 ;  /* 0x0061780301007387 */ /* 0x000fe20000100800 */
[C---:B--2---:R-:W-:Y:S01]  /*136a0*/  HMMA.16816.F32.BF16 R24, R4.reuse, R12, RZ ;  /* 0x0000000c0418723c */ /* 0x044fe200000418ff */
[----:B------:R-:W-:Y:S01]  /*136b0*/  IMAD.MOV.U32 R23, RZ, RZ, R12 ;  /* 0x000000ffff177224 */ /* 0x000fe200078e000c */
[----:B------:R-:W-:Y:S11]  /*136c0*/  MOV R22, R13 ;  /* 0x0000000d00167202 */ /* 0x000ff60000000f00 */
[----:B------:R-:W-:Y:S10]  /*136d0*/  @!UPT UIADD3 URZ, URZ, URZ, URZ ;  /* 0x0000003f3f3ff290 */ /* 0x000ff4000fffe03f */
[----:B------:R0:W-:Y:S04]  /*136e0*/  STL.64 [R1+0x240], R24 ;  /* 0x0002401801007387 */ /* 0x0001e80000100a00 */
[----:B------:R-:W-:Y:S04]  /*136f0*/  STL.64 [R1+0x248], R26 ;  /* 0x0002481a01007387 */ /* 0x000fe80000100a00 */
[----:B0-----:R-:W2:Y:S04]  /*13700*/  LDL.LU.64 R24, [R1+0x61f0] ;  /* 0x0061f00001187983 */ /* 0x001ea80000300a00 */
[----:B------:R-:W5:Y:S04]  /*13710*/  LDL.LU.64 R12, [R1+0x61e8] ;  /* 0x0061e800010c7983 */ /* 0x000f680000300a00 */
[----:B------:R-:W-:Y:S01]  /*13720*/  STL [R1+0x6180], R23 ;  /* 0x0061801701007387 */ /* 0x000fe20000100800 */
[C---:B-----5:R-:W-:Y:S11]  /*13730*/  HMMA.16816.F32.BF16 R12, R4.reuse, R12, RZ ;  /* 0x0000000c040c723c */ /* 0x060ff600000418ff */
[----:B------:R-:W-:Y:S11]  /*13740*/  @!UPT UIADD3 URZ, URZ, URZ, URZ ;  /* 0x0000003f3f3ff290 */ /* 0x000ff6000fffe03f */
[----:B------:R-:W-:Y:S01]  /*13750*/  @!UPT UIADD3 URZ, URZ, URZ, URZ ;  /* 0x0000003f3f3ff290 */ /* 0x000fe2000fffe03f */
[----:B------:R-:W-:Y:S04]  /*13760*/  STL.64 [R1+0x230], R12 ;  /* 0x0002300c01007387 */ /* 0x000fe80000100a00 */
[----:B------:R2:W-:Y:S02]  /*13770*/  STL.64 [R1+0x238], R14 ;  /* 0x0002380e01007387 */ /* 0x0005e40000100a00 */
[----:B--2---:R-:W-:Y:S11]  /*13780*/  HMMA.16816.F32.BF16 R12, R4, R24, RZ ;  /* 0x00000018040c723c */ /* 0x004ff600000418ff */
[----:B------:R-:W-:Y:S11]  /*13790*/  @!UPT UIADD3 URZ, URZ, URZ, URZ ;  /* 0x0000003f3f3ff290 */ /* 0x000ff6000fffe03f */
[----:B------:R-:W-:Y:S01]  /*137a0*/  @!UPT UIADD3 URZ, URZ, URZ, URZ ;  /* 0x0000003f3f3ff290 */ /* 0x000fe2000fffe03f */
[----:B------:R0:W-:Y:S04]  /*137b0*/  STL.64 [R1+0x220], R12 ;  /* 0x0002200c01007387 */ /* 0x0001e80000100a00 */
[----:B------:R-:W-:Y:S04]  /*137c0*/  STL.64 [R1+0x228], R14 ;  /* 0x0002280e01007387 */ /* 0x000fe80000100a00 */
[----:B0-----:R-:W2:Y:S01]  /*137d0*/  LDL.LU.64 R12, [R1+0x61e0] ;  /* 0x0061e000010c7983 */ /* 0x001ea20000300a00 */
[----:B------:R-:W-:Y:S01]  /*137e0*/  IMAD.MOV.U32 R3, RZ, RZ, R24 ;  /* 0x000000ffff037224 */ /* 0x000fe200078e0018 */
[----:B------:R-:W-:-:S02]  /*137f0*/  MOV R0, R25 ;  /* 0x0000001900007202 */ /* 0x000fc40000000f00 */
[C---:B--2---:R-:W-:Y:S11]  /*13800*/  HMMA.16816.F32.BF16 R24, R4.reuse, R12, RZ ;  /* 0x0000000c0418723c */ /* 0x044ff600000418ff */
[----:B------:R-:W-:Y:S11]  /*13810*/  @!UPT UIADD3 URZ, URZ, URZ, URZ ;  /* 0x0000003f3f3ff290 */ /* 0x000ff6000fffe03f */
[----:B------:R-:W-:Y:S01]  /*13820*/  @!UPT UIADD3 URZ, URZ, URZ, URZ ;  /* 0x0000003f3f3ff290 */ /* 0x000fe2000fffe03f */
[----:B------:R0:W-:Y:S04]  /*13830*/  STL.64 [R1+0x210], R24 ;  /* 0x0002101801007387 */ /* 0x0001e80000100a00 */
[----:B------:R-:W-:Y:S04]  /*13840*/  STL.64 [R1+0x218], R26 ;  /* 0x0002181a01007387 */ /* 0x000fe80000100a00 */
[----:B0-----:R-:W2:Y:S01]  /*13850*/  LDL.LU.64 R24, [R1+0x61d8] ;  /* 0x0061d80001187983 */ /* 0x001ea20000300a00 */
[----:B------:R-:W-:Y:S01]  /*13860*/  IMAD.MOV.U32 R20, RZ, RZ, R11 ;  /* 0x000000ffff147224 */ /* 0x000fe200078e000b */
[----:B------:R-:W-:Y:S01]  /*13870*/  MOV R11, R12 ;  /* 0x0000000c000b7202 */ /* 0x000fe20000000f00 */
[----:B------:R-:W-:Y:S01]  /*13880*/  IMAD.MOV.U32 R18, RZ, RZ, R13 ;  /* 0x000000ffff127224 */ /* 0x000fe200078e000d */
[----:B------:R-:W-:Y:S01]  /*13890*/  MOV R21, R2 ;  /* 0x0000000200157202 */ /* 0x000fe20000000f00 */
[----:B--2---:R-:W-:Y:S11]  /*138a0*/  HMMA.16816.F32.BF16 R12, R4, R24, RZ ;  /* 0x00000018040c723c */ /* 0x004ff600000418ff */
[----:B------:R-:W-:Y:S11]  /*138b0*/  @!UPT UIADD3 URZ, URZ, URZ, URZ ;  /* 0x0000003f3f3ff290 */ /* 0x000ff6000fffe03f */
[----:B------:R-:W-:Y:S01]  /*138c0*/  @!UPT UIADD3 URZ, URZ, URZ, URZ ;  /* 0x0000003f3f3ff290 */ /* 0x000fe2000fffe03f */
[----:B------:R-:W-:Y:S04]  /*138d0*/  STL.64 [R1+0x200], R12 ;  /* 0x0002000c01007387 */ /* 0x000fe80000100a00 */
[----:B------:R0:W-:Y:S04]  /*138e0*/  STL.64 [R1+0x208], R14 ;  /* 0x0002080e01007387 */ /* 0x0001e80000100a00 */
[----:B0-----:R-:W2:Y:S04]  /*138f0*/  LDL.LU.64 R14, [R1+0x61d0] ;  /* 0x0061d000010e7983 */ /* 0x001ea80000300a00 */
[----:B------:R-:W5:Y:S01]  /*13900*/  LDL.LU.64 R12, [R1+0x61c8] ;  /* 0x0061c800010c7983 */ /* 0x000f620000300a00 */
[----:B------:R-:W-:Y:S01]  /*13910*/  IMAD.MOV.U32 R23, RZ, RZ, R24 ;  /* 0x000000ffff177224 */ /* 0x000fe200078e0018 */
[----:B------:R-:W-:-:S02]  /*13920*/  MOV R28, R25 ;  /* 0x00000019001c7202 */ /* 0x000fc40000000f00 */
[----:B------:R-:W-:Y:S11]  /*13930*/  HMMA.16816.F32.BF16 R24, R4, R20, RZ ;  /* 0x000000140418723c */ /* 0x000ff600000418ff */
[----:B------:R-:W-:Y:S11]  /*13940*/  @!UPT UIADD3 URZ, URZ, URZ, URZ ;  /* 0x0000003f3f3ff290 */ /* 0x000ff6000fffe03f */
[----:B------:R-:W-:Y:S01]  /*13950*/  @!UPT UIADD3 URZ, URZ, URZ, URZ ;  /* 0x0000003f3f3ff290 */ /* 0x000fe2000fffe03f */
[----:B------:R-:W-:Y:S01]  /*13960*/  STL.64 [R1+0x1f0], R24 ;  /* 0x0001f01801007387 */ /* 0x000fe20000100a00 */
[----:B------:R-:W-:-:S03]  /*13970*/  IMAD.MOV.U32 R2, RZ, RZ, R27 ;  /* 0x000000ffff027224 */ /* 0x000fc600078e001b */
[----:B------:R4:W-:Y:S02]  /*13980*/  STL [R1+0x1f8], R26 ;  /* 0x0001f81a01007387 */ /* 0x0009e40000100800 */
[----:B----4-:R-:W-:Y:S02]  /*13990*/  HMMA.16816.F32.BF16 R24, R4, R16, RZ ;  /* 0x000000100418723c */ /* 0x010fe400000418ff */
[----:B------:R-:W-:Y:S04]  /*139a0*/  STL.64 [R1+0x6128], R20 ;  /* 0x0061281401007387 */ /* 0x000fe80000100a00 */
[----:B------:R-:W-:Y:S11]  /*139b0*/  STL [R1+0x60f8], R2 ;  /* 0x0060f80201007387 */ /* 0x000ff60000100800 */
[----:B------:R-:W-:Y:S06]  /*139c0*/  @!UPT UIADD3 URZ, URZ, URZ, URZ ;  /* 0x0000003f3f3ff290 */ /* 0x000fec000fffe03f */
[----:B------:R-:W-:Y:S04]  /*139d0*/  STL.64 [R1+0x1e0], R24 ;  /* 0x0001e01801007387 */ /* 0x000fe80000100a00 */
[----:B------:R0:W-:Y:S04]  /*139e0*/  STL.64 [R1+0x1e8], R26 ;  /* 0x0001e81a01007387 */ /* 0x0001e80000100a00 */
[----:B0-----:R-:W4:Y:S04]  /*139f0*/  LDL.LU.64 R26, [R1+0x61c0] ;  /* 0x0061c000011a7983 */ /* 0x001f280000300a00 */
[----:B------:R-:W2:Y:S01]  /*13a00*/  LDL.LU.64 R24, [R1+0x61b8] ;  /* 0x0061b80001187983 */ /* 0x000ea20000300a00 */
[----:B------:R-:W-:Y:S01]  /*13a10*/  MOV R2, R18 ;  /* 0x0000001200027202 */ /* 0x000fe20000000f00 */
[----:B------:R-:W-:Y:S01]  /*13a20*/  IMAD.MOV.U32 R21, RZ, RZ, R16 ;  /* 0x000000ffff157224 */ /* 0x000fe200078e0010 */
[----:B------:R-:W-:Y:S01]  /*13a30*/  MOV R20, R17 ;  /* 0x0000001100147202 */ /* 0x000fe20000000f00 */
[----:B------:R-:W2:Y:S04]  /*13a40*/  LDL.LU.64 R18, [R1+0x61b0] ;  /* 0x0061b00001127983 */ /* 0x000ea80000300a00 */
[----:B------:R-:W2:Y:S04]  /*13a50*/  LDL.LU.64 R16, [R1+0x61a8] ;  /* 0x0061a80001107983 */ /* 0x000ea80000300a00 */
[----:B------:R5:W-:Y:S02]  /*13a60*/  STL.64 [R1+0x6190], R22 ;  /* 0x0061901601007387 */ /* 0x000be40000100a00 */
[----:B-----5:R-:W-:-:S02]  /*13a70*/  IMAD.MOV.U32 R23, RZ, RZ, R13 ;  /* 0x000000ffff177224 */ /* 0x020fc400078e000d */
[----:B------:R-:W5:Y:S04]  /*13a80*/  LDL.LU R13, [R1+0x61a0] ;  /* 0x0061a000010d7983 */ /* 0x000f680000300800 */
[----:B------:R4:W-:Y:S02]  /*13a90*/  STL.64 [R1+0x6188], R20 ;  /* 0x0061881401007387 */ /* 0x0009e40000100a00 */
[----:B----4-:R-:W-:Y:S01]  /*13aa0*/  MOV R20, R27 ;  /* 0x0000001b00147202 */ /* 0x010fe20000000f00 */
[----:B------:R-:W-:-:S05]  /*13ab0*/  IMAD.MOV.U32 R21, RZ, RZ, R26 ;  /* 0x000000ffff157224 */ /* 0x000fca00078e001a */
[----:B------:R2:W-:Y:S02]  /*13ac0*/  STL.64 [R1+0x6198], R20 ;  /* 0x0061981401007387 */ /* 0x0005e40000100a00 */
[----:B--2---:R-:W-:Y:S01]  /*13ad0*/  MOV R20, R25 ;  /* 0x0000001900147202 */ /* 0x004fe20000000f00 */
[----:B------:R-:W-:Y:S02]  /*13ae0*/  IMAD.MOV.U32 R21, RZ, RZ, R24 ;  /* 0x000000ffff157224 */ /* 0x000fe400078e0018 */
[C---:B---3--:R-:W-:Y:S11]  /*13af0*/  HMMA.16816.F32.BF16 R24, R4.reuse, R8, RZ ;  /* 0x000000080418723c */ /* 0x048ff600000418ff */
[----:B------:R-:W-:Y:S11]  /*13b00*/  @!UPT UIADD3 URZ, URZ, URZ, URZ ;  /* 0x0000003f3f3ff290 */ /* 0x000ff6000fffe03f */
[----:B------:R-:W-:Y:S01]  /*13b10*/  @!UPT UIADD3 URZ, URZ, URZ, URZ ;  /* 0x0000003f3f3ff290 */ /* 0x000fe2000fffe03f */
[----:B------:R-:W-:Y:S04]  /*13b20*/  STL.64 [R1+0x1d0], R24 ;  /* 0x0001d01801007387 */ /* 0x000fe80000100a00 */
[----:B------:R-:W-:Y:S04]  /*13b30*/  STL.64 [R1+0x1d8], R26 ;  /* 0x0001d81a01007387 */ /* 0x000fe80000100a00 */
[----:B------:R-:W0:Y:S04]  /*13b40*/  LDSM.16.MT88.4 R24, [R29+0x2100] ;  /* 0x002100001d18783b */ /* 0x000e280000004200 */
[----:B------:R-:W-:Y:S04]  /*13b50*/  STL [R1+0x5fc0], R29 ;  /* 0x005fc01d01007387 */ /* 0x000fe80000100800 */
[----:B0-----:R-:W-:Y:S04]  /*13b60*/  STL.64 [R1+0x5fb8], R26 ;  /* 0x005fb81a01007387 */ /* 0x001fe80000100a00 */
[----:B------:R5:W-:Y:S02]  /*13b70*/  STL.64 [R1+0x5fb0], R24 ;  /* 0x005fb01801007387 */ /* 0x000be40000100a00 */
[----:B-----5:R-:W-:Y:S07]  /*13b80*/  HMMA.16816.F32.BF16 R24, R4, R12, RZ ;  /* 0x0000000c0418723c */ /* 0x020fee00000418ff */
[----:B------:R-:W-:-:S02]  /*13b90*/  MOV R6, R23 ;  /* 0x0000001700067202 */ /* 0x000fc40000000f00 */
[----:B------:R-:W-:Y:S11]  /*13ba0*/  HMMA.16816.F32.BF16 R20, R16, R20, RZ ;  /* 0x000000141014723c */ /* 0x000ff600000418ff */
[----:B------:R-:W-:Y:S03]  /*13bb0*/  @!UPT UIADD3 URZ, URZ, URZ, URZ ;  /* 0x0000003f3f3ff290 */ /* 0x000fe6000fffe03f */
[----:B------:R-:W-:Y:S04]  /*13bc0*/  STL.64 [R1+0x5fd0], R26 ;  /* 0x005fd01a01007387 */ /* 0x000fe80000100a00 */
[----:B------:R-:W-:Y:S05]  /*13bd0*/  STL.64 [R1+0x5fc8], R24 ;  /* 0x005fc81801007387 */ /* 0x000fea0000100a00 */
[----:B------:R0:W-:Y:S04]  /*13be0*/  STL.64 [R1+0x1b0], R20 ;  /* 0x0001b01401007387 */ /* 0x0001e80000100a00 */
[----:B0-----:R-:W2:Y:S01]  /*13bf0*/  LDL.LU.64 R20, [R1+0x6198] ;  /* 0x0061980001147983 */ /* 0x001ea20000300a00 */
[----:B------:R-:W-:Y:S01]  /*13c00*/  IMAD.MOV.U32 R24, RZ, RZ, R15 ;  /* 0x000000ffff187224 */ /* 0x000fe200078e000f */
[----:B------:R-:W-:Y:S01]  /*13c10*/  MOV R25, R14 ;  /* 0x0000000e00197202 */ /* 0x000fe20000000f00 */
[----:B------:R-:W-:Y:S01]  /*13c20*/  IMAD.MOV.U32 R14, RZ, RZ, R22 ;  /* 0x000000ffff0e7224 */ /* 0x000fe200078e0016 */
[----:B------:R-:W-:-:S05]  /*13c30*/  MOV R15, R23 ;  /* 0x00000017000f7202 */ /* 0x000fca0000000f00 */
[C---:B------:R-:W-:Y:S01]  /*13c40*/  HMMA.16816.F32.BF16 R24, R16.reuse, R24, RZ ;  /* 0x000000181018723c */ /* 0x040fe200000418ff */
[----:B------:R-:W-:Y:S01]  /*13c50*/  IMAD.MOV.U32 R29, RZ, RZ, R11 ;  /* 0x000000ffff1d7224 */ /* 0x000fe200078e000b */
[----:B------:R-:W-:Y:S01]  /*13c60*/  MOV R7, R10 ;  /* 0x0000000a00077202 */ /* 0x000fe20000000f00 */
[----:B------:R-:W-:Y:S04]  /*13c70*/  STL [R1+0x5fec], R15 ;  /* 0x005fec0f01007387 */ /* 0x000fe80000100800 */
[----:B------:R-:W-:Y:S01]  /*13c80*/  STL [R1+0x5fe8], R14 ;  /* 0x005fe80e01007387 */ /* 0x000fe20000100800 */
[----:B--2---:R-:W-:Y:S11]  /*13c90*/  HMMA.16816.F32.BF16 R20, R16, R20, RZ ;  /* 0x000000141014723c */ /* 0x004ff600000418ff */
[----:B------:R-:W-:Y:S11]  /*13ca0*/  @!UPT UIADD3 URZ, URZ, URZ, URZ ;  /* 0x0000003f3f3ff290 */ /* 0x000ff6000fffe03f */
[----:B------:R-:W-:Y:S02]  /*13cb0*/  @!UPT UIADD3 URZ, URZ, URZ, URZ ;  /* 0x0000003f3f3ff290 */ /* 0x000fe4000fffe03f */
[----:B------:R-:W-:Y:S01]  /*13cc0*/  MOV R11, R23 ;  /* 0x00000017000b7202 */ /* 0x000fe20000000f00 */
[----:B------:R-:W-:Y:S01]  /*13cd0*/  IMAD.MOV.U32 R10, RZ, RZ, R22 ;  /* 0x000000ffff0a7224 */ /* 0x000fe200078e0016 */
[----:B------:R0:W-:Y:S04]  /*13ce0*/  STL.64 [R1+0x1a0], R20 ;  /* 0x0001a01401007387 */ /* 0x0001e80000100a00 */
[----:B------:R-:W2:Y:S04]  /*13cf0*/  LDL.LU.64 R22, [R1+0x6190] ;  /* 0x0061900001167983 */ /* 0x000ea80000300a00 */
[----:B0-----:R-:W3:Y:S04]  /*13d00*/  LDL.LU.64 R20, [R1+0x6188] ;  /* 0x0061880001147983 */ /* 0x001ee80000300a00 */
[----:B------:R-:W-:Y:S04]  /*13d10*/  STL [R1+0x5ff4], R11 ;  /* 0x005ff40b01007387 */ /* 0x000fe80000100800 */
[----:B------:R-:W-:Y:S04]  /*13d20*/  STL [R1+0x5ff0], R10 ;  /* 0x005ff00a01007387 */ /* 0x000fe80000100800 */
[----:B------:R0:W-:Y:S04]  /*13d30*/  STL.64 [R1+0x190], R24 ;  /* 0x0001901801007387 */ /* 0x0001e80000100a00 */
[----:B0-----:R-:W4:Y:S04]  /*13d40*/  LDL.LU R24, [R1+0x80] ;  /* 0x0000800001187983 */ /* 0x001f280000300800 */
[----:B------:R-:W4:Y:S01]  /*13d50*/  LDL.LU R25, [R1+0x84] ;  /* 0x0000840001197983 */ /* 0x000f220000300800 */
[----:B---3--:R-:W-:Y:S01]  /*13d60*/  MOV R4, R21 ;  /* 0x0000001500047202 */ /* 0x008fe20000000f00 */
[----:B------:R-:W-:Y:S01]  /*13d70*/  IMAD.MOV.U32 R5, RZ, RZ, R20 ;  /* 0x000000ffff057224 */ /* 0x000fe200078e0014 */
[----:B--2---:R-:W-:Y:S01]  /*13d80*/  MOV R20, R23 ;  /* 0x0000001700147202 */ /* 0x004fe20000000f00 */
[----:B------:R-:W-:Y:S01]  /*13d90*/  IMAD.MOV.U32 R21, RZ, RZ, R28 ;  /* 0x000000ffff157224 */ /* 0x000fe200078e001c */
[----:B----4-:R0:W-:Y:S04]  /*13da0*/  STL.64 [R1+0x6160], R24 ;  /* 0x0061601801007387 */ /* 0x0101e80000100a00 */
[----:B0-----:R-:W2:Y:S04]  /*13db0*/  LDL.LU R24, [R1+0xa0] ;  /* 0x0000a00001187983 */ /* 0x001ea80000300800 */
[----:B------:R-:W-:Y:S04]  /*13dc0*/  STL.64 [R1+0x6130], R4 ;  /* 0x0061300401007387 */ /* 0x000fe80000100a00 */
[----:B------:R-:W3:Y:S04]  /*13dd0*/  LDL.LU R23, [R1+0x6180] ;  /* 0x0061800001177983 */ /* 0x000ee80000300800 */
[----:B------:R-:W4:Y:S04]  /*13de0*/  LDL.LU R28, [R1+0x617c] ;  /* 0x00617c00011c7983 */ /* 0x000f280000300800 */
[----:B------:R0:W-:Y:S02]  /*13df0*/  STL.64 [R1+0x6138], R20 ;  /* 0x0061381401007387 */ /* 0x0001e40000100a00 */
[----:B0-----:R-:W-:Y:S01]  /*13e00*/  MOV R20, R3 ;  /* 0x0000000300147202 */ /* 0x001fe20000000f00 */
[----:B------:R-:W-:Y:S01]  /*13e10*/  IMAD.MOV.U32 R21, RZ, RZ, R0 ;  /* 0x000000ffff157224 */ /* 0x000fe200078e0000 */
[----:B------:R-:W5:Y:S04]  /*13e20*/  LDL.LU R3, [R1+0x6178] ;  /* 0x0061780001037983 */ /* 0x000f680000300800 */
[----:B------:R-:W3:Y:S04]  /*13e30*/  LDL.LU R0, [R1+0x6174] ;  /* 0x0061740001007983 */ /* 0x000ee80000300800 */
[----:B------:R0:W-:Y:S04]  /*13e40*/  STL.64 [R1+0x6140], R20 ;  /* 0x0061401401007387 */ /* 0x0001e80000100a00 */
[----:B0-----:R-:W3:Y:S04]  /*13e50*/  LDL.LU R20, [R1+0x50] ;  /* 0x0000500001147983 */ /* 0x001ee80000300800 */
[----:B------:R-:W3:Y:S01]  /*13e60*/  LDL.LU R21, [R1+0x54] ;  /* 0x0000540001157983 */ /* 0x000ee20000300800 */
[----:B------:R-:W-:Y:S01]  /*13e70*/  IMAD.MOV.U32 R25, RZ, RZ, R6 ;  /* 0x000000ffff197224 */ /* 0x000fe200078e0006 */
[----:B------:R-:W-:Y:S01]  /*13e80*/  MOV R14, R27 ;  /* 0x0000001b000e7202 */ /* 0x000fe20000000f00 */
[----:B------:R-:W-:-:S05]  /*13e90*/  IMAD.MOV.U32 R15, RZ, RZ, R26 ;  /* 0x000000ffff0f7224 */ /* 0x000fca00078e001a */
[----:B--2---:R-:W-:Y:S01]  /*13ea0*/  HMMA.16816.F32.BF16 R24, R16, R24, RZ ;  /* 0x000000181018723c */ /* 0x004fe200000418ff */
[----:B---3--:R4:W-:Y:S02]  /*13eb0*/  STL.64 [R1+0x6148], R20 ;  /* 0x0061481401007387 */ /* 0x0089e40000100a00 */
[----:B----4-:R-:W-:Y:S01]  /*13ec0*/  MOV R20, R28 ;  /* 0x0000001c00147202 */ /* 0x010fe20000000f00 */
[----:B-----5:R-:W-:Y:S01]  /*13ed0*/  IMAD.MOV.U32 R21, RZ, RZ, R3 ;  /* 0x000000ffff157224 */ /* 0x020fe200078e0003 */
[----:B------:R-:W2:Y:S04]  /*13ee0*/  LDL.LU R28, [R1+0x6170] ;  /* 0x00617000011c7983 */ /* 0x000ea80000300800 */
[----:B------:R-:W3:Y:S04]  /*13ef0*/  LDL.LU R3, [R1+0x616c] ;  /* 0x00616c0001037983 */ /* 0x000ee80000300800 */
[----:B------:R-:W-:Y:S04]  /*13f00*/  STL.64 [R1+0x6158], R22 ;  /* 0x0061581601007387 */ /* 0x000fe80000100a00 */
[----:B------:R0:W-:Y:S02]  /*13f10*/  STL.64 [R1+0x6150], R20 ;  /* 0x0061501401007387 */ /* 0x0001e40000100a00 */
[----:B0-----:R-:W-:-:S02]  /*13f20*/  MOV R20, R0 ;  /* 0x0000000000147202 */ /* 0x001fc40000000f00 */
[----:B------:R-:W4:Y:S04]  /*13f30*/  LDL.LU R0, [R1+0x6168] ;  /* 0x0061680001007983 */ /* 0x000f280000300800 */
[----:B------:R-:W-:Y:S04]  /*13f40*/  STL [R1+0x5ffc], R14 ;  /* 0x005ffc0e01007387 */ /* 0x000fe80000100800 */
[----:B------:R-:W-:Y:S04]  /*13f50*/  STL [R1+0x5ff8], R15 ;  /* 0x005ff80f01007387 */ /* 0x000fe80000100800 */
[----:B------:R0:W-:Y:S04]  /*13f60*/  STL.64 [R1+0x180], R24 ;  /* 0x0001801801007387 */ /* 0x0001e80000100a00 */
[----:B0-----:R-:W5:Y:S01]  /*13f70*/  LDL.LU.64 R24, [R1+0x6160] ;  /* 0x0061600001187983 */ /* 0x001f620000300a00 */
[----:B------:R-:W-:-:S07]  /*13f80*/  IMAD.MOV.U32 R21, RZ, RZ, R7 ;  /* 0x000000ffff157224 */ /* 0x000fce00078e0007 */
[----:B------:R-:W-:Y:S01]  /*13f90*/  HMMA.16816.F32.BF16 R20, R16, R20, RZ ;  /* 0x000000141014723c */ /* 0x000fe200000418ff */
[----:B------:R-:W-:Y:S01]  /*13fa0*/  IMAD.MOV.U32 R10, RZ, RZ, R27 ;  /* 0x000000ffff0a7224 */ /* 0x000fe200078e001b */
[----:B------:R-:W-:-:S04]  /*13fb0*/  MOV R11, R26 ;  /* 0x0000001a000b7202 */ /* 0x000fc80000000f00 */
[----:B------:R-:W-:Y:S04]  /*13fc0*/  STL [R1+0x6004], R10 ;  /* 0x0060040a01007387 */ /* 0x000fe80000100800 */
[----:B------:R-:W-:Y:S11]  /*13fd0*/  STL [R1+0x6000], R11 ;  /* 0x0060000b01007387 */ /* 0x000ff60000100800 */
[----:B------:R-:W-:Y:S02]  /*13fe0*/  @!UPT UIADD3 URZ, URZ, URZ, URZ ;  /* 0x0000003f3f3ff290 */ /* 0x000fe4000fffe03f */
[----:B------:R5:W-:Y:S01]  /*13ff0*/  STL.64 [R1+0x170], R20 ;  /* 0x0001701401007387 */ /* 0x000be20000100a00 */
[----:B------:R-:W-:Y:S01]  /*14000*/  MOV R14, R22 ;  /* 0x00000016000e7202 */ /* 0x000fe20000000f00 */
[----:B------:R-:W-:-:S05]  /*14010*/  IMAD.MOV.U32 R15, RZ, RZ, R23 ;  /* 0x000000ffff0f7224 */ /* 0x000fca00078e0017 */
[----:B------:R-:W-:Y:S04]  /*14020*/  STL [R1+0x600c], R15 ;  /* 0x00600c0f01007387 */ /* 0x000fe80000100800 */
[----:B------:R-:W-:Y:S01]  /*14030*/  STL [R1+0x6008], R14 ;  /* 0x0060080e01007387 */ /* 0x000fe20000100800 */
[----:B-----5:R-:W-:Y:S11]  /*14040*/  HMMA.16816.F32.BF16 R20, R16, R24, RZ ;  /* 0x000000181014723c */ /* 0x020ff600000418ff */
[----:B------:R-:W-:Y:S11]  /*14050*/  @!UPT UIADD3 URZ, URZ, URZ, URZ ;  /* 0x0000003f3f3ff290 */ /* 0x000ff6000fffe03f */
[----:B------:R-:W-:Y:S02]  /*14060*/  @!UPT UIADD3 URZ, URZ, URZ, URZ ;  /* 0x0000003f3f3ff290 */ /* 0x000fe4000fffe03f */
[----:B------:R-:W-:Y:S01]  /*14070*/  MOV R27, R22 ;  /* 0x00000016001b7202 */ /* 0x000fe20000000f00 */
[----:B------:R-:W-:Y:S01]  /*14080*/  IMAD.MOV.U32 R26, RZ, RZ, R23 ;  /* 0x000000ffff1a7224 */ /* 0x000fe200078e0017 */
[----:B------:R-:W-:Y:S01]  /*14090*/  MOV R10, R20 ;  /* 0x00000014000a7202 */ /* 0x000fe20000000f00 */
[----:B------:R-:W-:Y:S01]  /*140a0*/  IMAD.MOV.U32 R11, RZ, RZ, R21 ;  /* 0x000000ffff0b7224 */ /* 0x000fe200078e0015 */
[----:B------:R-:W5:Y:S04]  /*140b0*/  LDL.LU.64 R22, [R1+0x6158] ;  /* 0x0061580001167983 */ /* 0x000f680000300a00 */
[----:B------:R-:W2:Y:S04]  /*140c0*/  LDL.LU.64 R20, [R1+0x6150] ;  /* 0x0061500001147983 */ /* 0x000ea80000300a00 */
[----:B------:R-:W-:Y:S04]  /*140d0*/  STL [R1+0x601c], R26 ;  /* 0x00601c1a01007387 */ /* 0x000fe80000100800 */
[----:B------:R-:W-:Y:S04]  /*140e0*/  STL [R1+0x6018], R27 ;  /* 0x0060181b01007387 */ /* 0x000fe80000100800 */
[----:B------:R-:W-:Y:S04]  /*140f0*/  STL [R1+0x6014], R10 ;  /* 0x0060140a01007387 */ /* 0x000fe80000100800 */
[----:B------:R-:W-:Y:S01]  /*14100*/  STL [R1+0x6010], R11 ;  /* 0x0060100b01007387 */ /* 0x000fe20000100800 */
[----:B-----5:R-:W-:Y:S01]  /*14110*/  MOV R24, R23 ;  /* 0x0000001700187202 */ /* 0x020fe20000000f00 */
[----:B------:R-:W-:-:S02]  /*14120*/  IMAD.MOV.U32 R25, RZ, RZ, R22 ;  /* 0x000000ffff197224 */ /* 0x000fc400078e0016 */
[C---:B--2---:R-:W-:Y:S11]  /*14130*/  HMMA.16816.F32.BF16 R20, R16.reuse, R20, RZ ;  /* 0x000000141014723c */ /* 0x044ff600000418ff */
[----:B------:R-:W-:Y:S11]  /*14140*/  @!UPT UIADD3 URZ, URZ, URZ, URZ ;  /* 0x0000003f3f3ff290 */ /* 0x000ff6000fffe03f */
[----:B------:R-:W-:Y:S01]  /*14150*/  @!UPT UIADD3 URZ, URZ, URZ, URZ ;  /* 0x0000003f3f3ff290 */ /* 0x000fe2000fffe03f */
[----:B------:R0:W-:Y:S04]  /*14160*/  STL.64 [R1+0x150], R20 ;  /* 0x0001501401007387 */ /* 0x0001e80000100a00 */
[----:B------:R-:W-:Y:S04]  /*14170*/  STL.64 [R1+0x158], R22 ;  /* 0x0001581601007387 */ /* 0x000fe80000100a00 */
[----:B0-----:R-:W2:Y:S01]  /*14180*/  LDL.LU.64 R20, [R1+0x6148] ;  /* 0x0061480001147983 */ /* 0x001ea20000300a00 */
[C---:B------:R-:W-:Y:S11]  /*14190*/  HMMA.16816.F32.BF16 R24, R16.reuse, R24, RZ ;  /* 0x000000181018723c */ /* 0x040ff600000418ff */
[----:B------:R-:W-:Y:S11]  /*141a0*/  @!UPT UIADD3 URZ, URZ, URZ, URZ ;  /* 0x0000003f3f3ff290 */ /* 0x000ff6000fffe03f */
[----:B------:R-:W-:Y:S01]  /*141b0*/  @!UPT UIADD3 URZ, URZ, URZ, URZ ;  /* 0x0000003f3f3ff290 */ /* 0x000fe2000fffe03f */
[----:B------:R0:W-:Y:S04]  /*141c0*/  STL.64 [R1+0x140], R24 ;  /* 0x0001401801007387 */ /* 0x0001e80000100a00 */
[----:B------:R1:W-:Y:S04]  /*141d0*/  STL.64 [R1+0x148], R26 ;  /* 0x0001481a01007387 */ /* 0x0003e80000100a00 */
[----:B0-----:R-:W5:Y:S04]  /*141e0*/  LDL.LU R24, [R1+0x2b0] ;  /* 0x0002b00001187983 */ /* 0x001f680000300800 */
[----:B------:R-:W5:Y:S04]  /*141f0*/  LDL.LU R25, [R1+0x2b4] ;  /* 0x0002b40001197983 */ /* 0x000f680000300800 */
[----:B-1----:R-:W5:Y:S01]  /*14200*/  LDL.LU R26, [R1+0x2b8] ;  /* 0x0002b800011a7983 */ /* 0x002f620000300800 */
[C---:B--2---:R-:W-:Y:S11]  /*14210*/  HMMA.16816.F32.BF16 R20, R16.reuse, R20, RZ ;  /* 0x000000141014723c */ /* 0x044ff600000418ff */
[----:B------:R-:W-:Y:S11]  /*14220*/  @!UPT UIADD3 URZ, URZ, URZ, URZ ;  /* 0x0000003f3f3ff290 */ /* 0x000ff6000fffe03f */
[----:B------:R-:W-:Y:S01]  /*14230*/  @!UPT UIADD3 URZ, URZ, URZ, URZ ;  /* 0x0000003f3f3ff290 */ /* 0x000fe2000fffe03f */
[----:B------:R0:W-:Y:S04]  /*14240*/  STL.64 [R1+0x130], R20 ;  /* 0x0001301401007387 */ /* 0x0001e80000100a00 */
[----:B------:R1:W-:Y:S04]  /*14250*/  STL.64 [R1+0x138], R22 ;  /* 0x0001381601007387 */ /* 0x0003e80000100a00 */
[----:B0-----:R-:W1:Y:S02]  /*14260*/  LDL.LU.64 R20, [R1+0x6140] ;  /* 0x0061400001147983 */ /* 0x001e640000300a00 */
[----:B-1----:R-:W-:Y:S11]  /*14270*/  HMMA.16816.F32.BF16 R20, R16, R20, RZ ;  /* 0x000000141014723c */ /* 0x002ff600000418ff */
[----:B------:R-:W-:Y:S11]  /*14280*/  @!UPT UIADD3 URZ, URZ, URZ, URZ ;  /* 0x0000003f3f3ff290 */ /* 0x000ff6000fffe03f */
[----:B------:R-:W-:Y:S01]  /*14290*/  @!UPT UIADD3 URZ, URZ, URZ, URZ ;  /* 0x0000003f3f3ff290 */ /* 0x000fe2000fffe03f */
[----:B------:R0:W-:Y:S04]  /*142a0*/  STL.64 [R1+0x120], R20 ;  /* 0x0001201401007387 */ /* 0x0001e80000100a00 */
[----:B------:R-:W-:Y:S04]  /*142b0*/  STL [R1+0x128], R22 ;  /* 0x0001281601007387 */ /* 0x000fe80000100800 */
[----:B0-----:R-:W2:Y:S01]  /*142c0*/  LDL.LU.64 R20, [R1+0x6138] ;  /* 0x0061380001147983 */ /* 0x001ea20000300a00 */
[----:B------:R-:W-:Y:S01]  /*142d0*/  MOV R4, R29 ;  /* 0x0000001d00047202 */ /* 0x000fe20000000f00 */
[----:B------:R-:W-:-:S02]  /*142e0*/  IMAD.MOV.U32 R5, RZ, RZ, R2 ;  /* 0x000000ffff057224 */ /* 0x000fc400078e0002 */
[----:B------:R-:W-:-:S05]  /*142f0*/  IMAD.MOV.U32 R29, RZ, RZ, R23 ;  /* 0x000000ffff1d7224 */ /* 0x000fca00078e0017 */
[C---:B------:R-:W-:Y:S01]  /*14300*/  HMMA.16816.F32.BF16 R4, R16.reuse, R4, RZ ;  /* 0x000000041004723c */ /* 0x040fe200000418ff */
[----:B------:R-:W-:Y:S11]  /*14310*/  STL [R1+0x6020], R29 ;  /* 0x0060201d01007387 */ /* 0x000ff60000100800 */
[----:B------:R-:W-:Y:S11]  /*14320*/  @!UPT UIADD3 URZ, URZ, URZ, URZ ;  /* 0x0000003f3f3ff290 */ /* 0x000ff6000fffe03f */
[----:B------:R0:W-:Y:S04]  /*14330*/  STL.64 [R1+0x110], R4 ;  /* 0x0001100401007387 */ /* 0x0001e80000100a00 */
[----:B------:R-:W-:Y:S04]  /*14340*/  STL.64 [R1+0x118], R6 ;  /* 0x0001180601007387 */ /* 0x000fe80000100a00 */
[----:B0-----:R-:W3:Y:S01]  /*14350*/  LDL.LU.64 R4, [R1+0x6130] ;  /* 0x0061300001047983 */ /* 0x001ee20000300a00 */
[C---:B--2---:R-:W-:Y:S11]  /*14360*/  HMMA.16816.F32.BF16 R20, R16.reuse, R20, RZ ;  /* 0x000000141014723c */ /* 0x044ff600000418ff */
[----:B------:R-:W-:Y:S11]  /*14370*/  @!UPT UIADD3 URZ, URZ, URZ, URZ ;  /* 0x0000003f3f3ff290 */ /* 0x000ff6000fffe03f */
[----:B------:R-:W-:Y:S01]  /*14380*/  @!UPT UIADD3 URZ, URZ, URZ, URZ ;  /* 0x0000003f3f3ff290 */ /* 0x000fe2000fffe03f */
[----:B------:R0:W-:Y:S04]  /*14390*/  STL.64 [R1+0x100], R20 ;  /* 0x0001001401007387 */ /* 0x0001e80000100a00 */
[----:B------:R1:W-:Y:S04]  /*143a0*/  STL.64 [R1+0x108], R22 ;  /* 0x0001081601007387 */ /* 0x0003e80000100a00 */
[----:B0-----:R-:W1:Y:S01]  /*143b0*/  LDL.LU.64 R20, [R1+0x6128] ;  /* 0x0061280001147983 */ /* 0x001e620000300a00 */
[C---:B---3--:R-:W-:Y:S01]  /*143c0*/  HMMA.16816.F32.BF16 R4, R16.reuse, R4, RZ ;  /* 0x000000041004723c */ /* 0x048fe200000418ff */
[----:B----4-:R-:W-:Y:S11]  /*143d0*/  MOV R27, R0 ;  /* 0x00000000001b7202 */ /* 0x010ff60000000f00 */
[----:B------:R-:W-:Y:S11]  /*143e0*/  @!UPT UIADD3 URZ, URZ, URZ, URZ ;  /* 0x0000003f3f3ff290 */ /* 0x000ff6000fffe03f */
[----:B------:R-:W-:Y:S01]  /*143f0*/  @!UPT UIADD3 URZ, URZ, URZ, URZ ;  /* 0x0000003f3f3ff290 */ /* 0x000fe2000fffe03f */
[----:B------:R-:W-:Y:S01]  /*14400*/  MOV R2, R5 ;  /* 0x0000000500027202 */ /* 0x000fe20000000f00 */
[----:B------:R-:W-:Y:S01]  /*14410*/  IMAD.MOV.U32 R29, RZ, RZ, R6 ;  /* 0x000000ffff1d7224 */ /* 0x000fe200078e0006 */
[----:B------:R-:W-:Y:S01]  /*14420*/  MOV R0, R7 ;  /* 0x0000000700007202 */ /* 0x000fe20000000f00 */
[C---:B-1----:R-:W-:Y:S11]  /*14430*/  HMMA.16816.F32.BF16 R20, R16.reuse, R20, RZ ;  /* 0x000000141014723c */ /* 0x042ff600000418ff */
[----:B------:R-:W-:Y:S11]  /*14440*/  @!UPT UIADD3 URZ, URZ, URZ, URZ ;  /* 0x0000003f3f3ff290 */ /* 0x000ff6000fffe03f */
[----:B------:R-:W-:Y:S01]  /*14450*/  @!UPT UIADD3 URZ, URZ, URZ, URZ ;  /* 0x0000003f3f3ff290 */ /* 0x000fe2000fffe03f */
[----:B------:R-:W-:Y:S04]  /*14460*/  STL.64 [R1+0xf0], R20 ;  /* 0x0000f01401007387 */ /* 0x000fe80000100a00 */
[----:B------:R0:W-:Y:S04]  /*14470*/  STL.64 [R1+0xf8], R22 ;  /* 0x0000f81601007387 */ /* 0x0001e80000100a00 */
[----:B0-----:R-:W5:Y:S04]  /*14480*/  LDL.LU.64 R22, [R1+0x6120] ;  /* 0x0061200001167983 */ /* 0x001f680000300a00 */
[----:B------:R-:W5:Y:S04]  /*14490*/  LDL.LU.64 R20, [R1+0x6118] ;  /* 0x0061180001147983 */ /* 0x000f680000300a00 */
[----:B------:R0:W-:Y:S04]  /*144a0*/  STL [R1+0xe0], R4 ;  /* 0x0000e00401007387 */ /* 0x0001e80000100800 */
[----:B------:R-:W5:Y:S01]  /*144b0*/  LDL.LU.64 R10, [R1+0xd8] ;  /* 0x0000d800010a7983 */ /* 0x000f620000300a00 */
[C---:B0-----:R-:W-:Y:S11]  /*144c0*/  HMMA.16816.F32.BF16 R4, R16.reuse, R8, RZ ;  /* 0x000000081004723c */ /* 0x041ff600000418ff */
[----:B------:R-:W-:Y:S11]  /*144d0*/  @!UPT UIADD3 URZ, URZ, URZ, URZ ;  /* 0x0000003f3f3ff290 */ /* 0x000ff6000fffe03f */
[----:B------:R-:W-:Y:S01]  /*144e0*/  @!UPT UIADD3 URZ, URZ, URZ, URZ ;  /* 0x0000003f3f3ff290 */ /* 0x000fe2000fffe03f */
[----:B------:R0:W-:Y:S04]  /*144f0*/  STL.64 [R1+0x5e68], R6 ;  /* 0x005e680601007387 */ /* 0x0001e80000100a00 */
[----:B------:R-:W-:Y:S04]  /*14500*/  STL.64 [R1+0x5e60], R4 ;  /* 0x005e600401007387 */ /* 0x000fe80000100a00 */
[----:B0-----:R-:W2:Y:S04]  /*14510*/  LDL.LU R6, [R1+0x8] ;  /* 0x0000080001067983 */ /* 0x001ea80000300800 */
[----:B------:R-:W2:Y:S01]  /*14520*/  LDL.LU R7, [R1+0xc] ;  /* 0x00000c0001077983 */ /* 0x000ea20000300800 */
[----:B------:R-:W-:Y:S03]  /*14530*/  HMMA.16816.F32.BF16 R16, R16, R12, RZ ;  /* 0x0000000c1010723c */ /* 0x000fe600000418ff */
[----:B--2---:R0:W-:Y:S04]  /*14540*/  STL.64 [R1+0x6080], R6 ;  /* 0x0060800601007387 */ /* 0x0041e80000100a00 */
[----:B0-----:R-:W2:Y:S04]  /*14550*/  LDL.LU.64 R6, [R1+0xc8] ;  /* 0x0000c80001067983 */ /* 0x001ea80000300a00 */
[----:B--2---:R-:W-:Y:S04]  /*14560*/  STL.64 [R1+0x6110], R6 ;  /* 0x0061100601007387 */ /* 0x004fe80000100a00 */
[----:B------:R-:W2:Y:S04]  /*14570*/  LDL.LU R12, [R1+0x2a0] ;  /* 0x0002a000010c7983 */ /* 0x000ea80000300800 */
[----:B------:R-:W2:Y:S04]  /*14580*/  LDL.LU R13, [R1+0x2a4] ;  /* 0x0002a400010d7983 */ /* 0x000ea80000300800 */
[----:B------:R-:W2:Y:S04]  /*14590*/  LDL.LU R14, [R1+0x2a8] ;  /* 0x0002a800010e7983 */ /* 0x000ea80000300800 */
[----:B------:R-:W2:Y:S04]  /*145a0*/  LDL.LU R15, [R1+0x2ac] ;  /* 0x0002ac00010f7983 */ /* 0x000ea80000300800 */
[----:B------:R0:W-:Y:S04]  /*145b0*/  STL.64 [R1+0x5e78], R18 ;  /* 0x005e781201007387 */ /* 0x0001e80000100a00 */
[----:B------:R-:W-:Y:S04]  /*145c0*/  STL.64 [R1+0x5e70], R16 ;  /* 0x005e701001007387 */ /* 0x000fe80000100a00 */
[----:B0-----:R-:W3:Y:S01]  /*145d0*/  LDL.LU.64 R18, [R1+0xa8] ;  /* 0x0000a80001127983 */ /* 0x001ee20000300a00 */
[C---:B-----5:R-:W-:Y:S07]  /*145e0*/  HMMA.16816.F32.BF16 R4, R20.reuse, R10, R24 ;  /* 0x0000000a1404723c */ /* 0x060fee0000041818 */
[----:B------:R-:W-:Y:S11]  /*145f0*/  MOV R24, R11 ;  /* 0x0000000b00187202 */ /* 0x000ff60000000f00 */
[----:B------:R-:W-:Y:S06]  /*14600*/  @!UPT UIADD3 URZ, URZ, URZ, URZ ;  /* 0x0000003f3f3ff290 */ /* 0x000fec000fffe03f */
[----:B------:R-:W-:Y:S01]  /*14610*/  IMAD.MOV.U32 R9, RZ, RZ, R6 ;  /* 0x000000ffff097224 */ /* 0x000fe200078e0006 */
[----:B------:R-:W-:Y:S01]  /*14620*/  MOV R8, R7 ;  /* 0x0000000700087202 */ /* 0x000fe20000000f00 */
[----:B------:R-:W-:Y:S01]  /*14630*/  IMAD.MOV.U32 R25, RZ, RZ, R10 ;  /* 0x000000ffff197224 */ /* 0x000fe200078e000a */
[----:B---3--:R0:W-:Y:S04]  /*14640*/  STL.64 [R1+0x6108], R18 ;  /* 0x0061081201007387 */ /* 0x0081e80000100a00 */
[----:B0-----:R-:W3:Y:S04]  /*14650*/  LDL.LU.64 R18, [R1+0xb8] ;  /* 0x0000b80001127983 */ /* 0x001ee80000300a00 */
[----:B------:R-:W-:Y:S04]  /*14660*/  STL.64 [R1+0x2c0], R4 ;  /* 0x0002c00401007387 */ /* 0x000fe80000100a00 */
[----:B------:R-:W2:Y:S04]  /*14670*/  LDL.LU.64 R6, [R1+0x6110] ;  /* 0x0061100001067983 */ /* 0x000ea80000300a00 */
[----:B------:R0:W-:Y:S04]  /*14680*/  STL [R1+0x6028], R24 ;  /* 0x0060281801007387 */ /* 0x0001e80000100800 */
[----:B------:R1:W-:Y:S04]  /*14690*/  STL [R1+0x6024], R25 ;  /* 0x0060241901007387 */ /* 0x0003e80000100800 */
[----:B0-----:R-:W4:Y:S04]  /*146a0*/  LDL.LU R24, [R1+0x280] ;  /* 0x0002800001187983 */ /* 0x001f280000300800 */
[----:B-1----:R-:W4:Y:S04]  /*146b0*/  LDL.LU R25, [R1+0x284] ;  /* 0x0002840001197983 */ /* 0x002f280000300800 */
[----:B------:R-:W4:Y:S04]  /*146c0*/  LDL.LU R26, [R1+0x288] ;  /* 0x00028800011a7983 */ /* 0x000f280000300800 */
[----:B------:R-:W4:Y:S04]  /*146d0*/  LDL.LU R27, [R1+0x28c] ;  /* 0x00028c00011b7983 */ /* 0x000f280000300800 */
[----:B------:R0:W-:Y:S04]  /*146e0*/  STL [R1+0x5e5c], R8 ;  /* 0x005e5c0801007387 */ /* 0x0001e80000100800 */
[----:B------:R1:W-:Y:S04]  /*146f0*/  STL [R1+0x5e58], R9 ;  /* 0x005e580901007387 */ /* 0x0003e80000100800 */
[----:B0-----:R-:W3:Y:S04]  /*14700*/  LDL.LU R8, [R1+0x290] ;  /* 0x0002900001087983 */ /* 0x001ee80000300800 */
[----:B-1----:R-:W3:Y:S04]  /*14710*/  LDL.LU R9, [R1+0x294] ;  /* 0x0002940001097983 */ /* 0x002ee80000300800 */
[----:B------:R-:W3:Y:S04]  /*14720*/  LDL.LU R10, [R1+0x298] ;  /* 0x00029800010a7983 */ /* 0x000ee80000300800 */
[----:B------:R-:W3:Y:S01]  /*14730*/  LDL.LU R11, [R1+0x29c] ;  /* 0x00029c00010b7983 */ /* 0x000ee20000300800 */
[C---:B--2---:R-:W-:Y:S11]  /*14740*/  HMMA.16816.F32.BF16 R12, R20.reuse, R6, R12 ;  /* 0x00000006140c723c */ /* 0x044ff6000004180c */
[----:B------:R-:W-:Y:S11]  /*14750*/  @!UPT UIADD3 URZ, URZ, URZ, URZ ;  /* 0x0000003f3f3ff290 */ /* 0x000ff6000fffe03f */
[----:B------:R-:W-:Y:S01]  /*14760*/  @!UPT UIADD3 URZ, URZ, URZ, URZ ;  /* 0x0000003f3f3ff290 */ /* 0x000fe2000fffe03f */
[----:B------:R-:W-:Y:S04]  /*14770*/  STL.64 [R1+0x2b0], R12 ;  /* 0x0002b00c01007387 */ /* 0x000fe80000100a00 */
[----:B------:R0:W-:Y:S02]  /*14780*/  STL.64 [R1+0x2b8], R14 ;  /* 0x0002b80e01007387 */ /* 0x0001e40000100a00 */
[----:B0-----:R-:W-:Y:S01]  /*14790*/  MOV R14, R7 ;  /* 0x00000007000e7202 */ /* 0x001fe20000000f00 */
[----:B------:R-:W-:Y:S02]  /*147a0*/  IMAD.MOV.U32 R15, RZ, RZ, R6 ;  /* 0x000000ffff0f7224 */ /* 0x000fe400078e0006 */
[----:B------:R-:W2:Y:S04]  /*147b0*/  LDL.LU.64 R6, [R1+0x88] ;  /* 0x0000880001067983 */ /* 0x000ea80000300a00 */
[----:B------:R-:W-:Y:S04]  /*147c0*/  STL [R1+0x6030], R14 ;  /* 0x0060300e01007387 */ /* 0x000fe80000100800 */
[----:B------:R3:W-:Y:S02]  /*147d0*/  STL [R1+0x602c], R15 ;  /* 0x00602c0f01007387 */ /* 0x0007e40000100800 */
[----:B---3--:R-:W-:Y:S07]  /*147e0*/  HMMA.16816.F32.BF16 R12, R20, R18, R8 ;  /* 0x00000012140c723c */ /* 0x008fee0000041808 */
[----:B------:R-:W-:Y:S01]  /*147f0*/  IMAD.MOV.U32 R10, RZ, RZ, R18 ;  /* 0x000000ffff0a7224 */ /* 0x000fe200078e0012 */
[----:B------:R-:W-:-:S02]  /*14800*/  MOV R11, R19 ;  /* 0x00000013000b7202 */ /* 0x000fc40000000f00 */
[----:B------:R-:W4:Y:S11]  /*14810*/  LDL.LU.64 R18, [R1+0x6108] ;  /* 0x0061080001127983 */ /* 0x000f360000300a00 */
[----:B------:R-:W-:Y:S02]  /*14820*/  @!UPT UIADD3 URZ, URZ, URZ, URZ ;  /* 0x0000003f3f3ff290 */ /* 0x000fe4000fffe03f */
[----:B------:R-:W-:Y:S01]  /*14830*/  STL.64 [R1+0x2a0], R12 ;  /* 0x0002a00c01007387 */ /* 0x000fe20000100a00 */
[----:B------:R-:W-:Y:S01]  /*14840*/  IMAD.MOV.U32 R8, RZ, RZ, R14 ;  /* 0x000000ffff087224 */ /* 0x000fe200078e000e */
[----:B------:R-:W-:-:S05]  /*14850*/  MOV R9, R15 ;  /* 0x0000000f00097202 */ /* 0x000fca0000000f00 */
[----:B------:R-:W-:Y:S04]  /*14860*/  STL [R1+0x6040], R9 ;  /* 0x0060400901007387 */ /* 0x000fe80000100800 */
[----:B------:R0:W-:Y:S04]  /*14870*/  STL [R1+0x603c], R8 ;  /* 0x00603c0801007387 */ /* 0x0001e80000100800 */
[----:B------:R-:W-:Y:S04]  /*14880*/  STL [R1+0x6038], R11 ;  /* 0x0060380b01007387 */ /* 0x000fe80000100800 */
[----:B------:R1:W-:Y:S04]  /*14890*/  STL [R1+0x6034], R10 ;  /* 0x0060340a01007387 */ /* 0x0003e80000100800 */
[----:B0-----:R-:W2:Y:S04]  /*148a0*/  LDL.LU R8, [R1+0x260] ;  /* 0x0002600001087983 */ /* 0x001ea80000300800 */
[----:B------:R-:W2:Y:S04]  /*148b0*/  LDL.LU R9, [R1+0x264] ;  /* 0x0002640001097983 */ /* 0x000ea80000300800 */
[----:B-1----:R-:W2:Y:S04]  /*148c0*/  LDL.LU R10, [R1+0x268] ;  /* 0x00026800010a7983 */ /* 0x002ea80000300800 */
[----:B------:R-:W2:Y:S01]  /*148d0*/  LDL.LU R11, [R1+0x26c] ;  /* 0x00026c00010b7983 */ /* 0x000ea20000300800 */
[----:B----4-:R-:W-:Y:S07]  /*148e0*/  HMMA.16816.F32.BF16 R12, R20, R18, R24 ;  /* 0x00000012140c723c */ /* 0x010fee0000041818 */
[----:B------:R-:W-:Y:S01]  /*148f0*/  MOV R27, R19 ;  /* 0x00000013001b7202 */ /* 0x000fe20000000f00 */
[----:B------:R-:W-:Y:S11]  /*14900*/  IMAD.MOV.U32 R26, RZ, RZ, R18 ;  /* 0x000000ffff1a7224 */ /* 0x000ff600078e0012 */
[----:B------:R-:W-:Y:S04]  /*14910*/  @!UPT UIADD3 URZ, URZ, URZ, URZ ;  /* 0x0000003f3f3ff290 */ /* 0x000fe8000fffe03f */
[----:B------:R0:W-:Y:S04]  /*14920*/  STL.64 [R1+0x290], R12 ;  /* 0x0002900c01007387 */ /* 0x0001e80000100a00 */
[----:B------:R1:W-:Y:S01]  /*14930*/  STL [R1+0x298], R14 ;  /* 0x0002980e01007387 */ /* 0x0003e20000100800 */
[----:B0-----:R-:W-:Y:S01]  /*14940*/  IMAD.MOV.U32 R13, RZ, RZ, R15 ;  /* 0x000000ffff0d7224 */ /* 0x001fe200078e000f */
[----:B-1----:R-:W-:-:S04]  /*14950*/  MOV R14, R3 ;  /* 0x00000003000e7202 */ /* 0x002fc80000000f00 */
[----:B------:R0:W-:Y:S01]  /*14960*/  STL [R1+0x60b8], R13 ;  /* 0x0060b80d01007387 */ /* 0x0001e20000100800 */
[----:B------:R-:W-:-:S03]  /*14970*/  IMAD.MOV.U32 R15, RZ, RZ, R28 ;  /* 0x000000ffff0f7224 */ /* 0x000fc600078e001c */
[----:B------:R-:W3:Y:S04]  /*14980*/  LDL.LU R12, [R1+0x270] ;  /* 0x00027000010c7983 */ /* 0x000ee80000300800 */
[----:B0-----:R-:W3:Y:S04]  /*14990*/  LDL.LU R13, [R1+0x274] ;  /* 0x00027400010d7983 */ /* 0x001ee80000300800 */
[----:B------:R-:W4:Y:S04]  /*149a0*/  LDL.LU R3, [R1+0x6100] ;  /* 0x0061000001037983 */ /* 0x000f280000300800 */
[----:B------:R-:W5:Y:S04]  /*149b0*/  LDL.LU R28, [R1+0x60fc] ;  /* 0x0060fc00011c7983 */ /* 0x000f680000300800 */
[----:B------:R-:W-:Y:S04]  /*149c0*/  STL [R1+0x6048], R27 ;  /* 0x0060481b01007387 */ /* 0x000fe80000100800 */
[----:B------:R0:W-:Y:S04]  /*149d0*/  STL [R1+0x6044], R26 ;  /* 0x0060441a01007387 */ /* 0x0001e80000100800 */
[----:B0-----:R-:W3:Y:S04]  /*149e0*/  LDL.LU.64 R26, [R1+0x98] ;  /* 0x00009800011a7983 */ /* 0x001ee80000300a00 */
[----:B------:R-:W5:Y:S01]  /*149f0*/  LDL.LU R16, [R1+0xe0] ;  /* 0x0000e00001107983 */ /* 0x000f620000300800 */
[----:B--2---:R-:W-:Y:S01]  /*14a00*/  HMMA.16816.F32.BF16 R8, R20, R6, R8 ;  /* 0x000000061408723c */ /* 0x004fe20000041808 */
[----:B------:R-:W-:Y:S01]  /*14a10*/  IMAD.MOV.U32 R18, RZ, RZ, R29 ;  /* 0x000000ffff127224 */ /* 0x000fe200078e001d */
[----:B------:R-:W-:-:S02]  /*14a20*/  MOV R19, R0 ;  /* 0x0000000000137202 */ /* 0x000fc40000000f00 */
[----:B------:R-:W-:Y:S02]  /*14a30*/  MOV R17, R2 ;  /* 0x0000000200117202 */ /* 0x000fe40000000f00 */
[----:B------:R-:W2:Y:S04]  /*14a40*/  LDL.LU R2, [R1+0x60f8] ;  /* 0x0060f80001027983 */ /* 0x000ea80000300800 */
[----:B------:R4:W-:Y:S01]  /*14a50*/  STL.64 [R1+0x5e88], R18 ;  /* 0x005e881201007387 */ /* 0x0009e20000100a00 */
[----:B------:R-:W-:Y:S01]  /*14a60*/  MOV R24, R6 ;  /* 0x0000000600187202 */ /* 0x000fe20000000f00 */
[----:B------:R-:W-:Y:S01]  /*14a70*/  IMAD.MOV.U32 R25, RZ, RZ, R7 ;  /* 0x000000ffff197224 */ /* 0x000fe200078e0007 */
[----:B----4-:R-:W-:Y:S01]  /*14a80*/  MOV R19, R3 ;  /* 0x0000000300137202 */ /* 0x010fe20000000f00 */
[----:B---3--:R-:W-:Y:S01]  /*14a90*/  HMMA.16816.F32.BF16 R12, R20, R26, R12 ;  /* 0x0000001a140c723c */ /* 0x008fe2000004180c */
[----:B-----5:R-:W-:Y:S01]  /*14aa0*/  IMAD.MOV.U32 R18, RZ, RZ, R28 ;  /* 0x000000ffff127224 */ /* 0x020fe200078e001c */
[----:B------:R0:W-:Y:S02]  /*14ab0*/  STL.64 [R1+0x5e80], R16 ;  /* 0x005e801001007387 */ /* 0x0001e40000100a00 */
[----:B0-----:R-:W-:Y:S11]  /*14ac0*/  MOV R17, R27 ;  /* 0x0000001b00117202 */ /* 0x001ff60000000f00 */
[----:B------:R-:W-:Y:S08]  /*14ad0*/  @!UPT UIADD3 URZ, URZ, URZ, URZ ;  /* 0x0000003f3f3ff290 */ /* 0x000ff0000fffe03f */
[----:B------:R-:W-:Y:S04]  /*14ae0*/  STL [R1+0x280], R12 ;  /* 0x0002800c01007387 */ /* 0x000fe80000100800 */
[----:B------:R-:W-:Y:S04]  /*14af0*/  STL.64 [R1+0x60a0], R18 ;  /* 0x0060a01201007387 */ /* 0x000fe80000100a00 */
[----:B------:R-:W-:Y:S04]  /*14b00*/  STL [R1+0x6098], R17 ;  /* 0x0060981101007387 */ /* 0x000fe80000100800 */
[----:B------:R0:W-:Y:S04]  /*14b10*/  STL.64 [R1+0x270], R8 ;  /* 0x0002700801007387 */ /* 0x0001e80000100a00 */
[----:B------:R1:W-:Y:S04]  /*14b20*/  STL.64 [R1+0x278], R10 ;  /* 0x0002780a01007387 */ /* 0x0003e80000100a00 */
[----:B------:R3:W-:Y:S04]  /*14b30*/  STL.64 [R1+0x60d0], R24 ;  /* 0x0060d01801007387 */ /* 0x0007e80000100a00 */
[----:B------:R-:W4:Y:S04]  /*14b40*/  LDL.LU R4, [R1+0x200] ;  /* 0x0002000001047983 */ /* 0x000f280000300800 */
[----:B------:R-:W4:Y:S04]  /*14b50*/  LDL.LU R5, [R1+0x204] ;  /* 0x0002040001057983 */ /* 0x000f280000300800 */
[----:B------:R-:W5:Y:S04]  /*14b60*/  LDL.LU R6, [R1+0x208] ;  /* 0x0002080001067983 */ /* 0x000f680000300800 */
[----:B------:R-:W5:Y:S04]  /*14b70*/  LDL.LU R7, [R1+0x20c] ;  /* 0x00020c0001077983 */ /* 0x000f680000300800 */
[----:B0-----:R-:W2:Y:S04]  /*14b80*/  LDL.LU R8, [R1+0x250] ;  /* 0x0002500001087983 */ /* 0x001ea80000300800 */
[----:B------:R-:W2:Y:S04]  /*14b90*/  LDL.LU R9, [R1+0x254] ;  /* 0x0002540001097983 */ /* 0x000ea80000300800 */
[----:B-1----:R-:W2:Y:S04]  /*14ba0*/  LDL.LU R10, [R1+0x258] ;  /* 0x00025800010a7983 */ /* 0x002ea80000300800 */
[----:B------:R-:W2:Y:S04]  /*14bb0*/  LDL.LU R11, [R1+0x25c] ;  /* 0x00025c00010b7983 */ /* 0x000ea80000300800 */
[----:B------:R-:W2:Y:S01]  /*14bc0*/  LDL.LU R16, [R1+0x210] ;  /* 0x0002100001107983 */ /* 0x000ea20000300800 */
[----:B------:R-:W-:-:S03]  /*14bd0*/  IMAD.MOV.U32 R28, RZ, RZ, R13 ;  /* 0x000000ffff1c7224 */ /* 0x000fc600078e000d */
[----:B------:R-:W2:Y:S01]  /*14be0*/  LDL.LU R17, [R1+0x214] ;  /* 0x0002140001117983 */ /* 0x000ea20000300800 */
[----:B------:R-:W-:-:S03]  /*14bf0*/  MOV R3, R14 ;  /* 0x0000000e00037202 */ /* 0x000fc60000000f00 */
[----:B------:R-:W2:Y:S01]  /*14c00*/  LDL.LU R18, [R1+0x218] ;  /* 0x0002180001127983 */ /* 0x000ea20000300800 */
[----:B------:R-:W-:-:S03]  /*14c10*/  IMAD.MOV.U32 R0, RZ, RZ, R15 ;  /* 0x000000ffff007224 */ /* 0x000fc600078e000f */
[----:B------:R-:W2:Y:S04]  /*14c20*/  LDL.LU R19, [R1+0x21c] ;  /* 0x00021c0001137983 */ /* 0x000ea80000300800 */
[----:B------:R-:W2:Y:S04]  /*14c30*/  LDL.LU R12, [R1+0x220] ;  /* 0x00022000010c7983 */ /* 0x000ea80000300800 */
[----:B------:R-:W2:Y:S01]  /*14c40*/  LDL.LU R13, [R1+0x224] ;  /* 0x00022400010d7983 */ /* 0x000ea20000300800 */
[----:B------:R-:W-:-:S03]  /*14c50*/  IMAD.MOV.U32 R29, RZ, RZ, R26 ;  /* 0x000000ffff1d7224 */ /* 0x000fc600078e001a */
[----:B------:R-:W2:Y:S04]  /*14c60*/  LDL.LU R14, [R1+0x228] ;  /* 0x00022800010e7983 */ /* 0x000ea80000300800 */
[----:B------:R-:W2:Y:S04]  /*14c70*/  LDL.LU R15, [R1+0x22c] ;  /* 0x00022c00010f7983 */ /* 0x000ea80000300800 */
[----:B---3--:R-:W3:Y:S04]  /*14c80*/  LDL.LU R24, [R1+0x230] ;  /* 0x0002300001187983 */ /* 0x008ee80000300800 */
[----:B------:R-:W3:Y:S04]  /*14c90*/  LDL.LU R25, [R1+0x234] ;  /* 0x0002340001197983 */ /* 0x000ee80000300800 */
[----:B------:R-:W2:Y:S04]  /*14ca0*/  LDL.LU R26, [R1+0x238] ;  /* 0x00023800011a7983 */ /* 0x000ea80000300800 */
[----:B------:R-:W2:Y:S04]  /*14cb0*/  LDL.LU R27, [R1+0x23c] ;  /* 0x00023c00011b7983 */ /* 0x000ea80000300800 */
[----:B--2---:R0:W-:Y:S04]  /*14cc0*/  STL.64 [R1+0x60e0], R26 ;  /* 0x0060e01a01007387 */ /* 0x0041e80000100a00 */
[----:B---3--:R-:W-:Y:S04]  /*14cd0*/  STL.64 [R1+0x60d8], R24 ;  /* 0x0060d81801007387 */ /* 0x008fe80000100a00 */
[----:B0-----:R-:W2:Y:S04]  /*14ce0*/  LDL.LU.64 R26, [R1+0x68] ;  /* 0x00006800011a7983 */ /* 0x001ea80000300a00 */
[----:B--2---:R0:W-:Y:S04]  /*14cf0*/  STL.64 [R1+0x60f0], R26 ;  /* 0x0060f01a01007387 */ /* 0x0041e80000100a00 */
[----:B0-----:R-:W2:Y:S04]  /*14d00*/  LDL.LU.64 R26, [R1+0x78] ;  /* 0x00007800011a7983 */ /* 0x001ea80000300a00 */
[----:B------:R0:W-:Y:S04]  /*14d10*/  STL.64 [R1+0x60c8], R14 ;  /* 0x0060c80e01007387 */ /* 0x0001e80000100a00 */
[----:B------:R1:W-:Y:S04]  /*14d20*/  STL.64 [R1+0x60c0], R12 ;  /* 0x0060c00c01007387 */ /* 0x0003e80000100a00 */
[----:B0-----:R-:W3:Y:S01]  /*14d30*/  LDL.LU.64 R14, [R1+0x58] ;  /* 0x00005800010e7983 */ /* 0x001ee20000300a00 */
[----:B--2---:R-:W-:Y:S03]  /*14d40*/  HMMA.16816.F32.BF16 R8, R20, R26, R8 ;  /* 0x0000001a1408723c */ /* 0x004fe60000041808 */
[----:B---3--:R0:W-:Y:S04]  /*14d50*/  STL.64 [R1+0x60e8], R14 ;  /* 0x0060e80e01007387 */ /* 0x0081e80000100a00 */
[----:B-1----:R-:W2:Y:S04]  /*14d60*/  LDL.LU R12, [R1+0x240] ;  /* 0x00024000010c7983 */ /* 0x002ea80000300800 */
[----:B------:R-:W2:Y:S04]  /*14d70*/  LDL.LU R13, [R1+0x244] ;  /* 0x00024400010d7983 */ /* 0x000ea80000300800 */
[----:B0-----:R-:W2:Y:S04]  /*14d80*/  LDL.LU R14, [R1+0x248] ;  /* 0x00024800010e7983 */ /* 0x001ea80000300800 */
[----:B------:R-:W2:Y:S04]  /*14d90*/  LDL.LU R15, [R1+0x24c] ;  /* 0x00024c00010f7983 */ /* 0x000ea80000300800 */
[----:B------:R0:W-:Y:S04]  /*14da0*/  STL.64 [R1+0x60b0], R18 ;  /* 0x0060b01201007387 */ /* 0x0001e80000100a00 */
[----:B------:R-:W-:Y:S04]  /*14db0*/  STL.64 [R1+0x60a8], R16 ;  /* 0x0060a81001007387 */ /* 0x000fe80000100a00 */
[----:B0-----:R-:W3:Y:S04]  /*14dc0*/  LDL.LU.64 R18, [R1+0x48] ;  /* 0x0000480001127983 */ /* 0x001ee80000300a00 */
[----:B-----5:R0:W-:Y:S04]  /*14dd0*/  STL.64 [R1+0x6090], R6 ;  /* 0x0060900601007387 */ /* 0x0201e80000100a00 */
[----:B----4-:R-:W-:Y:S04]  /*14de0*/  STL.64 [R1+0x6088], R4 ;  /* 0x0060880401007387 */ /* 0x010fe80000100a00 */
[----:B0-----:R-:W4:Y:S04]  /*14df0*/  LDL.LU.64 R6, [R1+0x38] ;  /* 0x0000380001067983 */ /* 0x001f280000300a00 */
[----:B------:R-:W-:Y:S04]  /*14e00*/  STL.64 [R1+0x260], R8 ;  /* 0x0002600801007387 */ /* 0x000fe80000100a00 */
[----:B------:R0:W-:Y:S02]  /*14e10*/  STL.64 [R1+0x268], R10 ;  /* 0x0002680a01007387 */ /* 0x0001e40000100a00 */
[----:B0-----:R-:W-:Y:S01]  /*14e20*/  MOV R11, R26 ;  /* 0x0000001a000b7202 */ /* 0x001fe20000000f00 */
[----:B------:R-:W-:-:S02]  /*14e30*/  IMAD.MOV.U32 R10, RZ, RZ, R27 ;  /* 0x000000ffff0a7224 */ /* 0x000fc400078e001b */
[----:B------:R-:W2:Y:S02]  /*14e40*/  LDL.LU.64 R26, [R1+0x60f0] ;  /* 0x0060f000011a7983 */ /* 0x000ea40000300a00 */
[C---:B--2---:R-:W-:Y:S01]  /*14e50*/  HMMA.16816.F32.BF16 R12, R20.reuse, R26, R12 ;  /* 0x0000001a140c723c */ /* 0x044fe2000004180c */
[----:B------:R-:W-:Y:S01]  /*14e60*/  MOV R9, R26 ;  /* 0x0000001a00097202 */ /* 0x000fe20000000f00 */
[----:B------:R-:W-:Y:S11]  /*14e70*/  IMAD.MOV.U32 R8, RZ, RZ, R27 ;  /* 0x000000ffff087224 */ /* 0x000ff600078e001b */
[----:B------:R-:W-:Y:S10]  /*14e80*/  @!UPT UIADD3 URZ, URZ, URZ, URZ ;  /* 0x0000003f3f3ff290 */ /* 0x000ff4000fffe03f */
[----:B------:R-:W-:Y:S04]  /*14e90*/  STL.64 [R1+0x250], R12 ;  /* 0x0002500c01007387 */ /* 0x000fe80000100a00 */
[----:B------:R0:W-:Y:S04]  /*14ea0*/  STL.64 [R1+0x258], R14 ;  /* 0x0002580e01007387 */ /* 0x0001e80000100a00 */
[----:B0-----:R-:W2:Y:S04]  /*14eb0*/  LDL.LU.64 R14, [R1+0x60e8] ;  /* 0x0060e800010e7983 */ /* 0x001ea80000300a00 */
[----:B------:R-:W2:Y:S04]  /*14ec0*/  LDL.LU.64 R26, [R1+0x60e0] ;  /* 0x0060e000011a7983 */ /* 0x000ea80000300a00 */
[----:B------:R-:W2:Y:S04]  /*14ed0*/  LDL.LU.64 R24, [R1+0x60d8] ;  /* 0x0060d80001187983 */ /* 0x000ea80000300a00 */
[----:B------:R-:W-:Y:S04]  /*14ee0*/  STL.64 [R1+0x6058], R10 ;  /* 0x0060580a01007387 */ /* 0x000fe80000100a00 */
[----:B------:R0:W-:Y:S04]  /*14ef0*/  STL.64 [R1+0x6050], R8 ;  /* 0x0060500801007387 */ /* 0x0001e80000100a00 */
[----:B0-----:R-:W5:Y:S04]  /*14f00*/  LDL.LU R8, [R1+0x1e0] ;  /* 0x0001e00001087983 */ /* 0x001f680000300800 */
[----:B------:R-:W5:Y:S04]  /*14f10*/  LDL.LU R9, [R1+0x1e4] ;  /* 0x0001e40001097983 */ /* 0x000f680000300800 */
[----:B------:R-:W2:Y:S04]  /*14f20*/  LDL.LU R10, [R1+0x1e8] ;  /* 0x0001e800010a7983 */ /* 0x000ea80000300800 */
[----:B------:R-:W2:Y:S04]  /*14f30*/  LDL.LU R11, [R1+0x1ec] ;  /* 0x0001ec00010b7983 */ /* 0x000ea80000300800 */
[----:B--2---:R-:W-:Y:S04]  /*14f40*/  STL.64 [R1+0x6068], R10 ;  /* 0x0060680a01007387 */ /* 0x004fe80000100a00 */
[----:B-----5:R0:W-:Y:S04]  /*14f50*/  STL.64 [R1+0x6060], R8 ;  /* 0x0060600801007387 */ /* 0x0201e80000100a00 */
[----:B0-----:R-:W2:Y:S04]  /*14f60*/  LDL.LU R8, [R1+0x1f0] ;  /* 0x0001f00001087983 */ /* 0x001ea80000300800 */
[----:B------:R-:W2:Y:S04]  /*14f70*/  LDL.LU R9, [R1+0x1f4] ;  /* 0x0001f40001097983 */ /* 0x000ea80000300800 */
[----:B------:R-:W5:Y:S01]  /*14f80*/  LDL.LU R10, [R1+0x1f8] ;  /* 0x0001f800010a7983 */ /* 0x000f620000300800 */
[----:B------:R-:W-:Y:S01]  /*14f90*/  HMMA.16816.F32.BF16 R24, R20, R14, R24 ;  /* 0x0000000e1418723c */ /* 0x000fe20000041818 */
[----:B------:R-:W-:-:S05]  /*14fa0*/  MOV R11, R2 ;  /* 0x00000002000b7202 */ /* 0x000fca0000000f00 */
[----:B-----5:R0:W-:Y:S04]  /*14fb0*/  STL.64 [R1+0x6078], R10 ;  /* 0x0060780a01007387 */ /* 0x0201e80000100a00 */
[----:B--2---:R-:W-:Y:S04]  /*14fc0*/  STL.64 [R1+0x6070], R8 ;  /* 0x0060700801007387 */ /* 0x004fe80000100a00 */
[----:B0-----:R-:W2:Y:S09]  /*14fd0*/  LDL.LU.64 R10, [R1+0x28] ;  /* 0x00002800010a7983 */ /* 0x001eb20000300a00 */
[----:B------:R0:W-:Y:S04]  /*14fe0*/  STL.64 [R1+0x240], R24 ;  /* 0x0002401801007387 */ /* 0x0001e80000100a00 */
[----:B------:R1:W-:Y:S04]  /*14ff0*/  STL.64 [R1+0x248], R26 ;  /* 0x0002481a01007387 */ /* 0x0003e80000100a00 */
[----:B0-----:R-:W5:Y:S01]  /*15000*/  LDL.LU.64 R24, [R1+0x60d0] ;  /* 0x0060d00001187983 */ /* 0x001f620000300a00 */
[----:B-1----:R-:W-:Y:S01]  /*15010*/  IMAD.MOV.U32 R27, RZ, RZ, R14 ;  /* 0x000000ffff1b7224 */ /* 0x002fe200078e000e */
[----:B------:R-:W-:-:S02]  /*15020*/  MOV R26, R15 ;  /* 0x0000000f001a7202 */ /* 0x000fc40000000f00 */
[----:B------:R-:W3:Y:S04]  /*15030*/  LDL.LU.64 R14, [R1+0x60c8] ;  /* 0x0060c800010e7983 */ /* 0x000ee80000300a00 */
[----:B------:R-:W3:Y:S02]  /*15040*/  LDL.LU.64 R12, [R1+0x60c0] ;  /* 0x0060c000010c7983 */ /* 0x000ee40000300a00 */
[----:B---3--:R-:W-:Y:S11]  /*15050*/  HMMA.16816.F32.BF16 R12, R20, R18, R12 ;  /* 0x00000012140c723c */ /* 0x008ff6000004180c */
[----:B------:R-:W-:Y:S11]  /*15060*/  @!UPT UIADD3 URZ, URZ, URZ, URZ ;  /* 0x0000003f3f3ff290 */ /* 0x000ff6000fffe03f */
[----:B------:R-:W-:Y:S01]  /*15070*/  @!UPT UIADD3 URZ, URZ, URZ, URZ ;  /* 0x0000003f3f3ff290 */ /* 0x000fe2000fffe03f */
[----:B------:R0:W-:Y:S04]  /*15080*/  STL.64 [R1+0x230], R12 ;  /* 0x0002300c01007387 */ /* 0x0001e80000100a00 */
[----:B------:R1:W-:Y:S04]  /*15090*/  STL.64 [R1+0x238], R14 ;  /* 0x0002380e01007387 */ /* 0x0003e80000100a00 */
[----:B0-----:R-:W3:Y:S01]  /*150a0*/  LDL.LU R13, [R1+0x60b8] ;  /* 0x0060b800010d7983 */ /* 0x001ee20000300800 */
[----:B-1----:R-:W-:Y:S01]  /*150b0*/  IMAD.MOV.U32 R14, RZ, RZ, R18 ;  /* 0x000000ffff0e7224 */ /* 0x002fe200078e0012 */
[----:B------:R-:W-:-:S02]  /*150c0*/  MOV R15, R19 ;  /* 0x00000013000f7202 */ /* 0x000fc40000000f00 */
[----:B------:R-:W2:Y:S04]  /*150d0*/  LDL.LU.64 R18, [R1+0x60b0] ;  /* 0x0060b00001127983 */ /* 0x000ea80000300a00 */
[----:B------:R-:W2:Y:S01]  /*150e0*/  LDL.LU.64 R16, [R1+0x60a8] ;  /* 0x0060a80001107983 */ /* 0x000ea20000300a00 */
[----:B----4-:R-:W-:Y:S01]  /*150f0*/  MOV R12, R7 ;  /* 0x00000007000c7202 */ /* 0x010fe20000000f00 */
[----:B--2---:R-:W-:Y:S11]  /*15100*/  HMMA.16816.F32.BF16 R16, R20, R6, R16 ;  /* 0x000000061410723c */ /* 0x004ff60000041810 */
[----:B------:R-:W-:Y:S11]  /*15110*/  @!UPT UIADD3 URZ, URZ, URZ, URZ ;  /* 0x0000003f3f3ff290 */ /* 0x000ff6000fffe03f */
[----:B------:R-:W-:Y:S01]  /*15120*/  @!UPT UIADD3 URZ, URZ, URZ, URZ ;  /* 0x0000003f3f3ff290 */ /* 0x000fe2000fffe03f */
[----:B------:R0:W-:Y:S04]  /*15130*/  STL.64 [R1+0x220], R16 ;  /* 0x0002201001007387 */ /* 0x0001e80000100a00 */
[----:B------:R1:W-:Y:S01]  /*15140*/  STL.64 [R1+0x228], R18 ;  /* 0x0002281201007387 */ /* 0x0003e20000100a00 */
[----:B0-----:R-:W-:-:S03]  /*15150*/  IMAD.MOV.U32 R16, RZ, RZ, R6 ;  /* 0x000000ffff107224 */ /* 0x001fc600078e0006 */
[----:B-1----:R-:W2:Y:S04]  /*15160*/  LDL.LU.64 R18, [R1+0x60a0] ;  /* 0x0060a00001127983 */ /* 0x002ea80000300a00 */
[----:B------:R-:W4:Y:S04]  /*15170*/  LDL.LU R17, [R1+0x6098] ;  /* 0x0060980001117983 */ /* 0x000f280000300800 */
[----:B------:R-:W2:Y:S04]  /*15180*/  LDL.LU.64 R6, [R1+0x6090] ;  /* 0x0060900001067983 */ /* 0x000ea80000300a00 */
[----:B------:R-:W2:Y:S01]  /*15190*/  LDL.LU.64 R4, [R1+0x6088] ;  /* 0x0060880001047983 */ /* 0x000ea20000300a00 */
[----:B------:R-:W-:Y:S01]  /*151a0*/  MOV R2, R11 ;  /* 0x0000000b00027202 */ /* 0x000fe20000000f00 */
[----:B--2---:R-:W-:Y:S11]  /*151b0*/  HMMA.16816.F32.BF16 R4, R20, R10, R4 ;  /* 0x0000000a1404723c */ /* 0x004ff60000041804 */
[----:B------:R-:W-:Y:S11]  /*151c0*/  @!UPT UIADD3 URZ, URZ, URZ, URZ ;  /* 0x0000003f3f3ff290 */ /* 0x000ff6000fffe03f */
[----:B------:R-:W-:Y:S01]  /*151d0*/  @!UPT UIADD3 URZ, URZ, URZ, URZ ;  /* 0x0000003f3f3ff290 */ /* 0x000fe2000fffe03f */
[----:B------:R0:W-:Y:S04]  /*151e0*/  STL.64 [R1+0x210], R4 ;  /* 0x0002100401007387 */ /* 0x0001e80000100a00 */
[----:B------:R1:W-:Y:S01]  /*151f0*/  STL.64 [R1+0x218], R6 ;  /* 0x0002180601007387 */ /* 0x0003e20000100a00 */
[----:B0-----:R-:W-:-:S03]  /*15200*/  IMAD.MOV.U32 R4, RZ, RZ, R10 ;  /* 0x000000ffff047224 */ /* 0x001fc600078e000a */
[----:B-1----:R-:W2:Y:S04]  /*15210*/  LDL.LU.64 R6, [R1+0x6080] ;  /* 0x0060800001067983 */ /* 0x002ea80000300a00 */
[----:B------:R-:W2:Y:S04]  /*15220*/  LDL.LU.64 R10, [R1+0x6078] ;  /* 0x00607800010a7983 */ /* 0x000ea80000300a00 */
[----:B------:R-:W2:Y:S02]  /*15230*/  LDL.LU.64 R8, [R1+0x6070] ;  /* 0x0060700001087983 */ /* 0x000ea40000300a00 */
[----:B--2---:R-:W-:Y:S11]  /*15240*/  HMMA.16816.F32.BF16 R8, R20, R18, R8 ;  /* 0x000000121408723c */ /* 0x004ff60000041808 */
[----:B------:R-:W-:Y:S11]  /*15250*/  @!UPT UIADD3 URZ, URZ, URZ, URZ ;  /* 0x0000003f3f3ff290 */ /* 0x000ff6000fffe03f */
[----:B------:R-:W-:Y:S01]  /*15260*/  @!UPT UIADD3 URZ, URZ, URZ, URZ ;  /* 0x0000003f3f3ff290 */ /* 0x000fe2000fffe03f */
[----:B------:R-:W-:Y:S04]  /*15270*/  STL.64 [R1+0x200], R8 ;  /* 0x0002000801007387 */ /* 0x000fe80000100a00 */
[----:B------:R0:W-:Y:S04]  /*15280*/  STL.64 [R1+0x208], R10 ;  /* 0x0002080a01007387 */ /* 0x0001e80000100a00 */
[----:B0-----:R-:W2:Y:S04]  /*15290*/  LDL.LU.64 R10, [R1+0x6068] ;  /* 0x00606800010a7983 */ /* 0x001ea80000300a00 */
[----:B------:R-:W2:Y:S04]  /*152a0*/  LDL.LU.64 R8, [R1+0x6060] ;  /* 0x0060600001087983 */ /* 0x000ea80000300a00 */
[----:B------:R0:W-:Y:S02]  /*152b0*/  STL.64 [R1+0x5e98], R18 ;  /* 0x005e981201007387 */ /* 0x0001e40000100a00 */
[----:B0-----:R-:W-:Y:S01]  /*152c0*/  IMAD.MOV.U32 R18, RZ, RZ, R4 ;  /* 0x000000ffff127224 */ /* 0x001fe200078e0004 */
[----:B------:R-:W-:-:S05]  /*152d0*/  MOV R19, R2 ;  /* 0x0000000200137202 */ /* 0x000fca0000000f00 */
[----:B------:R-:W-:Y:S01]  /*152e0*/  STL.64 [R1+0x5ee0], R18 ;  /* 0x005ee01201007387 */ /* 0x000fe20000100a00 */
[----:B--2---:R-:W-:Y:S11]  /*152f0*/  HMMA.16816.F32.BF16 R8, R20, R6, R8 ;  /* 0x000000061408723c */ /* 0x004ff60000041808 */
[----:B------:R-:W-:Y:S11]  /*15300*/  @!UPT UIADD3 URZ, URZ, URZ, URZ ;  /* 0x0000003f3f3ff290 */ /* 0x000ff6000fffe03f */
[----:B------:R-:W-:Y:S01]  /*15310*/  @!UPT UIADD3 URZ, URZ, URZ, URZ ;  /* 0x0000003f3f3ff290 */ /* 0x000fe2000fffe03f */
[----:B------:R-:W-:Y:S01]  /*15320*/  STL.64 [R1+0x1f0], R8 ;  /* 0x0001f00801007387 */ /* 0x000fe20000100a00 */
[----:B------:R-:W-:-:S03]  /*15330*/  IMAD.MOV.U32 R2, RZ, RZ, R11 ;  /* 0x000000ffff027224 */ /* 0x000fc600078e000b */
[----:B------:R0:W-:Y:S04]  /*15340*/  STL [R1+0x1f8], R10 ;  /* 0x0001f80a01007387 */ /* 0x0001e80000100800 */
[----:B0-----:R-:W2:Y:S04]  /*15350*/  LDL.LU.64 R10, [R1+0x6058] ;  /* 0x00605800010a7983 */ /* 0x001ea80000300a00 */
[----:B------:R-:W2:Y:S04]  /*15360*/  LDL.LU.64 R8, [R1+0x6050] ;  /* 0x0060500001087983 */ /* 0x000ea80000300a00 */
[----:B------:R0:W-:Y:S04]  /*15370*/  STL.64 [R1+0x5e90], R6 ;  /* 0x005e900601007387 */ /* 0x0001e80000100a00 */
[----:B------:R-:W2:Y:S04]  /*15380*/  LDL.LU R4, [R1+0xf0] ;  /* 0x0000f00001047983 */ /* 0x000ea80000300800 */
[----:B------:R-:W2:Y:S04]  /*15390*/  LDL.LU R5, [R1+0xf4] ;  /* 0x0000f40001057983 */ /* 0x000ea80000300800 */
[----:B0-----:R-:W2:Y:S04]  /*153a0*/  LDL.LU R6, [R1+0xf8] ;  /* 0x0000f80001067983 */ /* 0x001ea80000300800 */
[----:B------:R-:W2:Y:S01]  /*153b0*/  LDL.LU R7, [R1+0xfc] ;  /* 0x0000fc0001077983 */ /* 0x000ea20000300800 */
[----:B------:R-:W-:Y:S01]  /*153c0*/  MOV R18, R27 ;  /* 0x0000001b00127202 */ /* 0x000fe20000000f00 */
[----:B------:R-:W-:-:S02]  /*153d0*/  IMAD.MOV.U32 R19, RZ, RZ, R26 ;  /* 0x000000ffff137224 */ /* 0x000fc400078e001a */
[----:B------:R-:W3:Y:S04]  /*153e0*/  LDL.LU R27, [R1+0x6048] ;  /* 0x00604800011b7983 */ /* 0x000ee80000300800 */
[----:B------:R-:W3:Y:S04]  /*153f0*/  LDL.LU R26, [R1+0x6044] ;  /* 0x00604400011a7983 */ /* 0x000ee80000300800 */
[----:B------:R-:W-:Y:S04]  /*15400*/  STL.64 [R1+0x5ef0], R18 ;  /* 0x005ef01201007387 */ /* 0x000fe80000100a00 */
[----:B--2---:R-:W-:Y:S04]  /*15410*/  STL.64 [R1+0x5ea8], R6 ;  /* 0x005ea80601007387 */ /* 0x004fe80000100a00 */
[----:B------:R0:W-:Y:S04]  /*15420*/  STL.64 [R1+0x5ea0], R4 ;  /* 0x005ea00401007387 */ /* 0x0001e80000100a00 */
[----:B0-----:R-:W2:Y:S04]  /*15430*/  LDL.LU R4, [R1+0x100] ;  /* 0x0001000001047983 */ /* 0x001ea80000300800 */
[----:B------:R-:W2:Y:S04]  /*15440*/  LDL.LU R5, [R1+0x104] ;  /* 0x0001040001057983 */ /* 0x000ea80000300800 */
[----:B------:R-:W2:Y:S04]  /*15450*/  LDL.LU R6, [R1+0x108] ;  /* 0x0001080001067983 */ /* 0x000ea80000300800 */
        /* <DEDUP_REMOVED lines=16> */
[----:B------:R5:W-:Y:S02]  /*15560*/  STL.64 [R1+0x5f20], R18 ;  /* 0x005f201201007387 */ /* 0x000be40000100a00 */
[----:B-----5:R-:W-:Y:S01]  /*15570*/  MOV R18, R24 ;  /* 0x0000001800127202 */ /* 0x020fe20000000f00 */
[----:B------:R-:W-:Y:S01]  /*15580*/  IMAD.MOV.U32 R19, RZ, RZ, R25 ;  /* 0x000000ffff137224 */ /* 0x000fe200078e0019 */
[----:B--2---:R0:W-:Y:S04]  /*15590*/  STL.64 [R1+0x5ec8], R6 ;  /* 0x005ec80601007387 */ /* 0x0041e80000100a00 */
[----:B------:R1:W-:Y:S01]  /*155a0*/  STL.64 [R1+0x5ec0], R4 ;  /* 0x005ec00401007387 */ /* 0x0003e20000100a00 */
[----:B0-----:R-:W-:Y:S01]  /*155b0*/  MOV R6, R14 ;  /* 0x0000000e00067202 */ /* 0x001fe20000000f00 */
[----:B------:R-:W-:-:S02]  /*155c0*/  IMAD.MOV.U32 R7, RZ, RZ, R15 ;  /* 0x000000ffff077224 */ /* 0x000fc400078e000f */
[----:B------:R-:W2:Y:S04]  /*155d0*/  LDL.LU R14, [R1+0x6030] ;  /* 0x00603000010e7983 */ /* 0x000ea80000300800 */
[----:B------:R-:W5:Y:S04]  /*155e0*/  LDL.LU R15, [R1+0x602c] ;  /* 0x00602c00010f7983 */ /* 0x000f680000300800 */
[----:B------:R-:W2:Y:S04]  /*155f0*/  LDL.LU R24, [R1+0x6028] ;  /* 0x0060280001187983 */ /* 0x000ea80000300800 */
[----:B------:R-:W2:Y:S04]  /*15600*/  LDL.LU R25, [R1+0x6024] ;  /* 0x0060240001197983 */ /* 0x000ea80000300800 */
[----:B------:R-:W-:Y:S04]  /*15610*/  STL.64 [R1+0x5f38], R18 ;  /* 0x005f381201007387 */ /* 0x000fe80000100a00 */
[----:B------:R0:W-:Y:S04]  /*15620*/  STL.64 [R1+0x5ee8], R6 ;  /* 0x005ee80601007387 */ /* 0x0001e80000100a00 */
[----:B-1----:R-:W2:Y:S04]  /*15630*/  LDL.LU R4, [R1+0x130] ;  /* 0x0001300001047983 */ /* 0x002ea80000300800 */
[----:B------:R-:W2:Y:S04]  /*15640*/  LDL.LU R5, [R1+0x134] ;  /* 0x0001340001057983 */ /* 0x000ea80000300800 */
[----:B0-----:R-:W2:Y:S04]  /*15650*/  LDL.LU R6, [R1+0x138] ;  /* 0x0001380001067983 */ /* 0x001ea80000300800 */
[----:B------:R-:W2:Y:S01]  /*15660*/  LDL.LU R7, [R1+0x13c] ;  /* 0x00013c0001077983 */ /* 0x000ea20000300800 */
[----:B------:R-:W-:Y:S01]  /*15670*/  MOV R18, R29 ;  /* 0x0000001d00127202 */ /* 0x000fe20000000f00 */
[----:B----4-:R-:W-:-:S02]  /*15680*/  IMAD.MOV.U32 R19, RZ, RZ, R17 ;  /* 0x000000ffff137224 */ /* 0x010fc400078e0011 */
[----:B------:R-:W4:Y:S04]  /*15690*/  LDL.LU R29, [R1+0x6020] ;  /* 0x00602000011d7983 */ /* 0x000f280000300800 */
[----:B------:R-:W-:Y:S04]  /*156a0*/  STL.64 [R1+0x5f50], R18 ;  /* 0x005f501201007387 */ /* 0x000fe80000100a00 */
[----:B--2---:R-:W-:Y:S04]  /*156b0*/  STL.64 [R1+0x5f00], R6 ;  /* 0x005f000601007387 */ /* 0x004fe80000100a00 */
[----:B------:R0:W-:Y:S04]  /*156c0*/  STL.64 [R1+0x5ef8], R4 ;  /* 0x005ef80401007387 */ /* 0x0001e80000100a00 */
[----:B0-----:R-:W2:Y:S04]  /*156d0*/  LDL.LU R4, [R1+0x140] ;  /* 0x0001400001047983 */ /* 0x001ea80000300800 */
[----:B------:R-:W2:Y:S04]  /*156e0*/  LDL.LU R5, [R1+0x144] ;  /* 0x0001440001057983 */ /* 0x000ea80000300800 */
[----:B------:R-:W2:Y:S04]  /*156f0*/  LDL.LU R6, [R1+0x148] ;  /* 0x0001480001067983 */ /* 0x000ea80000300800 */
[----:B------:R-:W2:Y:S01]  /*15700*/  LDL.LU R7, [R1+0x14c] ;  /* 0x00014c0001077983 */ /* 0x000ea20000300800 */
[----:B---3--:R-:W-:Y:S01]  /*15710*/  MOV R18, R26 ;  /* 0x0000001a00127202 */ /* 0x008fe20000000f00 */
[----:B------:R-:W-:-:S02]  /*15720*/  IMAD.MOV.U32 R19, RZ, RZ, R27 ;  /* 0x000000ffff137224 */ /* 0x000fc400078e001b */
[----:B------:R-:W3:Y:S04]  /*15730*/  LDL.LU R26, [R1+0x601c] ;  /* 0x00601c00011a7983 */ /* 0x000ee80000300800 */
[----:B------:R-:W3:Y:S04]  /*15740*/  LDL.LU R27, [R1+0x6018] ;  /* 0x00601800011b7983 */ /* 0x000ee80000300800 */
[----:B------:R0:W-:Y:S02]  /*15750*/  STL.64 [R1+0x5f68], R18 ;  /* 0x005f681201007387 */ /* 0x0001e40000100a00 */
[----:B0-----:R-:W-:Y:S01]  /*15760*/  MOV R18, R10 ;  /* 0x0000000a00127202 */ /* 0x001fe20000000f00 */
[----:B------:R-:W-:Y:S01]  /*15770*/  IMAD.MOV.U32 R19, RZ, RZ, R11 ;  /* 0x000000ffff137224 */ /* 0x000fe200078e000b */
[----:B--2---:R-:W-:Y:S04]  /*15780*/  STL.64 [R1+0x5f18], R6 ;  /* 0x005f180601007387 */ /* 0x004fe80000100a00 */
[----:B------:R0:W-:Y:S04]  /*15790*/  STL.64 [R1+0x5f10], R4 ;  /* 0x005f100401007387 */ /* 0x0001e80000100a00 */
[----:B0-----:R-:W2:Y:S04]  /*157a0*/  LDL.LU R4, [R1+0x150] ;  /* 0x0001500001047983 */ /* 0x001ea80000300800 */
[----:B------:R-:W2:Y:S04]  /*157b0*/  LDL.LU R5, [R1+0x154] ;  /* 0x0001540001057983 */ /* 0x000ea80000300800 */
[----:B------:R-:W2:Y:S04]  /*157c0*/  LDL.LU R6, [R1+0x158] ;  /* 0x0001580001067983 */ /* 0x000ea80000300800 */
[----:B------:R-:W2:Y:S04]  /*157d0*/  LDL.LU R7, [R1+0x15c] ;  /* 0x00015c0001077983 */ /* 0x000ea80000300800 */
[----:B------:R-:W3:Y:S04]  /*157e0*/  LDL.LU R10, [R1+0x6014] ;  /* 0x00601400010a7983 */ /* 0x000ee80000300800 */
[----:B------:R-:W3:Y:S04]  /*157f0*/  LDL.LU R11, [R1+0x6010] ;  /* 0x00601000010b7983 */ /* 0x000ee80000300800 */
[----:B------:R5:W-:Y:S02]  /*15800*/  STL.64 [R1+0x5f80], R18 ;  /* 0x005f801201007387 */ /* 0x000be40000100a00 */
[----:B-----5:R-:W-:Y:S01]  /*15810*/  MOV R18, R15 ;  /* 0x0000000f00127202 */ /* 0x020fe20000000f00 */
[----:B------:R-:W-:Y:S01]  /*15820*/  IMAD.MOV.U32 R19, RZ, RZ, R14 ;  /* 0x000000ffff137224 */ /* 0x000fe200078e000e */
[----:B------:R-:W5:Y:S04]  /*15830*/  LDL.LU R15, [R1+0x600c] ;  /* 0x00600c00010f7983 */ /* 0x000f680000300800 */
[----:B------:R-:W4:Y:S04]  /*15840*/  LDL.LU R14, [R1+0x6008] ;  /* 0x00600800010e7983 */ /* 0x000f280000300800 */
[----:B------:R0:W-:Y:S02]  /*15850*/  STL.64 [R1+0x5f98], R18 ;  /* 0x005f981201007387 */ /* 0x0001e40000100a00 */
[----:B0-----:R-:W-:Y:S01]  /*15860*/  IMAD.MOV.U32 R19, RZ, RZ, R24 ;  /* 0x000000ffff137224 */ /* 0x001fe200078e0018 */
[----:B------:R-:W-:Y:S01]  /*15870*/  MOV R18, R25 ;  /* 0x0000001900127202 */ /* 0x000fe20000000f00 */
[----:B--2---:R3:W-:Y:S04]  /*15880*/  STL.64 [R1+0x5f30], R6 ;  /* 0x005f300601007387 */ /* 0x0047e80000100a00 */
[----:B------:R0:W-:Y:S01]  /*15890*/  STL.64 [R1+0x5f28], R4 ;  /* 0x005f280401007387 */ /* 0x0001e20000100a00 */
[----:B---3--:R-:W-:Y:S01]  /*158a0*/  MOV R6, R27 ;  /* 0x0000001b00067202 */ /* 0x008fe20000000f00 */
[----:B------:R-:W-:Y:S01]  /*158b0*/  IMAD.MOV.U32 R7, RZ, RZ, R26 ;  /* 0x000000ffff077224 */ /* 0x000fe200078e001a */
[----:B0-----:R-:W-:Y:S01]  /*158c0*/  MOV R4, R10 ;  /* 0x0000000a00047202 */ /* 0x001fe20000000f00 */
[----:B------:R-:W-:Y:S01]  /*158d0*/  IMAD.MOV.U32 R5, RZ, RZ, R11 ;  /* 0x000000ffff057224 */ /* 0x000fe200078e000b */
[----:B------:R-:W2:Y:S04]  /*158e0*/  LDL.LU R10, [R1+0x6004] ;  /* 0x00600400010a7983 */ /* 0x000ea80000300800 */
[----:B------:R-:W3:Y:S04]  /*158f0*/  LDL.LU R11, [R1+0x6000] ;  /* 0x00600000010b7983 */ /* 0x000ee80000300800 */
[----:B------:R-:W2:Y:S04]  /*15900*/  LDL.LU R24, [R1+0x1d0] ;  /* 0x0001d00001187983 */ /* 0x000ea80000300800 */
[----:B------:R-:W2:Y:S04]  /*15910*/  LDL.LU R25, [R1+0x1d4] ;  /* 0x0001d40001197983 */ /* 0x000ea80000300800 */
[----:B------:R-:W2:Y:S04]  /*15920*/  LDL.LU R26, [R1+0x1d8] ;  /* 0x0001d800011a7983 */ /* 0x000ea80000300800 */
[----:B------:R-:W2:Y:S04]  /*15930*/  LDL.LU R27, [R1+0x1dc] ;  /* 0x0001dc00011b7983 */ /* 0x000ea80000300800 */
[----:B------:R-:W-:Y:S04]  /*15940*/  STL.64 [R1+0x5f48], R6 ;  /* 0x005f480601007387 */ /* 0x000fe80000100a00 */
[----:B------:R0:W-:Y:S04]  /*15950*/  STL.64 [R1+0x5f40], R4 ;  /* 0x005f400401007387 */ /* 0x0001e80000100a00 */
[----:B0-----:R-:W2:Y:S04]  /*15960*/  LDL.LU R4, [R1+0x170] ;  /* 0x0001700001047983 */ /* 0x001ea80000300800 */
[----:B------:R-:W2:Y:S01]  /*15970*/  LDL.LU R5, [R1+0x174] ;  /* 0x0001740001057983 */ /* 0x000ea20000300800 */
[----:B----4-:R-:W-:Y:S01]  /*15980*/  MOV R6, R14 ;  /* 0x0000000e00067202 */ /* 0x010fe20000000f00 */
[----:B-----5:R-:W-:-:S02]  /*15990*/  IMAD.MOV.U32 R7, RZ, RZ, R15 ;  /* 0x000000ffff077224 */ /* 0x020fc400078e000f */
[----:B------:R-:W4:Y:S04]  /*159a0*/  LDL.LU R14, [R1+0x5ffc] ;  /* 0x005ffc00010e7983 */ /* 0x000f280000300800 */
[----:B------:R-:W5:Y:S04]  /*159b0*/  LDL.LU R15, [R1+0x5ff8] ;  /* 0x005ff800010f7983 */ /* 0x000f680000300800 */
[----:B------:R-:W-:Y:S04]  /*159c0*/  STL.64 [R1+0x5f60], R6 ;  /* 0x005f600601007387 */ /* 0x000fe80000100a00 */
[----:B--2---:R0:W-:Y:S04]  /*159d0*/  STL.64 [R1+0x5f58], R4 ;  /* 0x005f580401007387 */ /* 0x0041e80000100a00 */
[----:B0-----:R-:W2:Y:S04]  /*159e0*/  LDL.LU R4, [R1+0x180] ;  /* 0x0001800001047983 */ /* 0x001ea80000300800 */
[----:B------:R-:W2:Y:S01]  /*159f0*/  LDL.LU R5, [R1+0x184] ;  /* 0x0001840001057983 */ /* 0x000ea20000300800 */
[----:B---3--:R-:W-:Y:S01]  /*15a00*/  MOV R6, R11 ;  /* 0x0000000b00067202 */ /* 0x008fe20000000f00 */
[----:B------:R-:W-:-:S02]  /*15a10*/  IMAD.MOV.U32 R7, RZ, RZ, R10 ;  /* 0x000000ffff077224 */ /* 0x000fc400078e000a */
[----:B------:R-:W3:Y:S04]  /*15a20*/  LDL.LU R11, [R1+0x5ff4] ;  /* 0x005ff400010b7983 */ /* 0x000ee80000300800 */
[----:B------:R-:W3:Y:S04]  /*15a30*/  LDL.LU R10, [R1+0x5ff0] ;  /* 0x005ff000010a7983 */ /* 0x000ee80000300800 */
[----:B------:R-:W-:Y:S04]  /*15a40*/  STL.64 [R1+0x5f78], R6 ;  /* 0x005f780601007387 */ /* 0x000fe80000100a00 */
[----:B--2---:R0:W-:Y:S04]  /*15a50*/  STL.64 [R1+0x5f70], R4 ;  /* 0x005f700401007387 */ /* 0x0041e80000100a00 */
[----:B0-----:R-:W2:Y:S04]  /*15a60*/  LDL.LU R4, [R1+0x190] ;  /* 0x0001900001047983 */ /* 0x001ea80000300800 */
[----:B------:R-:W2:Y:S01]  /*15a70*/  LDL.LU R5, [R1+0x194] ;  /* 0x0001940001057983 */ /* 0x000ea20000300800 */
[----:B-----5:R-:W-:Y:S01]  /*15a80*/  MOV R6, R15 ;  /* 0x0000000f00067202 */ /* 0x020fe20000000f00 */
[----:B----4-:R-:W-:-:S02]  /*15a90*/  IMAD.MOV.U32 R7, RZ, RZ, R14 ;  /* 0x000000ffff077224 */ /* 0x010fc400078e000e */
[----:B------:R-:W4:Y:S04]  /*15aa0*/  LDL.LU R15, [R1+0x5fec] ;  /* 0x005fec00010f7983 */ /* 0x000f280000300800 */
[----:B------:R-:W5:Y:S04]  /*15ab0*/  LDL.LU R14, [R1+0x5fe8] ;  /* 0x005fe800010e7983 */ /* 0x000f680000300800 */
[----:B------:R3:W-:Y:S02]  /*15ac0*/  STL.64 [R1+0x5f90], R6 ;  /* 0x005f900601007387 */ /* 0x0007e40000100a00 */
[----:B---3--:R-:W-:Y:S01]  /*15ad0*/  MOV R6, R10 ;  /* 0x0000000a00067202 */ /* 0x008fe20000000f00 */
[----:B------:R-:W-:Y:S01]  /*15ae0*/  IMAD.MOV.U32 R7, RZ, RZ, R11 ;  /* 0x000000ffff077224 */ /* 0x000fe200078e000b */
[----:B--2---:R0:W-:Y:S04]  /*15af0*/  STL.64 [R1+0x5f88], R4 ;  /* 0x005f880401007387 */ /* 0x0041e80000100a00 */
[----:B0-----:R-:W2:Y:S04]  /*15b00*/  LDL.LU R4, [R1+0x1a0] ;  /* 0x0001a00001047983 */ /* 0x001ea80000300800 */
[----:B------:R-:W2:Y:S04]  /*15b10*/  LDL.LU R5, [R1+0x1a4] ;  /* 0x0001a40001057983 */ /* 0x000ea80000300800 */
[----:B------:R-:W3:Y:S04]  /*15b20*/  LDL.LU R10, [R1+0x5fe4] ;  /* 0x005fe400010a7983 */ /* 0x000ee80000300800 */
[----:B------:R-:W3:Y:S04]  /*15b30*/  LDL.LU R11, [R1+0x5fe0] ;  /* 0x005fe000010b7983 */ /* 0x000ee80000300800 */
[----:B------:R5:W-:Y:S02]  /*15b40*/  STL.64 [R1+0x5fa8], R6 ;  /* 0x005fa80601007387 */ /* 0x000be40000100a00 */
[----:B-----5:R-:W-:Y:S01]  /*15b50*/  MOV R6, R14 ;  /* 0x0000000e00067202 */ /* 0x020fe20000000f00 */
[----:B----4-:R-:W-:Y:S01]  /*15b60*/  IMAD.MOV.U32 R7, RZ, RZ, R15 ;  /* 0x000000ffff077224 */ /* 0x010fe200078e000f */
[----:B---3--:R-:W-:Y:S01]  /*15b70*/  HMMA.16816.F32.BF16 R24, R20, R10, R24 ;  /* 0x0000000a1418723c */ /* 0x008fe20000041818 */
[----:B--2---:R0:W-:Y:S04]  /*15b80*/  STL.64 [R1+0x5fa0], R4 ;  /* 0x005fa00401007387 */ /* 0x0041e80000100a00 */
[----:B0-----:R-:W2:Y:S04]  /*15b90*/  LDL.LU R4, [R1+0x1b0] ;  /* 0x0001b00001047983 */ /* 0x001ea80000300800 */
[----:B------:R-:W2:Y:S04]  /*15ba0*/  LDL.LU R5, [R1+0x1b4] ;  /* 0x0001b40001057983 */ /* 0x000ea80000300800 */
[----:B------:R-:W3:Y:S04]  /*15bb0*/  LDL.LU R14, [R1+0x5fdc] ;  /* 0x005fdc00010e7983 */ /* 0x000ee80000300800 */
[----:B------:R-:W3:Y:S06]  /*15bc0*/  LDL.LU R15, [R1+0x5fd8] ;  /* 0x005fd800010f7983 */ /* 0x000eec0000300800 */
[----:B------:R-:W-:Y:S04]  /*15bd0*/  STL.64 [R1+0x1e0], R24 ;  /* 0x0001e01801007387 */ /* 0x000fe80000100a00 */
[----:B------:R0:W-:Y:S04]  /*15be0*/  STL.64 [R1+0x1e8], R26 ;  /* 0x0001e81a01007387 */ /* 0x0001e80000100a00 */
[----:B0-----:R-:W3:Y:S04]  /*15bf0*/  LDL.LU.64 R26, [R1+0x5fd0] ;  /* 0x005fd000011a7983 */ /* 0x001ee80000300a00 */
[----:B------:R-:W3:Y:S04]  /*15c00*/  LDL.LU.64 R24, [R1+0x5fc8] ;  /* 0x005fc80001187983 */ /* 0x000ee80000300a00 */
[----:B------:R0:W-:Y:S04]  /*15c10*/  STL.64 [R1+0x5ed8], R10 ;  /* 0x005ed80a01007387 */ /* 0x0001e80000100a00 */
[----:B------:R1:W-:Y:S01]  /*15c20*/  STL.64 [R1+0x5ed0], R8 ;  /* 0x005ed00801007387 */ /* 0x0003e20000100a00 */
[----:B0-----:R-:W-:-:S03]  /*15c30*/  MOV R11, R29 ;  /* 0x0000001d000b7202 */ /* 0x001fc60000000f00 */
[----:B-1----:R-:W4:Y:S04]  /*15c40*/  LDL.LU R8, [R1+0x120] ;  /* 0x0001200001087983 */ /* 0x002f280000300800 */
[----:B------:R-:W4:Y:S04]  /*15c50*/  LDL.LU R9, [R1+0x124] ;  /* 0x0001240001097983 */ /* 0x000f280000300800 */
[----:B------:R-:W4:Y:S04]  /*15c60*/  LDL.LU R10, [R1+0x128] ;  /* 0x00012800010a7983 */ /* 0x000f280000300800 */
[----:B------:R-:W5:Y:S01]  /*15c70*/  LDL.LU R29, [R1+0x5fc0] ;  /* 0x005fc000011d7983 */ /* 0x000f620000300800 */
[----:B---3--:R-:W-:Y:S03]  /*15c80*/  HMMA.16816.F32.BF16 R20, R20, R14, R24 ;  /* 0x0000000e1414723c */ /* 0x008fe60000041818 */
[----:B------:R-:W2:Y:S04]  /*15c90*/  LDL.LU.64 R26, [R1+0x5fb8] ;  /* 0x005fb800011a7983 */ /* 0x000ea80000300a00 */
[----:B------:R-:W2:Y:S11]  /*15ca0*/  LDL.LU.64 R24, [R1+0x5fb0] ;  /* 0x005fb00001187983 */ /* 0x000eb60000300a00 */
[----:B------:R-:W-:Y:S05]  /*15cb0*/  @!UPT UIADD3 URZ, URZ, URZ, URZ ;  /* 0x0000003f3f3ff290 */ /* 0x000fea000fffe03f */
[----:B------:R-:W-:Y:S04]  /*15cc0*/  STL.64 [R1+0x1c0], R20 ;  /* 0x0001c01401007387 */ /* 0x000fe80000100a00 */
[----:B------:R0:W-:Y:S02]  /*15cd0*/  STL.64 [R1+0x1c8], R22 ;  /* 0x0001c81601007387 */ /* 0x0001e40000100a00 */
[----:B0-----:R-:W-:Y:S02]  /*15ce0*/  IMAD.MOV.U32 R22, RZ, RZ, R16 ;  /* 0x000000ffff167224 */ /* 0x001fe400078e0010 */
[C---:B--2---:R-:W-:Y:S01]  /*15cf0*/  HMMA.16816.F32.BF16 R16, R24.reuse, R18, R4 ;  /* 0x000000121810723c */ /* 0x044fe20000041804 */
[----:B------:R-:W2:Y:S04]  /*15d00*/  LDL.LU.64 R6, [R1+0x5fa8] ;  /* 0x005fa80001067983 */ /* 0x000ea80000300a00 */
[----:B------:R-:W2:Y:S11]  /*15d10*/  LDL.LU.64 R4, [R1+0x5fa0] ;  /* 0x005fa00001047983 */ /* 0x000eb60000300a00 */
[----:B------:R-:W-:Y:S07]  /*15d20*/  @!UPT UIADD3 URZ, URZ, URZ, URZ ;  /* 0x0000003f3f3ff290 */ /* 0x000fee000fffe03f */
[----:B------:R-:W-:Y:S04]  /*15d30*/  STL.64 [R1+0x1b0], R16 ;  /* 0x0001b01001007387 */ /* 0x000fe80000100a00 */
[----:B------:R0:W-:Y:S04]  /*15d40*/  STL.64 [R1+0x1b8], R18 ;  /* 0x0001b81201007387 */ /* 0x0001e80000100a00 */
[----:B0-----:R-:W2:Y:S02]  /*15d50*/  LDL.LU.64 R18, [R1+0x5f98] ;  /* 0x005f980001127983 */ /* 0x001ea40000300a00 */
[C---:B--2---:R-:W-:Y:S02]  /*15d60*/  HMMA.16816.F32.BF16 R16, R24.reuse, R18, R4 ;  /* 0x000000121810723c */ /* 0x044fe40000041804 */
[----:B------:R-:W2:Y:S04]  /*15d70*/  LDL.LU.64 R6, [R1+0x5f90] ;  /* 0x005f900001067983 */ /* 0x000ea80000300a00 */
[----:B------:R-:W2:Y:S11]  /*15d80*/  LDL.LU.64 R4, [R1+0x5f88] ;  /* 0x005f880001047983 */ /* 0x000eb60000300a00 */
[----:B------:R-:W-:Y:S06]  /*15d90*/  @!UPT UIADD3 URZ, URZ, URZ, URZ ;  /* 0x0000003f3f3ff290 */ /* 0x000fec000fffe03f */
        /* <DEDUP_REMOVED lines=46> */
[----:B------:R-:W4:Y:S11]  /*16080*/  LDL.LU.64 R6, [R1+0x5ee8] ;  /* 0x005ee80001067983 */ /* 0x000f360000300a00 */
[----:B------:R-:W-:Y:S10]  /*16090*/  @!UPT UIADD3 URZ, URZ, URZ, URZ ;  /* 0x0000003f3f3ff290 */ /* 0x000ff4000fffe03f */
[----:B------:R-:W-:Y:S04]  /*160a0*/  STL.64 [R1+0x130], R16 ;  /* 0x0001301001007387 */ /* 0x000fe80000100a00 */
[----:B------:R0:W-:Y:S04]  /*160b0*/  STL.64 [R1+0x138], R18 ;  /* 0x0001381201007387 */ /* 0x0001e80000100a00 */
[----:B0-----:R-:W2:Y:S01]  /*160c0*/  LDL.LU.64 R18, [R1+0x5ee0] ;  /* 0x005ee00001127983 */ /* 0x001ea20000300a00 */
[----:B----4-:R-:W-:Y:S03]  /*160d0*/  HMMA.16816.F32.BF16 R4, R24, R6, R8 ;  /* 0x000000061804723c */ /* 0x010fe60000041808 */
[----:B------:R-:W3:Y:S04]  /*160e0*/  LDL.LU.64 R10, [R1+0x5ed8] ;  /* 0x005ed800010a7983 */ /* 0x000ee80000300a00 */
[----:B------:R-:W4:Y:S11]  /*160f0*/  LDL.LU.64 R8, [R1+0x5ed0] ;  /* 0x005ed00001087983 */ /* 0x000f360000300a00 */
[----:B------:R-:W-:Y:S05]  /*16100*/  @!UPT UIADD3 URZ, URZ, URZ, URZ ;  /* 0x0000003f3f3ff290 */ /* 0x000fea000fffe03f */
[----:B------:R-:W-:Y:S04]  /*16110*/  STL.64 [R1+0x120], R4 ;  /* 0x0001200401007387 */ /* 0x000fe80000100a00 */
[----:B------:R0:W-:Y:S04]  /*16120*/  STL.64 [R1+0x128], R6 ;  /* 0x0001280601007387 */ /* 0x0001e80000100a00 */
[----:B0-----:R-:W2:Y:S04]  /*16130*/  LDL.LU.64 R6, [R1+0x5ec8] ;  /* 0x005ec80001067983 */ /* 0x001ea80000300a00 */
[----:B------:R-:W2:Y:S01]  /*16140*/  LDL.LU.64 R4, [R1+0x5ec0] ;  /* 0x005ec00001047983 */ /* 0x000ea20000300a00 */
[----:B------:R-:W-:-:S03]  /*16150*/  MOV R23, R12 ;  /* 0x0000000c00177202 */ /* 0x000fc60000000f00 */
[----:B------:R-:W0:Y:S04]  /*16160*/  S2R R17, SR_TID.X ;  /* 0x0000000000117919 */ /* 0x000e280000002100 */
[C---:B--2---:R-:W-:Y:S01]  /*16170*/  HMMA.16816.F32.BF16 R20, R24.reuse, R22, R4 ;  /* 0x000000161814723c */ /* 0x044fe20000041804 */
[----:B------:R-:W2:Y:S04]  /*16180*/  LDL.LU.64 R6, [R1+0x5eb8] ;  /* 0x005eb80001067983 */ /* 0x000ea80000300a00 */
[----:B------:R-:W2:Y:S11]  /*16190*/  LDL.LU.64 R4, [R1+0x5eb0] ;  /* 0x005eb00001047983 */ /* 0x000eb60000300a00 */
[----:B------:R-:W-:Y:S07]  /*161a0*/  @!UPT UIADD3 URZ, URZ, URZ, URZ ;  /* 0x0000003f3f3ff290 */ /* 0x000fee000fffe03f */
[----:B------:R-:W-:Y:S04]  /*161b0*/  STL.64 [R1+0x110], R20 ;  /* 0x0001101401007387 */ /* 0x000fe80000100a00 */
[----:B------:R0:W-:Y:S02]  /*161c0*/  STL.64 [R1+0x118], R22 ;  /* 0x0001181601007387 */ /* 0x0001e40000100a00 */
[----:B0-----:R-:W-:Y:S02]  /*161d0*/  IMAD.SHL.U32 R23, R17, 0x2, RZ ;  /* 0x0000000211177824 */ /* 0x001fe400078e00ff */
        /* <DEDUP_REMOVED lines=8> */
[----:B------:R-:W2:Y:S11]  /*16260*/  LDL.LU.64 R6, [R1+0x5e90] ;  /* 0x005e900001067983 */ /* 0x000eb60000300a00 */
[----:B------:R-:W-:Y:S10]  /*16270*/  @!UPT UIADD3 URZ, URZ, URZ, URZ ;  /* 0x0000003f3f3ff290 */ /* 0x000ff4000fffe03f */
[----:B------:R-:W-:Y:S04]  /*16280*/  STL.64 [R1+0xf0], R16 ;  /* 0x0000f01001007387 */ /* 0x000fe80000100a00 */
[----:B------:R0:W-:Y:S04]  /*16290*/  STL.64 [R1+0xf8], R18 ;  /* 0x0000f81201007387 */ /* 0x0001e80000100a00 */
[----:B0-----:R-:W2:Y:S04]  /*162a0*/  LDL.LU.64 R18, [R1+0x5e88] ;  /* 0x005e880001127983 */ /* 0x001ea80000300a00 */
[----:B------:R-:W2:Y:S04]  /*162b0*/  LDL.LU.64 R16, [R1+0x5e80] ;  /* 0x005e800001107983 */ /* 0x000ea80000300a00 */
[----:B------:R-:W0:Y:S01]  /*162c0*/  S2R R12, SR_TID.X ;  /* 0x00000000000c7919 */ /* 0x000e220000002100 */
[----:B--2---:R-:W-:Y:S03]  /*162d0*/  HMMA.16816.F32.BF16 R4, R24, R6, R16 ;  /* 0x000000061804723c */ /* 0x004fe60000041810 */
[----:B------:R-:W2:Y:S04]  /*162e0*/  LDL.LU.64 R18, [R1+0x5e78] ;  /* 0x005e780001127983 */ /* 0x000ea80000300a00 */
[----:B------:R-:W2:Y:S11]  /*162f0*/  LDL.LU.64 R16, [R1+0x5e70] ;  /* 0x005e700001107983 */ /* 0x000eb60000300a00 */
[----:B------:R-:W-:Y:S05]  /*16300*/  @!UPT UIADD3 URZ, URZ, URZ, URZ ;  /* 0x0000003f3f3ff290 */ /* 0x000fea000fffe03f */
[----:B------:R-:W-:Y:S04]  /*16310*/  STL.64 [R1+0xe0], R4 ;  /* 0x0000e00401007387 */ /* 0x000fe80000100a00 */
[----:B------:R1:W-:Y:S04]  /*16320*/  STL.64 [R1+0xe8], R6 ;  /* 0x0000e80601007387 */ /* 0x0003e80000100a00 */
[----:B-1----:R-:W3:Y:S04]  /*16330*/  LDL.LU.64 R6, [R1+0x5e68] ;  /* 0x005e680001067983 */ /* 0x002ee80000300a00 */
[----:B------:R-:W3:Y:S01]  /*16340*/  LDL.LU.64 R4, [R1+0x5e60] ;  /* 0x005e600001047983 */ /* 0x000ee20000300a00 */
[----:B0-----:R-:W-:-:S05]  /*16350*/  LOP3.LUT R12, R12, 0x7, RZ, 0xc0, !PT ;  /* 0x000000070c0c7812 */ /* 0x001fca00078ec0ff */
[----:B------:R-:W-:-:S05]  /*16360*/  IMAD R12, R12, 0x210, RZ ;  /* 0x000002100c0c7824 */ /* 0x000fca00078e02ff */
[----:B------:R-:W-:-:S04]  /*16370*/  LOP3.LUT R12, R12, 0x30, R23, 0x78, !PT ;  /* 0x000000300c0c7812 */ /* 0x000fc800078e7817 */
[----:B------:R-:W-:Y:S01]  /*16380*/  LOP3.LUT R12, R12, 0x40, RZ, 0x3c, !PT ;  /* 0x000000400c0c7812 */ /* 0x000fe200078e3cff */
[C---:B---3--:R-:W-:Y:S08]  /*16390*/  HMMA.16816.F32.BF16 R20, R24.reuse, R10, R4 ;  /* 0x0000000a1814723c */ /* 0x048ff00000041804 */
[----:B--2---:R-:W-:Y:S01]  /*163a0*/  HMMA.16816.F32.BF16 R4, R24, R14, R16 ;  /* 0x0000000e1804723c */ /* 0x004fe20000041810 */
[----:B------:R-:W0:Y:S04]  /*163b0*/  LDSM.16.M88.4 R16, [R12+0x20000] ;  /* 0x020000000c10783b */ /* 0x000e280000000200 */
[----:B------:R-:W-:Y:S10]  /*163c0*/  LDSM.16.M88.4 R24, [R12+0x22000] ;  /* 0x022000000c18783b */ /* 0x000ff40000000200 */
[----:B------:R-:W-:Y:S04]  /*163d0*/  STL.64 [R1+0xd0], R20 ;  /* 0x0000d01401007387 */ /* 0x000fe80000100a00 */
[----:B------:R-:W-:Y:S04]  /*163e0*/  STL.64 [R1+0xd8], R22 ;  /* 0x0000d81601007387 */ /* 0x000fe80000100a00 */
[----:B------:R1:W-:Y:S04]  /*163f0*/  STL.64 [R1+0x1d0], R4 ;  /* 0x0001d00401007387 */ /* 0x0003e80000100a00 */
[----:B------:R-:W-:Y:S04]  /*16400*/  STL.64 [R1+0x1d8], R6 ;  /* 0x0001d80601007387 */ /* 0x000fe80000100a00 */
[----:B-----5:R-:W-:Y:S04]  /*16410*/  LDSM.16.MT88.4 R20, [R29+0x4000] ;  /* 0x004000001d14783b */ /* 0x020fe80000004200 */
[----:B0-----:R-:W-:Y:S01]  /*16420*/  STL.64 [R1+0xc0], R16 ;  /* 0x0000c01001007387 */ /* 0x001fe20000100a00 */
[----:B-1----:R-:W-:Y:S01]  /*16430*/  MOV R5, R16 ;  /* 0x0000001000057202 */ /* 0x002fe20000000f00 */
[----:B------:R-:W-:-:S02]  /*16440*/  IMAD.MOV.U32 R4, RZ, RZ, R17 ;  /* 0x000000ffff047224 */ /* 0x000fc400078e0011 */
[----:B------:R-:W-:Y:S04]  /*16450*/  STL.64 [R1+0xc8], R18 ;  /* 0x0000c81201007387 */ /* 0x000fe80000100a00 */
[----:B------:R-:W0:Y:S04]  /*16460*/  LDSM.16.M88.4 R16, [R12+0x21000] ;  /* 0x021000000c10783b */ /* 0x000e280000000200 */
[----:B0-----:R-:W-:Y:S04]  /*16470*/  STL.64 [R1+0xb0], R16 ;  /* 0x0000b01001007387 */ /* 0x001fe80000100a00 */
        /* <DEDUP_REMOVED lines=8> */
[----:B------:R-:W-:Y:S04]  /*16500*/  STL.64 [R1+0xa8], R26 ;  /* 0x0000a81a01007387 */ /* 0x000fe80000100a00 */
[----:B0-----:R-:W-:Y:S04]  /*16510*/  STL.64 [R1+0x70], R16 ;  /* 0x0000701001007387 */ /* 0x001fe80000100a00 */
[----:B------:R-:W-:Y:S04]  /*16520*/  STL.64 [R1+0x78], R18 ;  /* 0x0000781201007387 */ /* 0x000fe80000100a00 */
[----:B------:R-:W0:Y:S02]  /*16530*/  LDSM.16.M88.4 R16, [R12+0x26000] ;  /* 0x026000000c10783b */ /* 0x000e240000000200 */
[----:B0-----:R-:W-:Y:S01]  /*16540*/  MOV R27, R16 ;  /* 0x00000010001b7202 */ /* 0x001fe20000000f00 */
[----:B------:R-:W-:Y:S01]  /*16550*/  IMAD.MOV.U32 R26, RZ, RZ, R17 ;  /* 0x000000ffff1a7224 */ /* 0x000fe200078e0011 */
[----:B------:R-:W-:Y:S04]  /*16560*/  STL.64 [R1+0x60], R16 ;  /* 0x0000601001007387 */ /* 0x000fe80000100a00 */
[----:B------:R-:W-:Y:S04]  /*16570*/  STL.64 [R1+0x68], R18 ;  /* 0x0000681201007387 */ /* 0x000fe80000100a00 */
[----:B------:R-:W-:Y:S04]  /*16580*/  STL.64 [R1+0x5e28], R26 ;  /* 0x005e281a01007387 */ /* 0x000fe80000100a00 */
[----:B------:R-:W-:Y:S04]  /*16590*/  STL.64 [R1+0x5e20], R24 ;  /* 0x005e201801007387 */ /* 0x000fe80000100a00 */
[----:B------:R-:W0:Y:S04]  /*165a0*/  LDSM.16.M88.4 R24, [R12+0x27000] ;  /* 0x027000000c18783b */ /* 0x000e280000000200 */
[----:B------:R-:W1:Y:S04]  /*165b0*/  LDSM.16.M88.4 R16, [R12+0x28000] ;  /* 0x028000000c10783b */ /* 0x000e680000000200 */
[----:B0-----:R-:W-:Y:S04]  /*165c0*/  STL.64 [R1+0x50], R24 ;  /* 0x0000501801007387 */ /* 0x001fe80000100a00 */
[----:B------:R-:W-:Y:S04]  /*165d0*/  STL.64 [R1+0x58], R26 ;  /* 0x0000581a01007387 */ /* 0x000fe80000100a00 */
[----:B------:R-:W0:Y:S04]  /*165e0*/  LDSM.16.M88.4 R24, [R12+0x29000] ;  /* 0x029000000c18783b */ /* 0x000e280000000200 */
[----:B-1----:R-:W-:Y:S04]  /*165f0*/  STL.64 [R1+0x40], R16 ;  /* 0x0000401001007387 */ /* 0x002fe80000100a00 */
[----:B------:R-:W-:Y:S04]  /*16600*/  STL.64 [R1+0x48], R18 ;  /* 0x0000481201007387 */ /* 0x000fe80000100a00 */
[----:B------:R-:W1:Y:S04]  /*16610*/  LDSM.16.M88.4 R16, [R12+0x2a000] ;  /* 0x02a000000c10783b */ /* 0x000e680000000200 */
        /* <DEDUP_REMOVED lines=8> */
[----:B0-----:R-:W2:Y:S04]  /*166a0*/  LDL.64 R24, [R1+0xb0] ;  /* 0x0000b00001187983 */ /* 0x001ea80000100a00 */
[----:B--2---:R0:W-:Y:S02]  /*166b0*/  STL.64 [R1+0x5e40], R24 ;  /* 0x005e401801007387 */ /* 0x0041e40000100a00 */
[----:B0-----:R-:W-:Y:S01]  /*166c0*/  MOV R24, R5 ;  /* 0x0000000500187202 */ /* 0x001fe20000000f00 */
[----:B------:R-:W-:-:S02]  /*166d0*/  IMAD.MOV.U32 R25, RZ, RZ, R4 ;  /* 0x000000ffff197224 */ /* 0x000fc400078e0004 */
[----:B------:R-:W0:Y:S04]  /*166e0*/  LDSM.16.M88.4 R4, [R12+0x2d000] ;  /* 0x02d000000c04783b */ /* 0x000e280000000200 */
[----:B-1----:R-:W-:Y:S04]  /*166f0*/  STL.64 [R1], R16 ;  /* 0x0000001001007387 */ /* 0x002fe80000100a00 */
[----:B------:R-:W-:Y:S04]  /*16700*/  STL.64 [R1+0x8], R18 ;  /* 0x0000081201007387 */ /* 0x000fe80000100a00 */
[----:B------:R-:W-:Y:S04]  /*16710*/  LDSM.16.MT88.4 R16, [R29+0x4100] ;  /* 0x004100001d10783b */ /* 0x000fe80000004200 */
[----:B0-----:R-:W-:Y:S04]  /*16720*/  STL.64 [R1+0x5da0], R6 ;  /* 0x005da00601007387 */ /* 0x001fe80000100a00 */
[----:B------:R0:W-:Y:S04]  /*16730*/  STL.64 [R1+0x5d98], R4 ;  /* 0x005d980401007387 */ /* 0x0001e80000100a00 */
[----:B0-----:R-:W2:Y:S01]  /*16740*/  LDL.LU.64 R4, [R1+0x80] ;  /* 0x0000800001047983 */ /* 0x001ea20000300a00 */
[----:B----4-:R-:W-:Y:S01]  /*16750*/  MOV R6, R8 ;  /* 0x0000000800067202 */ /* 0x010fe20000000f00 */
[----:B------:R-:W-:-:S02]  /*16760*/  IMAD.MOV.U32 R7, RZ, RZ, R9 ;  /* 0x000000ffff077224 */ /* 0x000fc400078e0009 */
[----:B--2---:R0:W-:Y:S04]  /*16770*/  STL.64 [R1+0x5e18], R4 ;  /* 0x005e180401007387 */ /* 0x0041e80000100a00 */
[----:B0-----:R-:W2:Y:S04]  /*16780*/  LDL.LU R4, [R1+0x2a0] ;  /* 0x0002a00001047983 */ /* 0x001ea80000300800 */
[----:B------:R-:W2:Y:S04]  /*16790*/  LDL.LU R5, [R1+0x2a4] ;  /* 0x0002a40001057983 */ /* 0x000ea80000300800 */
[----:B------:R-:W3:Y:S04]  /*167a0*/  LDL.LU R8, [R1+0x5e5c] ;  /* 0x005e5c0001087983 */ /* 0x000ee80000300800 */
[----:B------:R-:W4:Y:S04]  /*167b0*/  LDL.LU R9, [R1+0x5e58] ;  /* 0x005e580001097983 */ /* 0x000f280000300800 */
[----:B------:R-:W-:Y:S04]  /*167c0*/  STL.64 [R1+0x5e38], R6 ;  /* 0x005e380601007387 */ /* 0x000fe80000100a00 */
[----:B--2---:R0:W-:Y:S04]  /*167d0*/  STL.64 [R1+0x5e30], R4 ;  /* 0x005e300401007387 */ /* 0x0041e80000100a00 */
[----:B0-----:R-:W2:Y:S04]  /*167e0*/  LDL.LU R4, [R1+0x2b0] ;  /* 0x0002b00001047983 */ /* 0x001ea80000300800 */
[----:B------:R-:W2:Y:S04]  /*167f0*/  LDL.LU R5, [R1+0x2b4] ;  /* 0x0002b40001057983 */ /* 0x000ea80000300800 */
[----:B------:R-:W5:Y:S04]  /*16800*/  LDL.LU R6, [R1+0x2b8] ;  /* 0x0002b80001067983 */ /* 0x000f680000300800 */
[----:B------:R-:W5:Y:S04]  /*16810*/  LDL.LU R7, [R1+0x2bc] ;  /* 0x0002bc0001077983 */ /* 0x000f680000300800 */
[----:B-----5:R-:W-:Y:S04]  /*16820*/  STL.64 [R1+0x5e50], R6 ;  /* 0x005e500601007387 */ /* 0x020fe80000100a00 */
[----:B--2---:R0:W-:Y:S04]  /*16830*/  STL.64 [R1+0x5e48], R4 ;  /* 0x005e480401007387 */ /* 0x0041e80000100a00 */
[----:B0-----:R-:W2:Y:S04]  /*16840*/  LDL.LU R4, [R1+0x2c0] ;  /* 0x0002c00001047983 */ /* 0x001ea80000300800 */
[----:B------:R-:W2:Y:S01]  /*16850*/  LDL.LU R5, [R1+0x2c4] ;  /* 0x0002c40001057983 */ /* 0x000ea20000300800 */
[----:B----4-:R-:W-:Y:S01]  /*16860*/  MOV R6, R9 ;  /* 0x0000000900067202 */ /* 0x010fe20000000f00 */
[----:B---3--:R-:W-:-:S02]  /*16870*/  IMAD.MOV.U32 R7, RZ, RZ, R8 ;  /* 0x000000ffff077224 */ /* 0x008fc400078e0008 */
[----:B------:R-:W0:Y:S04]  /*16880*/  LDSM.16.M88.4 R8, [R12+0x2e000] ;  /* 0x02e000000c08783b */ /* 0x000e280000000200 */
[----:B0-----:R0:W-:Y:S04]  /*16890*/  STL [R1+0x5d7c], R8 ;  /* 0x005d7c0801007387 */ /* 0x0011e80000100800 */
[----:B------:R1:W-:Y:S04]  /*168a0*/  STL [R1+0x5d78], R9 ;  /* 0x005d780901007387 */ /* 0x0003e80000100800 */
[----:B------:R-:W-:Y:S04]  /*168b0*/  STL [R1+0x5adc], R10 ;  /* 0x005adc0a01007387 */ /* 0x000fe80000100800 */
[----:B------:R3:W-:Y:S04]  /*168c0*/  STL [R1+0x5ad8], R11 ;  /* 0x005ad80b01007387 */ /* 0x0007e80000100800 */
[----:B0-----:R-:W4:Y:S04]  /*168d0*/  LDL.LU R8, [R1+0x290] ;  /* 0x0002900001087983 */ /* 0x001f280000300800 */
[----:B-1----:R-:W4:Y:S01]  /*168e0*/  LDL.LU R9, [R1+0x294] ;  /* 0x0002940001097983 */ /* 0x002f220000300800 */
[----:B---3--:R-:W-:-:S03]  /*168f0*/  MOV R11, R13 ;  /* 0x0000000d000b7202 */ /* 0x008fc60000000f00 */
[----:B------:R-:W0:Y:S04]  /*16900*/  LDSM.16.M88.4 R12, [R12+0x2f000] ;  /* 0x02f000000c0c783b */ /* 0x000e280000000200 */
[----:B------:R-:W4:Y:S04]  /*16910*/  LDL.LU R10, [R1+0x298] ;  /* 0x00029800010a7983 */ /* 0x000f280000300800 */
[----:B0-----:R-:W-:Y:S04]  /*16920*/  STL.64 [R1+0x5d70], R14 ;  /* 0x005d700e01007387 */ /* 0x001fe80000100a00 */
[----:B------:R0:W-:Y:S04]  /*16930*/  STL.64 [R1+0x5d68], R12 ;  /* 0x005d680c01007387 */ /* 0x0001e80000100a00 */
[----:B0-----:R-:W3:Y:S04]  /*16940*/  LDL.LU R12, [R1+0x280] ;  /* 0x00028000010c7983 */ /* 0x001ee80000300800 */
[----:B------:R-:W-:Y:S04]  /*16950*/  STL [R1+0x5d80], R29 ;  /* 0x005d801d01007387 */ /* 0x000fe80000100800 */
[----:B------:R-:W-:Y:S01]  /*16960*/  STL.64 [R1+0x5d60], R18 ;  /* 0x005d601201007387 */ /* 0x000fe20000100a00 */
[----:B------:R-:W-:-:S03]  /*16970*/  IMAD.MOV.U32 R13, RZ, RZ, R28 ;  /* 0x000000ffff0d7224 */ /* 0x000fc600078e001c */
[----:B------:R0:W-:Y:S04]  /*16980*/  STL.64 [R1+0x5d58], R16 ;  /* 0x005d581001007387 */ /* 0x0001e80000100a00 */
[----:B0-----:R-:W4:Y:S01]  /*16990*/  LDL.LU.64 R16, [R1+0x90] ;  /* 0x0000900001107983 */ /* 0x001f220000300a00 */
[----:B--2---:R-:W-:Y:S03]  /*169a0*/  HMMA.16816.F32.BF16 R24, R20, R24, R4 ;  /* 0x000000181418723c */ /* 0x004fe60000041804 */
[----:B------:R-:W2:Y:S04]  /*169b0*/  LDL.LU.64 R6, [R1+0x5e50] ;  /* 0x005e500001067983 */ /* 0x000ea80000300a00 */
[----:B------:R-:W2:Y:S11]  /*169c0*/  LDL.LU.64 R4, [R1+0x5e48] ;  /* 0x005e480001047983 */ /* 0x000eb60000300a00 */
[----:B------:R-:W-:Y:S05]  /*169d0*/  @!UPT UIADD3 URZ, URZ, URZ, URZ ;  /* 0x0000003f3f3ff290 */ /* 0x000fea000fffe03f */
[----:B------:R0:W-:Y:S01]  /*169e0*/  STL [R1+0x2c0], R24 ;  /* 0x0002c01801007387 */ /* 0x0001e20000100800 */
[----:B------:R-:W-:-:S03]  /*169f0*/  MOV R28, R25 ;  /* 0x00000019001c7202 */ /* 0x000fc60000000f00 */
[----:B0-----:R-:W2:Y:S01]  /*16a00*/  LDL.LU.64 R24, [R1+0x5e40] ;  /* 0x005e400001187983 */ /* 0x001ea20000300a00 */
[----:B------:R-:W-:Y:S01]  /*16a10*/  IMAD.MOV.U32 R15, RZ, RZ, R0 ;  /* 0x000000ffff0f7224 */ /* 0x000fe200078e0000 */
[----:B------:R-:W-:Y:S01]  /*16a20*/  MOV R14, R3 ;  /* 0x00000003000e7202 */ /* 0x000fe20000000f00 */
[----:B------:R-:W-:Y:S01]  /*16a30*/  IMAD.MOV.U32 R3, RZ, RZ, R26 ;  /* 0x000000ffff037224 */ /* 0x000fe200078e001a */
[----:B------:R-:W-:-:S05]  /*16a40*/  MOV R0, R27 ;  /* 0x0000001b00007202 */ /* 0x000fca0000000f00 */
[----:B------:R-:W-:Y:S04]  /*16a50*/  STL [R1+0x5cf8], R0 ;  /* 0x005cf80001007387 */ /* 0x000fe80000100800 */
[----:B------:R-:W-:Y:S04]  /*16a60*/  STL [R1+0x5cf4], R3 ;  /* 0x005cf40301007387 */ /* 0x000fe80000100800 */
[----:B------:R-:W-:Y:S01]  /*16a70*/  STL [R1+0x5cf0], R28 ;  /* 0x005cf01c01007387 */ /* 0x000fe20000100800 */
[C---:B--2---:R-:W-:Y:S01]  /*16a80*/  HMMA.16816.F32.BF16 R4, R20.reuse, R24, R4 ;  /* 0x000000181404723c */ /* 0x044fe20000041804 */
[----:B------:R-:W-:Y:S11]  /*16a90*/  IMAD.MOV.U32 R29, RZ, RZ, R25 ;  /* 0x000000ffff1d7224 */ /* 0x000ff600078e0019 */
[----:B------:R-:W-:Y:S11]  /*16aa0*/  @!UPT UIADD3 URZ, URZ, URZ, URZ ;  /* 0x0000003f3f3ff290 */ /* 0x000ff6000fffe03f */
[----:B------:R-:W-:Y:S04]  /*16ab0*/  STL.64 [R1+0x2b0], R4 ;  /* 0x0002b00401007387 */ /* 0x000fe80000100a00 */
[----:B------:R0:W-:Y:S04]  /*16ac0*/  STL.64 [R1+0x2b8], R6 ;  /* 0x0002b80601007387 */ /* 0x0001e80000100a00 */
[----:B0-----:R-:W2:Y:S04]  /*16ad0*/  LDL.LU.64 R6, [R1+0x5e38] ;  /* 0x005e380001067983 */ /* 0x001ea80000300a00 */
[----:B------:R-:W2:Y:S04]  /*16ae0*/  LDL.LU.64 R4, [R1+0x5e30] ;  /* 0x005e300001047983 */ /* 0x000ea80000300a00 */
[----:B------:R-:W5:Y:S04]  /*16af0*/  LDL.LU.64 R26, [R1+0x5e28] ;  /* 0x005e2800011a7983 */ /* 0x000f680000300a00 */
[----:B------:R-:W2:Y:S02]  /*16b00*/  LDL.LU.64 R24, [R1+0x5e20] ;  /* 0x005e200001187983 */ /* 0x000ea40000300a00 */
[C---:B--2---:R-:W-:Y:S11]  /*16b10*/  HMMA.16816.F32.BF16 R4, R20.reuse, R24, R4 ;  /* 0x000000181404723c */ /* 0x044ff60000041804 */
[----:B------:R-:W-:Y:S11]  /*16b20*/  @!UPT UIADD3 URZ, URZ, URZ, URZ ;  /* 0x0000003f3f3ff290 */ /* 0x000ff6000fffe03f */
[----:B------:R-:W-:Y:S01]  /*16b30*/  @!UPT UIADD3 URZ, URZ, URZ, URZ ;  /* 0x0000003f3f3ff290 */ /* 0x000fe2000fffe03f */
[----:B------:R0:W-:Y:S04]  /*16b40*/  STL.64 [R1+0x2a0], R4 ;  /* 0x0002a00401007387 */ /* 0x0001e80000100a00 */
[----:B------:R-:W-:Y:S04]  /*16b50*/  STL.64 [R1+0x2a8], R6 ;  /* 0x0002a80601007387 */ /* 0x000fe80000100a00 */
[----:B0-----:R-:W3:Y:S01]  /*16b60*/  LDL.LU.64 R4, [R1+0x5e18] ;  /* 0x005e180001047983 */ /* 0x001ee20000300a00 */
[C---:B----4-:R-:W-:Y:S03]  /*16b70*/  HMMA.16816.F32.BF16 R8, R20.reuse, R16, R8 ;  /* 0x000000101408723c */ /* 0x050fe60000041808 */
[----:B------:R-:W-:Y:S11]  /*16b80*/  STL.64 [R1+0x5d38], R24 ;  /* 0x005d381801007387 */ /* 0x000ff60000100a00 */
[----:B------:R-:W-:Y:S09]  /*16b90*/  @!UPT UIADD3 URZ, URZ, URZ, URZ ;  /* 0x0000003f3f3ff290 */ /* 0x000ff2000fffe03f */
[----:B------:R-:W-:Y:S04]  /*16ba0*/  STL.64 [R1+0x290], R8 ;  /* 0x0002900801007387 */ /* 0x000fe80000100a00 */
[----:B------:R-:W-:Y:S01]  /*16bb0*/  STL.64 [R1+0x298], R10 ;  /* 0x0002980a01007387 */ /* 0x000fe20000100a00 */
[----:B---3--:R-:W-:Y:S11]  /*16bc0*/  HMMA.16816.F32.BF16 R12, R20, R4, R12 ;  /* 0x00000004140c723c */ /* 0x008ff6000004180c */
[----:B------:R-:W-:Y:S11]  /*16bd0*/  @!UPT UIADD3 URZ, URZ, URZ, URZ ;  /* 0x0000003f3f3ff290 */ /* 0x000ff6000fffe03f */
[----:B------:R-:W-:Y:S01]  /*16be0*/  @!UPT UIADD3 URZ, URZ, URZ, URZ ;  /* 0x0000003f3f3ff290 */ /* 0x000fe2000fffe03f */
[----:B------:R0:W-:Y:S04]  /*16bf0*/  STL.64 [R1+0x280], R12 ;  /* 0x0002800c01007387 */ /* 0x0001e80000100a00 */
[----:B------:R1:W-:Y:S04]  /*16c00*/  STL.64 [R1+0x288], R14 ;  /* 0x0002880e01007387 */ /* 0x0003e80000100a00 */
[----:B0-----:R-:W2:Y:S04]  /*16c10*/  LDL.LU R12, [R1+0x210] ;  /* 0x00021000010c7983 */ /* 0x001ea80000300800 */
[----:B------:R-:W2:Y:S04]  /*16c20*/  LDL.LU R13, [R1+0x214] ;  /* 0x00021400010d7983 */ /* 0x000ea80000300800 */
[----:B-1----:R-:W3:Y:S04]  /*16c30*/  LDL.LU R14, [R1+0x218] ;  /* 0x00021800010e7983 */ /* 0x002ee80000300800 */
[----:B------:R-:W3:Y:S01]  /*16c40*/  LDL.LU R15, [R1+0x21c] ;  /* 0x00021c00010f7983 */ /* 0x000ee20000300800 */
[----:B------:R-:W-:Y:S01]  /*16c50*/  MOV R11, R4 ;  /* 0x00000004000b7202 */ /* 0x000fe20000000f00 */
[----:B------:R-:W-:Y:S01]  /*16c60*/  IMAD.MOV.U32 R10, RZ, RZ, R5 ;  /* 0x000000ffff0a7224 */ /* 0x000fe200078e0005 */
[----:B-----5:R-:W-:Y:S01]  /*16c70*/  MOV R4, R27 ;  /* 0x0000001b00047202 */ /* 0x020fe20000000f00 */
[----:B------:R-:W-:Y:S01]  /*16c80*/  IMAD.MOV.U32 R5, RZ, RZ, R26 ;  /* 0x000000ffff057224 */ /* 0x000fe200078e001a */
[----:B------:R-:W4:Y:S04]  /*16c90*/  LDL.LU R24, [R1+0x270] ;  /* 0x0002700001187983 */ /* 0x000f280000300800 */
[----:B------:R-:W4:Y:S04]  /*16ca0*/  LDL.LU R25, [R1+0x274] ;  /* 0x0002740001197983 */ /* 0x000f280000300800 */
[----:B------:R-:W4:Y:S04]  /*16cb0*/  LDL.LU R26, [R1+0x278] ;  /* 0x00027800011a7983 */ /* 0x000f280000300800 */
[----:B------:R-:W4:Y:S04]  /*16cc0*/  LDL.LU R27, [R1+0x27c] ;  /* 0x00027c00011b7983 */ /* 0x000f280000300800 */
[----:B------:R0:W-:Y:S04]  /*16cd0*/  STL.64 [R1+0x5e10], R4 ;  /* 0x005e100401007387 */ /* 0x0001e80000100a00 */
[----:B0-----:R-:W4:Y:S04]  /*16ce0*/  LDL.LU.64 R4, [R1+0x70] ;  /* 0x0000700001047983 */ /* 0x001f280000300a00 */
[----:B---3--:R-:W-:Y:S04]  /*16cf0*/  STL.64 [R1+0x5db8], R14 ;  /* 0x005db80e01007387 */ /* 0x008fe80000100a00 */
[----:B--2---:R0:W-:Y:S04]  /*16d00*/  STL.64 [R1+0x5db0], R12 ;  /* 0x005db00c01007387 */ /* 0x0041e80000100a00 */
[----:B0-----:R-:W2:Y:S04]  /*16d10*/  LDL.64 R12, [R1+0x20] ;  /* 0x00002000010c7983 */ /* 0x001ea80000100a00 */
[----:B--2---:R0:W-:Y:S04]  /*16d20*/  STL.64 [R1+0x5dc8], R12 ;  /* 0x005dc80c01007387 */ /* 0x0041e80000100a00 */
[----:B0-----:R-:W2:Y:S04]  /*16d30*/  LDL.LU.64 R12, [R1+0x30] ;  /* 0x00003000010c7983 */ /* 0x001ea80000300a00 */
[----:B--2---:R0:W-:Y:S04]  /*16d40*/  STL.64 [R1+0x5de0], R12 ;  /* 0x005de00c01007387 */ /* 0x0041e80000100a00 */
[----:B0-----:R-:W2:Y:S01]  /*16d50*/  LDL.64 R12, [R1+0x40] ;  /* 0x00004000010c7983 */ /* 0x001ea20000100a00 */
[----:B------:R-:W-:Y:S01]  /*16d60*/  MOV R8, R16 ;  /* 0x0000001000087202 */ /* 0x000fe20000000f00 */
[----:B------:R-:W-:-:S02]  /*16d70*/  IMAD.MOV.U32 R9, RZ, RZ, R17 ;  /* 0x000000ffff097224 */ /* 0x000fc400078e0011 */
[----:B--2---:R0:W-:Y:S04]  /*16d80*/  STL.64 [R1+0x5df8], R12 ;  /* 0x005df80c01007387 */ /* 0x0041e80000100a00 */
[----:B0-----:R-:W2:Y:S04]  /*16d90*/  LDL.LU.64 R12, [R1+0x50] ;  /* 0x00005000010c7983 */ /* 0x001ea80000300a00 */
[----:B------:R-:W3:Y:S04]  /*16da0*/  LDL.LU.64 R16, [R1+0x10] ;  /* 0x0000100001107983 */ /* 0x000ee80000300a00 */
[----:B---3--:R0:W-:Y:S04]  /*16db0*/  STL.64 [R1+0x5dc0], R16 ;  /* 0x005dc01001007387 */ /* 0x0081e80000100a00 */
[----:B0-----:R-:W3:Y:S04]  /*16dc0*/  LDL.LU R16, [R1+0x220] ;  /* 0x0002200001107983 */ /* 0x001ee80000300800 */
[----:B------:R-:W3:Y:S04]  /*16dd0*/  LDL.LU R17, [R1+0x224] ;  /* 0x0002240001117983 */ /* 0x000ee80000300800 */
[----:B------:R-:W5:Y:S04]  /*16de0*/  LDL.LU R18, [R1+0x228] ;  /* 0x0002280001127983 */ /* 0x000f680000300800 */
[----:B------:R-:W5:Y:S04]  /*16df0*/  LDL.LU R19, [R1+0x22c] ;  /* 0x00022c0001137983 */ /* 0x000f680000300800 */
[----:B-----5:R-:W-:Y:S04]  /*16e00*/  STL.64 [R1+0x5dd8], R18 ;  /* 0x005dd81201007387 */ /* 0x020fe80000100a00 */
[----:B---3--:R0:W-:Y:S04]  /*16e10*/  STL.64 [R1+0x5dd0], R16 ;  /* 0x005dd01001007387 */ /* 0x0081e80000100a00 */
[----:B0-----:R-:W3:Y:S04]  /*16e20*/  LDL.LU R16, [R1+0x230] ;  /* 0x0002300001107983 */ /* 0x001ee80000300800 */
[----:B------:R-:W3:Y:S04]  /*16e30*/  LDL.LU R17, [R1+0x234] ;  /* 0x0002340001117983 */ /* 0x000ee80000300800 */
[----:B------:R-:W5:Y:S04]  /*16e40*/  LDL.LU R18, [R1+0x238] ;  /* 0x0002380001127983 */ /* 0x000f680000300800 */
[----:B------:R-:W5:Y:S01]  /*16e50*/  LDL.LU R19, [R1+0x23c] ;  /* 0x00023c0001137983 */ /* 0x000f620000300800 */
[----:B----4-:R-:W-:Y:S03]  /*16e60*/  HMMA.16816.F32.BF16 R24, R20, R4, R24 ;  /* 0x000000041418723c */ /* 0x010fe60000041818 */
[----:B-----5:R-:W-:Y:S04]  /*16e70*/  STL.64 [R1+0x5df0], R18 ;  /* 0x005df01201007387 */ /* 0x020fe80000100a00 */
[----:B---3--:R0:W-:Y:S04]  /*16e80*/  STL.64 [R1+0x5de8], R16 ;  /* 0x005de81001007387 */ /* 0x0081e80000100a00 */
[----:B0-----:R-:W3:Y:S04]  /*16e90*/  LDL.LU R16, [R1+0x240] ;  /* 0x0002400001107983 */ /* 0x001ee80000300800 */
[----:B------:R-:W3:Y:S04]  /*16ea0*/  LDL.LU R17, [R1+0x244] ;  /* 0x0002440001117983 */ /* 0x000ee80000300800 */
[----:B------:R-:W4:Y:S04]  /*16eb0*/  LDL.LU R18, [R1+0x248] ;  /* 0x0002480001127983 */ /* 0x000f280000300800 */
[----:B------:R-:W4:Y:S04]  /*16ec0*/  LDL.LU R19, [R1+0x24c] ;  /* 0x00024c0001137983 */ /* 0x000f280000300800 */
[----:B----4-:R-:W-:Y:S04]  /*16ed0*/  STL.64 [R1+0x5e08], R18 ;  /* 0x005e081201007387 */ /* 0x010fe80000100a00 */
[----:B---3--:R0:W-:Y:S04]  /*16ee0*/  STL.64 [R1+0x5e00], R16 ;  /* 0x005e001001007387 */ /* 0x0081e80000100a00 */
[----:B0-----:R-:W3:Y:S04]  /*16ef0*/  LDL.LU R16, [R1+0x250] ;  /* 0x0002500001107983 */ /* 0x001ee80000300800 */
[----:B------:R-:W3:Y:S04]  /*16f00*/  LDL.LU R17, [R1+0x254] ;  /* 0x0002540001117983 */ /* 0x000ee80000300800 */
[----:B------:R-:W3:Y:S04]  /*16f10*/  LDL.LU R18, [R1+0x258] ;  /* 0x0002580001127983 */ /* 0x000ee80000300800 */
[----:B------:R-:W3:Y:S04]  /*16f20*/  LDL.LU R19, [R1+0x25c] ;  /* 0x00025c0001137983 */ /* 0x000ee80000300800 */
[----:B------:R-:W-:Y:S04]  /*16f30*/  STL.64 [R1+0x5d90], R10 ;  /* 0x005d900a01007387 */ /* 0x000fe80000100a00 */
[----:B------:R0:W-:Y:S04]  /*16f40*/  STL.64 [R1+0x5d88], R8 ;  /* 0x005d880801007387 */ /* 0x0001e80000100a00 */
[----:B0-----:R-:W4:Y:S04]  /*16f50*/  LDL.LU R8, [R1+0x260] ;  /* 0x0002600001087983 */ /* 0x001f280000300800 */
[----:B------:R-:W4:Y:S04]  /*16f60*/  LDL.LU R9, [R1+0x264] ;  /* 0x0002640001097983 */ /* 0x000f280000300800 */
[----:B------:R-:W4:Y:S04]  /*16f70*/  LDL.LU R10, [R1+0x268] ;  /* 0x00026800010a7983 */ /* 0x000f280000300800 */
[----:B------:R-:W4:Y:S04]  /*16f80*/  LDL.LU R11, [R1+0x26c] ;  /* 0x00026c00010b7983 */ /* 0x000f280000300800 */
[----:B------:R-:W-:Y:S04]  /*16f90*/  STL.64 [R1+0x270], R24 ;  /* 0x0002701801007387 */ /* 0x000fe80000100a00 */
[----:B------:R0:W-:Y:S02]  /*16fa0*/  STL.64 [R1+0x278], R26 ;  /* 0x0002781a01007387 */ /* 0x0001e40000100a00 */
[----:B0-----:R-:W-:Y:S01]  /*16fb0*/  MOV R27, R4 ;  /* 0x00000004001b7202 */ /* 0x001fe20000000f00 */
[----:B------:R-:W-:-:S02]  /*16fc0*/  IMAD.MOV.U32 R26, RZ, RZ, R5 ;  /* 0x000000ffff1a7224 */ /* 0x000fc400078e0005 */
[----:B------:R-:W4:Y:S04]  /*16fd0*/  LDL.LU.64 R4, [R1+0x5e10] ;  /* 0x005e100001047983 */ /* 0x000f280000300a00 */
[----:B------:R0:W-:Y:S04]  /*16fe0*/  STL.64 [R1+0x5da8], R26 ;  /* 0x005da81a01007387 */ /* 0x0001e80000100a00 */
[----:B------:R-:W5:Y:S01]  /*16ff0*/  LDL.LU R24, [R1+0x200] ;  /* 0x0002000001187983 */ /* 0x000f620000300800 */
[----:B--2---:R-:W-:Y:S01]  /*17000*/  IMAD.MOV.U32 R3, RZ, RZ, R12 ;  /* 0x000000ffff037224 */ /* 0x004fe200078e000c */
[----:B------:R-:W-:Y:S01]  /*17010*/  MOV R28, R13 ;  /* 0x0000000d001c7202 */ /* 0x000fe20000000f00 */
[C---:B---3--:R-:W-:Y:S08]  /*17020*/  HMMA.16816.F32.BF16 R16, R20.reuse, R12, R16 ;  /* 0x0000000c1410723c */ /* 0x048ff00000041810 */
[C---:B----4-:R-:W-:Y:S11]  /*17030*/  HMMA.16816.F32.BF16 R4, R20.reuse, R4, R8 ;  /* 0x000000041404723c */ /* 0x050ff60000041808 */
[----:B------:R-:W-:Y:S11]  /*17040*/  @!UPT UIADD3 URZ, URZ, URZ, URZ ;  /* 0x0000003f3f3ff290 */ /* 0x000ff6000fffe03f */
[----:B------:R-:W-:Y:S01]  /*17050*/  @!UPT UIADD3 URZ, URZ, URZ, URZ ;  /* 0x0000003f3f3ff290 */ /* 0x000fe2000fffe03f */
[----:B------:R1:W-:Y:S04]  /*17060*/  STL.64 [R1+0x260], R4 ;  /* 0x0002600401007387 */ /* 0x0003e80000100a00 */
[----:B------:R-:W-:Y:S04]  /*17070*/  STL.64 [R1+0x268], R6 ;  /* 0x0002680601007387 */ /* 0x000fe80000100a00 */
[----:B------:R-:W5:Y:S04]  /*17080*/  LDL.LU R25, [R1+0x204] ;  /* 0x0002040001197983 */ /* 0x000f680000300800 */
[----:B0-----:R-:W5:Y:S04]  /*17090*/  LDL.LU R26, [R1+0x208] ;  /* 0x00020800011a7983 */ /* 0x001f680000300800 */
[----:B------:R-:W5:Y:S04]  /*170a0*/  LDL.LU R27, [R1+0x20c] ;  /* 0x00020c00011b7983 */ /* 0x000f680000300800 */
[----:B-1----:R-:W5:Y:S04]  /*170b0*/  LDL.64 R4, [R1] ;  /* 0x0000000001047983 */ /* 0x002f680000100a00 */
[----:B------:R-:W2:Y:S04]  /*170c0*/  LDL.LU R8, [R1+0x1f0] ;  /* 0x0001f00001087983 */ /* 0x000ea80000300800 */
[----:B------:R-:W2:Y:S04]  /*170d0*/  LDL.LU R9, [R1+0x1f4] ;  /* 0x0001f40001097983 */ /* 0x000ea80000300800 */
[----:B------:R-:W2:Y:S04]  /*170e0*/  LDL.LU R10, [R1+0x1f8] ;  /* 0x0001f800010a7983 */ /* 0x000ea80000300800 */
[----:B------:R-:W-:Y:S04]  /*170f0*/  STL.64 [R1+0x250], R16 ;  /* 0x0002501001007387 */ /* 0x000fe80000100a00 */
[----:B------:R0:W-:Y:S04]  /*17100*/  STL.64 [R1+0x258], R18 ;  /* 0x0002581201007387 */ /* 0x0001e80000100a00 */
[----:B0-----:R-:W3:Y:S04]  /*17110*/  LDL.LU.64 R18, [R1+0x5e08] ;  /* 0x005e080001127983 */ /* 0x001ee80000300a00 */
[----:B------:R-:W3:Y:S04]  /*17120*/  LDL.LU.64 R16, [R1+0x5e00] ;  /* 0x005e000001107983 */ /* 0x000ee80000300a00 */
[----:B------:R-:W3:Y:S04]  /*17130*/  LDL.LU.64 R12, [R1+0x5df8] ;  /* 0x005df800010c7983 */ /* 0x000ee80000300a00 */
[----:B------:R-:W-:Y:S04]  /*17140*/  STL [R1+0x5d00], R28 ;  /* 0x005d001c01007387 */ /* 0x000fe80000100800 */
[----:B------:R-:W-:Y:S01]  /*17150*/  STL [R1+0x5cfc], R3 ;  /* 0x005cfc0301007387 */ /* 0x000fe20000100800 */
[C---:B---3--:R-:W-:Y:S01]  /*17160*/  HMMA.16816.F32.BF16 R16, R20.reuse, R12, R16 ;  /* 0x0000000c1410723c */ /* 0x048fe20000041810 */
[----:B------:R-:W-:Y:S11]  /*17170*/  IMAD.MOV.U32 R0, RZ, RZ, R13 ;  /* 0x000000ffff007224 */ /* 0x000ff600078e000d */
[----:B------:R-:W-:Y:S11]  /*17180*/  @!UPT UIADD3 URZ, URZ, URZ, URZ ;  /* 0x0000003f3f3ff290 */ /* 0x000ff6000fffe03f */
[----:B------:R-:W-:Y:S04]  /*17190*/  STL.64 [R1+0x240], R16 ;  /* 0x0002401001007387 */ /* 0x000fe80000100a00 */
[----:B------:R0:W-:Y:S04]  /*171a0*/  STL.64 [R1+0x248], R18 ;  /* 0x0002481201007387 */ /* 0x0001e80000100a00 */
[----:B0-----:R-:W3:Y:S04]  /*171b0*/  LDL.LU.64 R18, [R1+0x5df0] ;  /* 0x005df00001127983 */ /* 0x001ee80000300a00 */
[----:B------:R-:W3:Y:S04]  /*171c0*/  LDL.LU.64 R16, [R1+0x5de8] ;  /* 0x005de80001107983 */ /* 0x000ee80000300a00 */
[----:B------:R-:W3:Y:S04]  /*171d0*/  LDL.LU.64 R12, [R1+0x5de0] ;  /* 0x005de000010c7983 */ /* 0x000ee80000300a00 */
[----:B------:R-:W-:Y:S01]  /*171e0*/  STL [R1+0x5d04], R0 ;  /* 0x005d040001007387 */ /* 0x000fe20000100800 */
[C---:B---3--:R-:W-:Y:S01]  /*171f0*/  HMMA.16816.F32.BF16 R16, R20.reuse, R12, R16 ;  /* 0x0000000c1410723c */ /* 0x048fe20000041810 */
[----:B------:R-:W-:Y:S01]  /*17200*/  MOV R28, R12 ;  /* 0x0000000c001c7202 */ /* 0x000fe20000000f00 */
[----:B------:R-:W-:Y:S11]  /*17210*/  IMAD.MOV.U32 R3, RZ, RZ, R13 ;  /* 0x000000ffff037224 */ /* 0x000ff600078e000d */
[----:B------:R-:W-:Y:S10]  /*17220*/  @!UPT UIADD3 URZ, URZ, URZ, URZ ;  /* 0x0000003f3f3ff290 */ /* 0x000ff4000fffe03f */
        /* <DEDUP_REMOVED lines=8> */
[----:B------:R-:W-:Y:S11]  /*172b0*/  MOV R0, R13 ;  /* 0x0000000d00007202 */ /* 0x000ff60000000f00 */
[----:B------:R-:W-:Y:S11]  /*172c0*/  @!UPT UIADD3 URZ, URZ, URZ, URZ ;  /* 0x0000003f3f3ff290 */ /* 0x000ff6000fffe03f */
[----:B------:R0:W-:Y:S04]  /*172d0*/  STL.64 [R1+0x220], R16 ;  /* 0x0002201001007387 */ /* 0x0001e80000100a00 */
[----:B------:R-:W-:Y:S04]  /*172e0*/  STL.64 [R1+0x228], R18 ;  /* 0x0002281201007387 */ /* 0x000fe80000100a00 */
[----:B0-----:R-:W3:Y:S04]  /*172f0*/  LDL.LU.64 R16, [R1+0x5dc0] ;  /* 0x005dc00001107983 */ /* 0x001ee80000300a00 */
[----:B------:R-:W3:Y:S04]  /*17300*/  LDL.LU.64 R14, [R1+0x5db8] ;  /* 0x005db800010e7983 */ /* 0x000ee80000300a00 */
[----:B------:R-:W3:Y:S01]  /*17310*/  LDL.LU.64 R12, [R1+0x5db0] ;  /* 0x005db000010c7983 */ /* 0x000ee20000300a00 */
[----:B-----5:R-:W-:Y:S03]  /*17320*/  HMMA.16816.F32.BF16 R24, R20, R4, R24 ;  /* 0x000000041418723c */ /* 0x020fe60000041818 */
[----:B------:R0:W-:Y:S01]  /*17330*/  STL [R1+0x5d10], R0 ;  /* 0x005d100001007387 */ /* 0x0001e20000100800 */
[----:B------:R-:W-:-:S02]  /*17340*/  MOV R11, R2 ;  /* 0x00000002000b7202 */ /* 0x000fc40000000f00 */
[----:B0-----:R-:W-:Y:S02]  /*17350*/  MOV R0, R5 ;  /* 0x0000000500007202 */ /* 0x001fe40000000f00 */
[----:B---3--:R-:W-:Y:S01]  /*17360*/  HMMA.16816.F32.BF16 R12, R20, R16, R12 ;  /* 0x00000010140c723c */ /* 0x008fe2000004180c */
[----:B------:R-:W-:Y:S01]  /*17370*/  IMAD.MOV.U32 R3, RZ, RZ, R16 ;  /* 0x000000ffff037224 */ /* 0x000fe200078e0010 */
[----:B------:R-:W-:Y:S11]  /*17380*/  MOV R28, R17 ;  /* 0x00000011001c7202 */ /* 0x000ff60000000f00 */
[----:B------:R-:W-:Y:S10]  /*17390*/  @!UPT UIADD3 URZ, URZ, URZ, URZ ;  /* 0x0000003f3f3ff290 */ /* 0x000ff4000fffe03f */
[----:B------:R0:W-:Y:S04]  /*173a0*/  STL.64 [R1+0x210], R12 ;  /* 0x0002100c01007387 */ /* 0x0001e80000100a00 */
[----:B------:R1:W-:Y:S01]  /*173b0*/  STL [R1+0x218], R14 ;  /* 0x0002180e01007387 */ /* 0x0003e20000100800 */
[----:B------:R-:W-:-:S03]  /*173c0*/  IMAD.MOV.U32 R2, RZ, RZ, R15 ;  /* 0x000000ffff027224 */ /* 0x000fc600078e000f */
[----:B------:R-:W3:Y:S04]  /*173d0*/  LDL.LU R16, [R1+0x1c0] ;  /* 0x0001c00001107983 */ /* 0x000ee80000300800 */
[----:B------:R-:W3:Y:S04]  /*173e0*/  LDL.LU R17, [R1+0x1c4] ;  /* 0x0001c40001117983 */ /* 0x000ee80000300800 */
[----:B------:R-:W3:Y:S04]  /*173f0*/  LDL.LU R18, [R1+0x1c8] ;  /* 0x0001c80001127983 */ /* 0x000ee80000300800 */
[----:B------:R-:W3:Y:S04]  /*17400*/  LDL.LU R19, [R1+0x1cc] ;  /* 0x0001cc0001137983 */ /* 0x000ee80000300800 */
[----:B0-----:R-:W4:Y:S04]  /*17410*/  LDL.LU R12, [R1+0x1e0] ;  /* 0x0001e000010c7983 */ /* 0x001f280000300800 */
[----:B------:R-:W4:Y:S04]  /*17420*/  LDL.LU R13, [R1+0x1e4] ;  /* 0x0001e400010d7983 */ /* 0x000f280000300800 */
[----:B-1----:R-:W4:Y:S04]  /*17430*/  LDL.LU R14, [R1+0x1e8] ;  /* 0x0001e800010e7983 */ /* 0x002f280000300800 */
[----:B------:R-:W4:Y:S04]  /*17440*/  LDL.LU R15, [R1+0x1ec] ;  /* 0x0001ec00010f7983 */ /* 0x000f280000300800 */
[----:B------:R-:W-:Y:S04]  /*17450*/  STL [R1+0x5c00], R2 ;  /* 0x005c000201007387 */ /* 0x000fe80000100800 */
[----:B------:R-:W-:Y:S04]  /*17460*/  STL.64 [R1+0x200], R24 ;  /* 0x0002001801007387 */ /* 0x000fe80000100a00 */
[----:B------:R0:W-:Y:S04]  /*17470*/  STL.64 [R1+0x208], R26 ;  /* 0x0002081a01007387 */ /* 0x0001e80000100a00 */
[----:B0-----:R-:W5:Y:S04]  /*17480*/  LDL.LU.64 R26, [R1+0x5da8] ;  /* 0x005da800011a7983 */ /* 0x001f680000300a00 */
[----:B------:R-:W2:Y:S04]  /*17490*/  LDL.LU.64 R6, [R1+0x5da0] ;  /* 0x005da00001067983 */ /* 0x000ea80000300a00 */
[----:B------:R-:W2:Y:S02]  /*174a0*/  LDL.LU.64 R4, [R1+0x5d98] ;  /* 0x005d980001047983 */ /* 0x000ea40000300a00 */
        /* <DEDUP_REMOVED lines=8> */
[----:B------:R-:W2:Y:S01]  /*17530*/  LDL.LU R24, [R1+0xb0] ;  /* 0x0000b00001187983 */ /* 0x000ea20000300800 */
[----:B------:R-:W-:-:S03]  /*17540*/  MOV R25, R29 ;  /* 0x0000001d00197202 */ /* 0x000fc60000000f00 */
[----:B------:R-:W3:Y:S04]  /*17550*/  LDL.LU R29, [R1+0x5d80] ;  /* 0x005d8000011d7983 */ /* 0x000ee80000300800 */
[----:B--2---:R0:W-:Y:S04]  /*17560*/  STL.64 [R1+0x5d50], R24 ;  /* 0x005d501801007387 */ /* 0x0041e80000100a00 */
[----:B------:R-:W-:Y:S04]  /*17570*/  STL.64 [R1+0x5c68], R6 ;  /* 0x005c680601007387 */ /* 0x000fe80000100a00 */
[----:B------:R5:W-:Y:S04]  /*17580*/  STL.64 [R1+0x5c60], R4 ;  /* 0x005c600401007387 */ /* 0x000be80000100a00 */
[----:B0-----:R-:W2:Y:S04]  /*17590*/  LDL.LU R24, [R1+0x1b0] ;  /* 0x0001b00001187983 */ /* 0x001ea80000300800 */
[----:B------:R-:W2:Y:S01]  /*175a0*/  LDL.LU R25, [R1+0x1b4] ;  /* 0x0001b40001197983 */ /* 0x000ea20000300800 */
[----:B-----5:R-:W-:Y:S01]  /*175b0*/  IMAD.MOV.U32 R4, RZ, RZ, R27 ;  /* 0x000000ffff047224 */ /* 0x020fe200078e001b */
[----:B------:R-:W-:-:S02]  /*175c0*/  MOV R5, R26 ;  /* 0x0000001a00057202 */ /* 0x000fc40000000f00 */
[----:B------:R-:W2:Y:S04]  /*175d0*/  LDL.LU R26, [R1+0x1b8] ;  /* 0x0001b800011a7983 */ /* 0x000ea80000300800 */
[----:B------:R-:W2:Y:S04]  /*175e0*/  LDL.LU R27, [R1+0x1bc] ;  /* 0x0001bc00011b7983 */ /* 0x000ea80000300800 */
[----:B------:R0:W-:Y:S02]  /*175f0*/  STL.64 [R1+0x5d18], R4 ;  /* 0x005d180401007387 */ /* 0x0001e40000100a00 */
[----:B0-----:R-:W-:Y:S01]  /*17600*/  IMAD.MOV.U32 R4, RZ, RZ, R8 ;  /* 0x000000ffff047224 */ /* 0x001fe200078e0008 */
[----:B------:R-:W-:Y:S01]  /*17610*/  MOV R5, R9 ;  /* 0x0000000900057202 */ /* 0x000fe20000000f00 */
[----:B------:R-:W4:Y:S04]  /*17620*/  LDL.LU R8, [R1+0x5d7c] ;  /* 0x005d7c0001087983 */ /* 0x000f280000300800 */
[----:B------:R-:W4:Y:S04]  /*17630*/  LDL.LU R9, [R1+0x5d78] ;  /* 0x005d780001097983 */ /* 0x000f280000300800 */
[----:B------:R0:W-:Y:S04]  /*17640*/  STL.64 [R1+0x5d30], R4 ;  /* 0x005d300401007387 */ /* 0x0001e80000100a00 */
[----:B0-----:R-:W5:Y:S04]  /*17650*/  LDL.LU R4, [R1+0x190] ;  /* 0x0001900001047983 */ /* 0x001f680000300800 */
[----:B------:R-:W5:Y:S04]  /*17660*/  LDL.LU R5, [R1+0x194] ;  /* 0x0001940001057983 */ /* 0x000f680000300800 */
[----:B------:R-:W2:Y:S04]  /*17670*/  LDL.LU R6, [R1+0x198] ;  /* 0x0001980001067983 */ /* 0x000ea80000300800 */
[----:B------:R-:W2:Y:S01]  /*17680*/  LDL.LU R7, [R1+0x19c] ;  /* 0x00019c0001077983 */ /* 0x000ea20000300800 */
[C---:B----4-:R-:W-:Y:S03]  /*17690*/  HMMA.16816.F32.BF16 R12, R20.reuse, R8, R12 ;  /* 0x00000008140c723c */ /* 0x050fe6000004180c */
[----:B--2---:R-:W-:Y:S04]  /*176a0*/  STL.64 [R1+0x5d48], R6 ;  /* 0x005d480601007387 */ /* 0x004fe80000100a00 */
[----:B-----5:R0:W-:Y:S04]  /*176b0*/  STL.64 [R1+0x5d40], R4 ;  /* 0x005d400401007387 */ /* 0x0201e80000100a00 */
[----:B0-----:R-:W2:Y:S04]  /*176c0*/  LDL.LU R4, [R1+0x1a0] ;  /* 0x0001a00001047983 */ /* 0x001ea80000300800 */
[----:B------:R-:W2:Y:S04]  /*176d0*/  LDL.LU R5, [R1+0x1a4] ;  /* 0x0001a40001057983 */ /* 0x000ea80000300800 */
[----:B------:R-:W2:Y:S04]  /*176e0*/  LDL.LU R6, [R1+0x1a8] ;  /* 0x0001a80001067983 */ /* 0x000ea80000300800 */
[----:B------:R-:W2:Y:S04]  /*176f0*/  LDL.LU R7, [R1+0x1ac] ;  /* 0x0001ac0001077983 */ /* 0x000ea80000300800 */
[----:B------:R-:W-:Y:S04]  /*17700*/  STL [R1+0x5c04], R2 ;  /* 0x005c040201007387 */ /* 0x000fe80000100800 */
[----:B------:R-:W-:Y:S04]  /*17710*/  STL.64 [R1+0x1e0], R12 ;  /* 0x0001e00c01007387 */ /* 0x000fe80000100a00 */
[----:B------:R0:W-:Y:S04]  /*17720*/  STL.64 [R1+0x1e8], R14 ;  /* 0x0001e80e01007387 */ /* 0x0001e80000100a00 */
[----:B0-----:R-:W4:Y:S04]  /*17730*/  LDL.LU.64 R14, [R1+0x5d70] ;  /* 0x005d7000010e7983 */ /* 0x001f280000300a00 */
[----:B------:R-:W3:Y:S02]  /*17740*/  LDL.LU.64 R12, [R1+0x5d68] ;  /* 0x005d6800010c7983 */ /* 0x000ee40000300a00 */
[----:B---3--:R-:W-:Y:S02]  /*17750*/  HMMA.16816.F32.BF16 R20, R20, R12, R16 ;  /* 0x0000000c1414723c */ /* 0x008fe40000041810 */
[----:B------:R-:W3:Y:S04]  /*17760*/  LDL.LU.64 R18, [R1+0x5d60] ;  /* 0x005d600001127983 */ /* 0x000ee80000300a00 */
[----:B------:R-:W3:Y:S11]  /*17770*/  LDL.LU.64 R16, [R1+0x5d58] ;  /* 0x005d580001107983 */ /* 0x000ef60000300a00 */
[----:B------:R-:W-:Y:S06]  /*17780*/  @!UPT UIADD3 URZ, URZ, URZ, URZ ;  /* 0x0000003f3f3ff290 */ /* 0x000fec000fffe03f */
[----:B------:R0:W-:Y:S04]  /*17790*/  STL.64 [R1+0x1c0], R20 ;  /* 0x0001c01401007387 */ /* 0x0001e80000100a00 */
[----:B------:R-:W-:Y:S04]  /*177a0*/  STL.64 [R1+0x1c8], R22 ;  /* 0x0001c81601007387 */ /* 0x000fe80000100a00 */
[----:B0-----:R-:W3:Y:S04]  /*177b0*/  LDL.LU R20, [R1+0xc0] ;  /* 0x0000c00001147983 */ /* 0x001ee80000300800 */
[----:B------:R-:W3:Y:S04]  /*177c0*/  LDL.LU R21, [R1+0xc4] ;  /* 0x0000c40001157983 */ /* 0x000ee80000300800 */
[----:B----4-:R-:W-:Y:S04]  /*177d0*/  STL.64 [R1+0x5c58], R14 ;  /* 0x005c580e01007387 */ /* 0x010fe80000100a00 */
[----:B------:R0:W-:Y:S04]  /*177e0*/  STL.64 [R1+0x5c50], R12 ;  /* 0x005c500c01007387 */ /* 0x0001e80000100a00 */
[----:B0-----:R-:W4:Y:S04]  /*177f0*/  LDL.LU R12, [R1+0x160] ;  /* 0x00016000010c7983 */ /* 0x001f280000300800 */
[----:B------:R-:W4:Y:S04]  /*17800*/  LDL.LU R13, [R1+0x164] ;  /* 0x00016400010d7983 */ /* 0x000f280000300800 */
[----:B------:R-:W5:Y:S04]  /*17810*/  LDL.LU R14, [R1+0x168] ;  /* 0x00016800010e7983 */ /* 0x000f680000300800 */
[----:B------:R-:W5:Y:S01]  /*17820*/  LDL.LU R15, [R1+0x16c] ;  /* 0x00016c00010f7983 */ /* 0x000f620000300800 */
[C---:B---3--:R-:W-:Y:S03]  /*17830*/  HMMA.16816.F32.BF16 R20, R16.reuse, R20, R24 ;  /* 0x000000141014723c */ /* 0x048fe60000041818 */
[----:B-----5:R-:W-:Y:S04]  /*17840*/  STL.64 [R1+0x5d28], R14 ;  /* 0x005d280e01007387 */ /* 0x020fe80000100a00 */
[----:B----4-:R0:W-:Y:S04]  /*17850*/  STL.64 [R1+0x5d20], R12 ;  /* 0x005d200c01007387 */ /* 0x0101e80000100a00 */
[----:B0-----:R-:W3:Y:S04]  /*17860*/  LDL.LU R12, [R1+0x180] ;  /* 0x00018000010c7983 */ /* 0x001ee80000300800 */
[----:B------:R-:W3:Y:S04]  /*17870*/  LDL.LU R13, [R1+0x184] ;  /* 0x00018400010d7983 */ /* 0x000ee80000300800 */
[----:B------:R-:W3:Y:S04]  /*17880*/  LDL.LU R14, [R1+0x188] ;  /* 0x00018800010e7983 */ /* 0x000ee80000300800 */
[----:B------:R-:W3:Y:S04]  /*17890*/  LDL.LU R15, [R1+0x18c] ;  /* 0x00018c00010f7983 */ /* 0x000ee80000300800 */
[----:B------:R-:W2:Y:S04]  /*178a0*/  LDL.LU.64 R24, [R1+0x5d50] ;  /* 0x005d500001187983 */ /* 0x000ea80000300a00 */
[----:B------:R-:W-:Y:S04]  /*178b0*/  STL.64 [R1+0x1b0], R20 ;  /* 0x0001b01401007387 */ /* 0x000fe80000100a00 */
[----:B------:R-:W-:Y:S04]  /*178c0*/  STL.64 [R1+0x1b8], R22 ;  /* 0x0001b81601007387 */ /* 0x000fe80000100a00 */
[----:B------:R-:W0:Y:S04]  /*178d0*/  LDSM.16.MT88.4 R20, [R29+0x6000] ;  /* 0x006000001d14783b */ /* 0x000e280000004200 */
[----:B0-----:R-:W-:Y:S04]  /*178e0*/  STL.64 [R1+0x5c48], R22 ;  /* 0x005c481601007387 */ /* 0x001fe80000100a00 */
[----:B------:R-:W-:Y:S01]  /*178f0*/  STL.64 [R1+0x5c40], R20 ;  /* 0x005c401401007387 */ /* 0x000fe20000100a00 */
[----:B--2---:R-:W-:Y:S03]  /*17900*/  HMMA.16816.F32.BF16 R24, R16, R24, R4 ;  /* 0x000000181018723c */ /* 0x004fe60000041804 */
[----:B------:R-:W2:Y:S04]  /*17910*/  LDL.LU.64 R6, [R1+0x5d48] ;  /* 0x005d480001067983 */ /* 0x000ea80000300a00 */
[----:B------:R-:W2:Y:S11]  /*17920*/  LDL.LU.64 R4, [R1+0x5d40] ;  /* 0x005d400001047983 */ /* 0x000eb60000300a00 */
[----:B------:R-:W-:Y:S05]  /*17930*/  @!UPT UIADD3 URZ, URZ, URZ, URZ ;  /* 0x0000003f3f3ff290 */ /* 0x000fea000fffe03f */
[----:B------:R0:W-:Y:S04]  /*17940*/  STL.64 [R1+0x1a0], R24 ;  /* 0x0001a01801007387 */ /* 0x0001e80000100a00 */
[----:B0-----:R-:W2:Y:S01]  /*17950*/  LDL.LU.64 R24, [R1+0x5d38] ;  /* 0x005d380001187983 */ /* 0x001ea20000300a00 */
[----:B------:R-:W-:Y:S01]  /*17960*/  IMAD.MOV.U32 R20, RZ, RZ, R11 ;  /* 0x000000ffff147224 */ /* 0x000fe200078e000b */
[----:B------:R-:W-:Y:S01]  /*17970*/  MOV R21, R10 ;  /* 0x0000000a00157202 */ /* 0x000fe20000000f00 */
[----:B------:R-:W-:Y:S01]  /*17980*/  IMAD.MOV.U32 R10, RZ, RZ, R26 ;  /* 0x000000ffff0a7224 */ /* 0x000fe200078e001a */
[----:B------:R-:W-:-:S05]  /*17990*/  MOV R11, R27 ;  /* 0x0000001b000b7202 */ /* 0x000fca0000000f00 */
[----:B------:R-:W-:Y:S04]  /*179a0*/  STL [R1+0x5ae4], R11 ;  /* 0x005ae40b01007387 */ /* 0x000fe80000100800 */
[----:B------:R-:W-:Y:S01]  /*179b0*/  STL [R1+0x5ae0], R10 ;  /* 0x005ae00a01007387 */ /* 0x000fe20000100800 */
[C---:B--2---:R-:W-:Y:S03]  /*179c0*/  HMMA.16816.F32.BF16 R24, R16.reuse, R24, R4 ;  /* 0x000000181018723c */ /* 0x044fe60000041804 */
[----:B------:R-:W3:Y:S11]  /*179d0*/  LDL.LU.64 R4, [R1+0x5d30] ;  /* 0x005d300001047983 */ /* 0x000ef60000300a00 */
[----:B------:R-:W-:Y:S09]  /*179e0*/  @!UPT UIADD3 URZ, URZ, URZ, URZ ;  /* 0x0000003f3f3ff290 */ /* 0x000ff2000fffe03f */
[----:B------:R-:W-:Y:S04]  /*179f0*/  STL.64 [R1+0x190], R24 ;  /* 0x0001901801007387 */ /* 0x000fe80000100a00 */
[----:B------:R-:W-:Y:S04]  /*17a00*/  STL.64 [R1+0x198], R26 ;  /* 0x0001981a01007387 */ /* 0x000fe80000100a00 */
[----:B------:R-:W0:Y:S04]  /*17a10*/  LDSM.16.MT88.4 R24, [R29+0x6100] ;  /* 0x006100001d18783b */ /* 0x000e280000004200 */
[----:B0-----:R-:W-:Y:S04]  /*17a20*/  STL.64 [R1+0x5ac0], R26 ;  /* 0x005ac01a01007387 */ /* 0x001fe80000100a00 */
[----:B------:R0:W-:Y:S04]  /*17a30*/  STL.64 [R1+0x5ab8], R24 ;  /* 0x005ab81801007387 */ /* 0x0001e80000100a00 */
[----:B0-----:R-:W2:Y:S04]  /*17a40*/  LDL.LU R24, [R1+0x170] ;  /* 0x0001700001187983 */ /* 0x001ea80000300800 */
[----:B------:R-:W2:Y:S04]  /*17a50*/  LDL.LU R25, [R1+0x174] ;  /* 0x0001740001197983 */ /* 0x000ea80000300800 */
[----:B------:R-:W2:Y:S04]  /*17a60*/  LDL.LU R26, [R1+0x178] ;  /* 0x00017800011a7983 */ /* 0x000ea80000300800 */
[----:B------:R-:W2:Y:S04]  /*17a70*/  LDL.LU R27, [R1+0x17c] ;  /* 0x00017c00011b7983 */ /* 0x000ea80000300800 */
[----:B------:R-:W-:Y:S01]  /*17a80*/  STL [R1+0x5ab4], R29 ;  /* 0x005ab41d01007387 */ /* 0x000fe20000100800 */
[----:B---3--:R-:W-:Y:S03]  /*17a90*/  HMMA.16816.F32.BF16 R4, R16, R4, R12 ;  /* 0x000000041004723c */ /* 0x008fe6000004180c */
[----:B------:R-:W3:Y:S04]  /*17aa0*/  LDL.LU.64 R14, [R1+0x5d28] ;  /* 0x005d2800010e7983 */ /* 0x000ee80000300a00 */
[----:B------:R-:W3:Y:S11]  /*17ab0*/  LDL.LU.64 R12, [R1+0x5d20] ;  /* 0x005d2000010c7983 */ /* 0x000ef60000300a00 */
[----:B------:R-:W-:Y:S05]  /*17ac0*/  @!UPT UIADD3 URZ, URZ, URZ, URZ ;  /* 0x0000003f3f3ff290 */ /* 0x000fea000fffe03f */
[----:B------:R0:W-:Y:S04]  /*17ad0*/  STL.64 [R1+0x180], R4 ;  /* 0x0001800401007387 */ /* 0x0001e80000100a00 */
[----:B0-----:R-:W3:Y:S01]  /*17ae0*/  LDL.LU.64 R4, [R1+0x5d18] ;  /* 0x005d180001047983 */ /* 0x001ee20000300a00 */
[----:B------:R-:W-:Y:S01]  /*17af0*/  IMAD.MOV.U32 R11, RZ, RZ, R6 ;  /* 0x000000ffff0b7224 */ /* 0x000fe200078e0006 */
[----:B------:R-:W-:-:S05]  /*17b00*/  MOV R10, R7 ;  /* 0x00000007000a7202 */ /* 0x000fca0000000f00 */
[----:B------:R0:W-:Y:S04]  /*17b10*/  STL [R1+0x5aec], R10 ;  /* 0x005aec0a01007387 */ /* 0x0001e80000100800 */
[----:B------:R1:W-:Y:S01]  /*17b20*/  STL [R1+0x5ae8], R11 ;  /* 0x005ae80b01007387 */ /* 0x0003e20000100800 */
[C---:B--2---:R-:W-:Y:S11]  /*17b30*/  HMMA.16816.F32.BF16 R20, R16.reuse, R20, R24 ;  /* 0x000000141014723c */ /* 0x044ff60000041818 */
[----:B------:R-:W-:Y:S11]  /*17b40*/  @!UPT UIADD3 URZ, URZ, URZ, URZ ;  /* 0x0000003f3f3ff290 */ /* 0x000ff6000fffe03f */
[----:B------:R-:W-:Y:S01]  /*17b50*/  @!UPT UIADD3 URZ, URZ, URZ, URZ ;  /* 0x0000003f3f3ff290 */ /* 0x000fe2000fffe03f */
[----:B------:R-:W-:Y:S04]  /*17b60*/  STL.64 [R1+0x170], R20 ;  /* 0x0001701401007387 */ /* 0x000fe80000100a00 */
[----:B------:R-:W-:Y:S01]  /*17b70*/  STL.64 [R1+0x178], R22 ;  /* 0x0001781601007387 */ /* 0x000fe20000100a00 */
[----:B---3--:R-:W-:Y:S11]  /*17b80*/  HMMA.16816.F32.BF16 R4, R16, R4, R12 ;  /* 0x000000041004723c */ /* 0x008ff6000004180c */
[----:B------:R-:W-:Y:S11]  /*17b90*/  @!UPT UIADD3 URZ, URZ, URZ, URZ ;  /* 0x0000003f3f3ff290 */ /* 0x000ff6000fffe03f */
[----:B------:R-:W-:Y:S02]  /*17ba0*/  @!UPT UIADD3 URZ, URZ, URZ, URZ ;  /* 0x0000003f3f3ff290 */ /* 0x000fe4000fffe03f */
[----:B0-----:R-:W-:Y:S02]  /*17bb0*/  IMAD.MOV.U32 R10, RZ, RZ, R4 ;  /* 0x000000ffff0a7224 */ /* 0x001fe400078e0004 */
[----:B------:R-:W2:Y:S01]  /*17bc0*/  LDL.LU R4, [R1] ;  /* 0x0000000001047983 */ /* 0x000ea20000300800 */
[----:B-1----:R-:W-:Y:S01]  /*17bd0*/  MOV R11, R5 ;  /* 0x00000005000b7202 */ /* 0x002fe20000000f00 */
[----:B------:R-:W-:Y:S02]  /*17be0*/  IMAD.MOV.U32 R5, RZ, RZ, R0 ;  /* 0x000000ffff057224 */ /* 0x000fe400078e0000 */
[----:B------:R-:W3:Y:S04]  /*17bf0*/  LDL.LU R0, [R1+0x5d10] ;  /* 0x005d100001007983 */ /* 0x000ee80000300800 */
[----:B--2---:R0:W-:Y:S04]  /*17c00*/  STL.64 [R1+0x5c80], R4 ;  /* 0x005c800401007387 */ /* 0x0041e80000100a00 */
[----:B------:R-:W2:Y:S04]  /*17c10*/  LDL.LU R12, [R1+0xd0] ;  /* 0x0000d000010c7983 */ /* 0x000ea80000300800 */
[----:B------:R-:W2:Y:S04]  /*17c20*/  LDL.LU R13, [R1+0xd4] ;  /* 0x0000d400010d7983 */ /* 0x000ea80000300800 */
[----:B------:R-:W4:Y:S04]  /*17c30*/  LDL.LU R14, [R1+0xd8] ;  /* 0x0000d800010e7983 */ /* 0x000f280000300800 */
[----:B------:R-:W4:Y:S01]  /*17c40*/  LDL.LU R15, [R1+0xdc] ;  /* 0x0000dc00010f7983 */ /* 0x000f220000300800 */
[----:B0-----:R-:W-:Y:S01]  /*17c50*/  MOV R4, R3 ;  /* 0x0000000300047202 */ /* 0x001fe20000000f00 */
[----:B------:R-:W-:-:S02]  /*17c60*/  IMAD.MOV.U32 R5, RZ, RZ, R28 ;  /* 0x000000ffff057224 */ /* 0x000fc400078e001c */
[----:B------:R-:W5:Y:S04]  /*17c70*/  LDL.LU R3, [R1+0x5d0c] ;  /* 0x005d0c0001037983 */ /* 0x000f680000300800 */
[----:B------:R-:W3:Y:S04]  /*17c80*/  LDL.LU R28, [R1+0x5d08] ;  /* 0x005d0800011c7983 */ /* 0x000ee80000300800 */
[----:B------:R-:W-:Y:S04]  /*17c90*/  STL.64 [R1+0x5c98], R4 ;  /* 0x005c980401007387 */ /* 0x000fe80000100a00 */
[----:B----4-:R-:W-:Y:S04]  /*17ca0*/  STL.64 [R1+0x5c78], R14 ;  /* 0x005c780e01007387 */ /* 0x010fe80000100a00 */
[----:B--2---:R0:W-:Y:S04]  /*17cb0*/  STL.64 [R1+0x5c70], R12 ;  /* 0x005c700c01007387 */ /* 0x0041e80000100a00 */
[----:B0-----:R-:W2:Y:S04]  /*17cc0*/  LDL.LU R12, [R1+0xf0] ;  /* 0x0000f000010c7983 */ /* 0x001ea80000300800 */
[----:B------:R-:W2:Y:S04]  /*17cd0*/  LDL.LU R13, [R1+0xf4] ;  /* 0x0000f400010d7983 */ /* 0x000ea80000300800 */
[----:B------:R-:W4:Y:S04]  /*17ce0*/  LDL.LU R14, [R1+0xf8] ;  /* 0x0000f800010e7983 */ /* 0x000f280000300800 */
[----:B------:R-:W4:Y:S04]  /*17cf0*/  LDL.LU R15, [R1+0xfc] ;  /* 0x0000fc00010f7983 */ /* 0x000f280000300800 */
[----:B------:R-:W2:Y:S01]  /*17d00*/  LDL.LU R4, [R1+0x20] ;  /* 0x0000200001047983 */ /* 0x000ea20000300800 */
[----:B---3--:R-:W-:-:S03]  /*17d10*/  MOV R5, R0 ;  /* 0x0000000000057202 */ /* 0x008fc60000000f00 */
[----:B------:R-:W3:Y:S04]  /*17d20*/  LDL.LU R0, [R1+0x5d04] ;  /* 0x005d040001007983 */ /* 0x000ee80000300800 */
[----:B--2---:R0:W-:Y:S02]  /*17d30*/  STL.64 [R1+0x5cb0], R4 ;  /* 0x005cb00401007387 */ /* 0x0041e40000100a00 */
[----:B0-----:R-:W-:Y:S01]  /*17d40*/  IMAD.MOV.U32 R4, RZ, RZ, R28 ;  /* 0x000000ffff047224 */ /* 0x001fe200078e001c */
[----:B-----5:R-:W-:Y:S01]  /*17d50*/  MOV R5, R3 ;  /* 0x0000000300057202 */ /* 0x020fe20000000f00 */
[----:B------:R-:W2:Y:S04]  /*17d60*/  LDL.LU R28, [R1+0x5d00] ;  /* 0x005d0000011c7983 */ /* 0x000ea80000300800 */
[----:B------:R-:W5:Y:S04]  /*17d70*/  LDL.LU R3, [R1+0x5cfc] ;  /* 0x005cfc0001037983 */ /* 0x000f680000300800 */
[----:B------:R-:W-:Y:S04]  /*17d80*/  STL.64 [R1+0x5cc8], R4 ;  /* 0x005cc80401007387 */ /* 0x000fe80000100a00 */
[----:B----4-:R-:W-:Y:S04]  /*17d90*/  STL.64 [R1+0x5c90], R14 ;  /* 0x005c900e01007387 */ /* 0x010fe80000100a00 */
[----:B------:R0:W-:Y:S04]  /*17da0*/  STL.64 [R1+0x5c88], R12 ;  /* 0x005c880c01007387 */ /* 0x0001e80000100a00 */
[----:B0-----:R-:W4:Y:S04]  /*17db0*/  LDL.LU R12, [R1+0x100] ;  /* 0x00010000010c7983 */ /* 0x001f280000300800 */
[----:B------:R-:W4:Y:S04]  /*17dc0*/  LDL.LU R13, [R1+0x104] ;  /* 0x00010400010d7983 */ /* 0x000f280000300800 */
[----:B------:R-:W2:Y:S04]  /*17dd0*/  LDL.LU R14, [R1+0x108] ;  /* 0x00010800010e7983 */ /* 0x000ea80000300800 */
[----:B------:R-:W2:Y:S04]  /*17de0*/  LDL.LU R15, [R1+0x10c] ;  /* 0x00010c00010f7983 */ /* 0x000ea80000300800 */
[----:B------:R-:W2:Y:S04]  /*17df0*/  LDL.LU R20, [R1+0x60] ;  /* 0x0000600001147983 */ /* 0x000ea80000300800 */
[----:B------:R-:W2:Y:S04]  /*17e00*/  LDL.LU R21, [R1+0x64] ;  /* 0x0000640001157983 */ /* 0x000ea80000300800 */
[----:B------:R-:W2:Y:S01]  /*17e10*/  LDL.LU R4, [R1+0x40] ;  /* 0x0000400001047983 */ /* 0x000ea20000300800 */
[----:B---3--:R-:W-:-:S03]  /*17e20*/  IMAD.MOV.U32 R5, RZ, RZ, R0 ;  /* 0x000000ffff057224 */ /* 0x008fc600078e0000 */
[----:B------:R-:W3:Y:S01]  /*17e30*/  LDL.LU R0, [R1+0x5cf8] ;  /* 0x005cf80001007983 */ /* 0x000ee20000300800 */
[----:B------:R-:W-:Y:S01]  /*17e40*/  IMAD.MOV.U32 R27, RZ, RZ, R6 ;  /* 0x000000ffff1b7224 */ /* 0x000fe200078e0006 */
[----:B------:R-:W-:Y:S02]  /*17e50*/  MOV R26, R7 ;  /* 0x00000007001a7202 */ /* 0x000fe40000000f00 */
[----:B--2---:R5:W-:Y:S02]  /*17e60*/  STL.64 [R1+0x5ce0], R4 ;  /* 0x005ce00401007387 */ /* 0x004be40000100a00 */
[----:B-----5:R-:W-:Y:S01]  /*17e70*/  MOV R4, R3 ;  /* 0x0000000300047202 */ /* 0x020fe20000000f00 */
[----:B------:R-:W-:Y:S01]  /*17e80*/  IMAD.MOV.U32 R5, RZ, RZ, R28 ;  /* 0x000000ffff057224 */ /* 0x000fe200078e001c */
[----:B------:R-:W2:Y:S04]  /*17e90*/  LDL.LU R3, [R1+0x5cf4] ;  /* 0x005cf40001037983 */ /* 0x000ea80000300800 */
[----:B------:R-:W5:Y:S04]  /*17ea0*/  LDL.LU R28, [R1+0x5cf0] ;  /* 0x005cf000011c7983 */ /* 0x000f680000300800 */
[----:B------:R0:W-:Y:S04]  /*17eb0*/  STL.64 [R1+0x5ce8], R4 ;  /* 0x005ce80401007387 */ /* 0x0001e80000100a00 */
[----:B0-----:R-:W2:Y:S04]  /*17ec0*/  LDL.LU R4, [R1+0x150] ;  /* 0x0001500001047983 */ /* 0x001ea80000300800 */
[----:B------:R-:W2:Y:S04]  /*17ed0*/  LDL.LU R5, [R1+0x154] ;  /* 0x0001540001057983 */ /* 0x000ea80000300800 */
[----:B------:R-:W2:Y:S04]  /*17ee0*/  LDL.LU R6, [R1+0x158] ;  /* 0x0001580001067983 */ /* 0x000ea80000300800 */
[----:B------:R-:W2:Y:S04]  /*17ef0*/  LDL.LU R7, [R1+0x15c] ;  /* 0x00015c0001077983 */ /* 0x000ea80000300800 */
[----:B------:R-:W-:Y:S04]  /*17f00*/  STL.64 [R1+0x5ca8], R14 ;  /* 0x005ca80e01007387 */ /* 0x000fe80000100a00 */
[----:B----4-:R0:W-:Y:S04]  /*17f10*/  STL.64 [R1+0x5ca0], R12 ;  /* 0x005ca00c01007387 */ /* 0x0101e80000100a00 */
[----:B0-----:R-:W4:Y:S04]  /*17f20*/  LDL.LU R12, [R1+0x110] ;  /* 0x00011000010c7983 */ /* 0x001f280000300800 */
[----:B------:R-:W4:Y:S04]  /*17f30*/  LDL.LU R13, [R1+0x114] ;  /* 0x00011400010d7983 */ /* 0x000f280000300800 */
[----:B------:R-:W2:Y:S04]  /*17f40*/  LDL.LU R14, [R1+0x118] ;  /* 0x00011800010e7983 */ /* 0x000ea80000300800 */
[----:B------:R-:W2:Y:S04]  /*17f50*/  LDL.LU R15, [R1+0x11c] ;  /* 0x00011c00010f7983 */ /* 0x000ea80000300800 */
[----:B--2---:R-:W-:Y:S04]  /*17f60*/  STL.64 [R1+0x5cc0], R14 ;  /* 0x005cc00e01007387 */ /* 0x004fe80000100a00 */
[----:B----4-:R0:W-:Y:S04]  /*17f70*/  STL.64 [R1+0x5cb8], R12 ;  /* 0x005cb80c01007387 */ /* 0x0101e80000100a00 */
[----:B0-----:R-:W2:Y:S04]  /*17f80*/  LDL.LU R12, [R1+0x120] ;  /* 0x00012000010c7983 */ /* 0x001ea80000300800 */
[----:B------:R-:W2:Y:S04]  /*17f90*/  LDL.LU R13, [R1+0x124] ;  /* 0x00012400010d7983 */ /* 0x000ea80000300800 */
[----:B------:R-:W4:Y:S04]  /*17fa0*/  LDL.LU R14, [R1+0x128] ;  /* 0x00012800010e7983 */ /* 0x000f280000300800 */
[----:B------:R-:W4:Y:S01]  /*17fb0*/  LDL.LU R15, [R1+0x12c] ;  /* 0x00012c00010f7983 */ /* 0x000f220000300800 */
[C---:B------:R-:W-:Y:S03]  /*17fc0*/  HMMA.16816.F32.BF16 R20, R16.reuse, R20, R4 ;  /* 0x000000141014723c */ /* 0x040fe60000041804 */
[----:B----4-:R-:W-:Y:S04]  /*17fd0*/  STL.64 [R1+0x5cd8], R14 ;  /* 0x005cd80e01007387 */ /* 0x010fe80000100a00 */
[----:B--2---:R0:W-:Y:S04]  /*17fe0*/  STL.64 [R1+0x5cd0], R12 ;  /* 0x005cd00c01007387 */ /* 0x0041e80000100a00 */
[----:B0-----:R-:W2:Y:S04]  /*17ff0*/  LDL.LU R12, [R1+0x130] ;  /* 0x00013000010c7983 */ /* 0x001ea80000300800 */
[----:B------:R-:W2:Y:S04]  /*18000*/  LDL.LU R13, [R1+0x134] ;  /* 0x00013400010d7983 */ /* 0x000ea80000300800 */
[----:B------:R-:W2:Y:S04]  /*18010*/  LDL.LU R14, [R1+0x138] ;  /* 0x00013800010e7983 */ /* 0x000ea80000300800 */
[----:B------:R-:W2:Y:S04]  /*18020*/  LDL.LU R15, [R1+0x13c] ;  /* 0x00013c00010f7983 */ /* 0x000ea80000300800 */
[----:B------:R-:W-:Y:S04]  /*18030*/  STL [R1+0x5b00], R27 ;  /* 0x005b001b01007387 */ /* 0x000fe80000100800 */
[----:B------:R-:W-:Y:S04]  /*18040*/  STL [R1+0x5afc], R11 ;  /* 0x005afc0b01007387 */ /* 0x000fe80000100800 */
[----:B------:R-:W-:Y:S04]  /*18050*/  STL [R1+0x5af8], R10 ;  /* 0x005af80a01007387 */ /* 0x000fe80000100800 */
[----:B------:R0:W-:Y:S04]  /*18060*/  STL [R1+0x5af4], R26 ;  /* 0x005af41a01007387 */ /* 0x0001e80000100800 */
[----:B------:R-:W4:Y:S04]  /*18070*/  LDL.LU R24, [R1+0x140] ;  /* 0x0001400001187983 */ /* 0x000f280000300800 */
[----:B------:R-:W4:Y:S04]  /*18080*/  LDL.LU R25, [R1+0x144] ;  /* 0x0001440001197983 */ /* 0x000f280000300800 */
[----:B0-----:R-:W4:Y:S04]  /*18090*/  LDL.LU R26, [R1+0x148] ;  /* 0x00014800011a7983 */ /* 0x001f280000300800 */
[----:B------:R-:W4:Y:S04]  /*180a0*/  LDL.LU R27, [R1+0x14c] ;  /* 0x00014c00011b7983 */ /* 0x000f280000300800 */
[----:B------:R-:W4:Y:S04]  /*180b0*/  LDL.LU.64 R4, [R1+0x5ce8] ;  /* 0x005ce80001047983 */ /* 0x000f280000300a00 */
[----:B------:R0:W-:Y:S04]  /*180c0*/  STL.64 [R1+0x150], R20 ;  /* 0x0001501401007387 */ /* 0x0001e80000100a00 */
[----:B------:R1:W-:Y:S04]  /*180d0*/  STL.64 [R1+0x158], R22 ;  /* 0x0001581601007387 */ /* 0x0003e80000100a00 */
[----:B0-----:R-:W2:Y:S04]  /*180e0*/  LDL.LU R20, [R1+0x1d0] ;  /* 0x0001d00001147983 */ /* 0x001ea80000300800 */
[----:B------:R-:W2:Y:S04]  /*180f0*/  LDL.LU R21, [R1+0x1d4] ;  /* 0x0001d40001157983 */ /* 0x000ea80000300800 */
[----:B-1----:R-:W2:Y:S04]  /*18100*/  LDL.LU R22, [R1+0x1d8] ;  /* 0x0001d80001167983 */ /* 0x002ea80000300800 */
[----:B------:R-:W2:Y:S01]  /*18110*/  LDL.LU R23, [R1+0x1dc] ;  /* 0x0001dc0001177983 */ /* 0x000ea20000300800 */
[----:B----4-:R-:W-:Y:S11]  /*18120*/  HMMA.16816.F32.BF16 R4, R16, R4, R24 ;  /* 0x000000041004723c */ /* 0x010ff60000041818 */
[----:B------:R-:W-:Y:S11]  /*18130*/  @!UPT UIADD3 URZ, URZ, URZ, URZ ;  /* 0x0000003f3f3ff290 */ /* 0x000ff6000fffe03f */
[----:B------:R-:W-:Y:S01]  /*18140*/  @!UPT UIADD3 URZ, URZ, URZ, URZ ;  /* 0x0000003f3f3ff290 */ /* 0x000fe2000fffe03f */
[----:B------:R0:W-:Y:S01]  /*18150*/  STL [R1+0x140], R4 ;  /* 0x0001400401007387 */ /* 0x0001e20000100800 */
[----:B------:R-:W-:-:S03]  /*18160*/  MOV R27, R5 ;  /* 0x00000005001b7202 */ /* 0x000fc60000000f00 */
[----:B0-----:R-:W2:Y:S01]  /*18170*/  LDL.LU.64 R4, [R1+0x5ce0] ;  /* 0x005ce00001047983 */ /* 0x001ea20000300a00 */
[----:B------:R-:W-:Y:S01]  /*18180*/  IMAD.MOV.U32 R11, RZ, RZ, R6 ;  /* 0x000000ffff0b7224 */ /* 0x000fe200078e0006 */
[----:B------:R-:W-:-:S05]  /*18190*/  MOV R10, R7 ;  /* 0x00000007000a7202 */ /* 0x000fca0000000f00 */
[----:B------:R-:W-:Y:S04]  /*181a0*/  STL [R1+0x5b0c], R10 ;  /* 0x005b0c0a01007387 */ /* 0x000fe80000100800 */
[----:B------:R-:W-:Y:S04]  /*181b0*/  STL [R1+0x5b08], R11 ;  /* 0x005b080b01007387 */ /* 0x000fe80000100800 */
[----:B------:R0:W-:Y:S04]  /*181c0*/  STL [R1+0x5b04], R27 ;  /* 0x005b041b01007387 */ /* 0x0001e80000100800 */
[----:B------:R-:W4:Y:S04]  /*181d0*/  LDL.LU R24, [R1+0xe0] ;  /* 0x0000e00001187983 */ /* 0x000f280000300800 */
[----:B------:R-:W4:Y:S04]  /*181e0*/  LDL.LU R25, [R1+0xe4] ;  /* 0x0000e40001197983 */ /* 0x000f280000300800 */
[----:B------:R-:W4:Y:S04]  /*181f0*/  LDL.LU R26, [R1+0xe8] ;  /* 0x0000e800011a7983 */ /* 0x000f280000300800 */
[----:B0-----:R-:W4:Y:S01]  /*18200*/  LDL.LU R27, [R1+0xec] ;  /* 0x0000ec00011b7983 */ /* 0x001f220000300800 */
[C---:B--2---:R-:W-:Y:S03]  /*18210*/  HMMA.16816.F32.BF16 R4, R16.reuse, R4, R12 ;  /* 0x000000041004723c */ /* 0x044fe6000004180c */
[----:B------:R-:W2:Y:S04]  /*18220*/  LDL.LU.64 R14, [R1+0x5cd8] ;  /* 0x005cd800010e7983 */ /* 0x000ea80000300a00 */
[----:B------:R-:W2:Y:S11]  /*18230*/  LDL.LU.64 R12, [R1+0x5cd0] ;  /* 0x005cd000010c7983 */ /* 0x000eb60000300a00 */
[----:B------:R-:W-:Y:S05]  /*18240*/  @!UPT UIADD3 URZ, URZ, URZ, URZ ;  /* 0x0000003f3f3ff290 */ /* 0x000fea000fffe03f */
[----:B------:R0:W-:Y:S04]  /*18250*/  STL.64 [R1+0x130], R4 ;  /* 0x0001300401007387 */ /* 0x0001e80000100a00 */
[----:B------:R2:W-:Y:S04]  /*18260*/  STL.64 [R1+0x138], R6 ;  /* 0x0001380601007387 */ /* 0x0005e80000100a00 */
[----:B0-----:R-:W2:Y:S02]  /*18270*/  LDL.LU.64 R4, [R1+0x5cc8] ;  /* 0x005cc80001047983 */ /* 0x001ea40000300a00 */
[----:B--2---:R-:W-:Y:S02]  /*18280*/  HMMA.16816.F32.BF16 R4, R16, R4, R12 ;  /* 0x000000041004723c */ /* 0x004fe4000004180c */
[----:B------:R-:W2:Y:S04]  /*18290*/  LDL.LU.64 R14, [R1+0x5cc0] ;  /* 0x005cc000010e7983 */ /* 0x000ea80000300a00 */
[----:B------:R-:W2:Y:S11]  /*182a0*/  LDL.LU.64 R12, [R1+0x5cb8] ;  /* 0x005cb800010c7983 */ /* 0x000eb60000300a00 */
[----:B------:R-:W-:Y:S06]  /*182b0*/  @!UPT UIADD3 URZ, URZ, URZ, URZ ;  /* 0x0000003f3f3ff290 */ /* 0x000fec000fffe03f */
[----:B------:R0:W-:Y:S04]  /*182c0*/  STL.64 [R1+0x120], R4 ;  /* 0x0001200401007387 */ /* 0x0001e80000100a00 */
[----:B------:R2:W-:Y:S04]  /*182d0*/  STL [R1+0x128], R6 ;  /* 0x0001280601007387 */ /* 0x0005e80000100800 */
[----:B0-----:R-:W2:Y:S01]  /*182e0*/  LDL.LU.64 R4, [R1+0x5cb0] ;  /* 0x005cb00001047983 */ /* 0x001ea20000300a00 */
[----:B------:R-:W-:-:S05]  /*182f0*/  IMAD.MOV.U32 R10, RZ, RZ, R7 ;  /* 0x000000ffff0a7224 */ /* 0x000fca00078e0007 */
[----:B------:R-:W-:Y:S01]  /*18300*/  STL [R1+0x5b10], R10 ;  /* 0x005b100a01007387 */ /* 0x000fe20000100800 */
[C---:B--2---:R-:W-:Y:S03]  /*18310*/  HMMA.16816.F32.BF16 R4, R16.reuse, R4, R12 ;  /* 0x000000041004723c */ /* 0x044fe6000004180c */
[----:B------:R-:W2:Y:S04]  /*18320*/  LDL.LU.64 R14, [R1+0x5ca8] ;  /* 0x005ca800010e7983 */ /* 0x000ea80000300a00 */
[----:B------:R-:W2:Y:S11]  /*18330*/  LDL.LU.64 R12, [R1+0x5ca0] ;  /* 0x005ca000010c7983 */ /* 0x000eb60000300a00 */
[----:B------:R-:W-:Y:S05]  /*18340*/  @!UPT UIADD3 URZ, URZ, URZ, URZ ;  /* 0x0000003f3f3ff290 */ /* 0x000fea000fffe03f */
[----:B------:R0:W-:Y:S04]  /*18350*/  STL.64 [R1+0x110], R4 ;  /* 0x0001100401007387 */ /* 0x0001e80000100a00 */
[----:B------:R2:W-:Y:S04]  /*18360*/  STL.64 [R1+0x118], R6 ;  /* 0x0001180601007387 */ /* 0x0005e80000100a00 */
[----:B0-----:R-:W2:Y:S02]  /*18370*/  LDL.LU.64 R4, [R1+0x5c98] ;  /* 0x005c980001047983 */ /* 0x001ea40000300a00 */
[C---:B--2---:R-:W-:Y:S02]  /*18380*/  HMMA.16816.F32.BF16 R4, R16.reuse, R4, R12 ;  /* 0x000000041004723c */ /* 0x044fe4000004180c */
[----:B------:R-:W2:Y:S04]  /*18390*/  LDL.LU.64 R14, [R1+0x5c90] ;  /* 0x005c9000010e7983 */ /* 0x000ea80000300a00 */
[----:B------:R-:W2:Y:S11]  /*183a0*/  LDL.LU.64 R12, [R1+0x5c88] ;  /* 0x005c8800010c7983 */ /* 0x000eb60000300a00 */
[----:B------:R-:W-:Y:S06]  /*183b0*/  @!UPT UIADD3 URZ, URZ, URZ, URZ ;  /* 0x0000003f3f3ff290 */ /* 0x000fec000fffe03f */
[----:B------:R0:W-:Y:S04]  /*183c0*/  STL.64 [R1+0x100], R4 ;  /* 0x0001000401007387 */ /* 0x0001e80000100a00 */
        /* <DEDUP_REMOVED lines=8> */
[----:B0-----:R-:W3:Y:S04]  /*18450*/  LDL.LU.64 R6, [R1+0x5c68] ;  /* 0x005c680001067983 */ /* 0x001ee80000300a00 */
[----:B------:R-:W4:Y:S01]  /*18460*/  LDL.LU.64 R4, [R1+0x5c60] ;  /* 0x005c600001047983 */ /* 0x000f220000300a00 */
[C---:B--2---:R-:W-:Y:S08]  /*18470*/  HMMA.16816.F32.BF16 R12, R16.reuse, R8, R12 ;  /* 0x00000008100c723c */ /* 0x044ff0000004180c */
[----:B----4-:R-:W-:Y:S11]  /*18480*/  HMMA.16816.F32.BF16 R24, R16, R4, R24 ;  /* 0x000000041018723c */ /* 0x010ff60000041818 */
[----:B------:R-:W-:Y:S05]  /*18490*/  @!UPT UIADD3 URZ, URZ, URZ, URZ ;  /* 0x0000003f3f3ff290 */ /* 0x000fea000fffe03f */
[----:B------:R-:W-:-:S07]  /*184a0*/  IMAD.MOV.U32 R29, RZ, RZ, R12 ;  /* 0x000000ffff1d7224 */ /* 0x000fce00078e000c */
[----:B------:R5:W-:Y:S01]  /*184b0*/  STL [R1+0xe4], R25 ;  /* 0x0000e41901007387 */ /* 0x000be20000100800 */
[----:B------:R-:W-:Y:S01]  /*184c0*/  MOV R2, R24 ;  /* 0x0000001800027202 */ /* 0x000fe20000000f00 */
[----:B------:R-:W-:Y:S02]  /*184d0*/  IMAD.MOV.U32 R10, RZ, RZ, R27 ;  /* 0x000000ffff0a7224 */ /* 0x000fe400078e001b */
[----:B------:R0:W-:Y:S01]  /*184e0*/  STL [R1+0xe8], R26 ;  /* 0x0000e81a01007387 */ /* 0x0001e20000100800 */
[----:B---3--:R-:W-:-:S03]  /*184f0*/  MOV R27, R0 ;  /* 0x00000000001b7202 */ /* 0x008fc60000000f00 */
[----:B------:R-:W2:Y:S01]  /*18500*/  LDL.LU R24, [R1+0x2c0] ;  /* 0x0002c00001187983 */ /* 0x000ea20000300800 */
[----:B-----5:R-:W-:Y:S01]  /*18510*/  MOV R25, R28 ;  /* 0x0000001c00197202 */ /* 0x020fe20000000f00 */
[----:B------:R-:W-:Y:S02]  /*18520*/  IMAD.MOV.U32 R28, RZ, RZ, R14 ;  /* 0x000000ffff1c7224 */ /* 0x000fe400078e000e */
[----:B------:R1:W-:Y:S01]  /*18530*/  STL.64 [R1+0x5c38], R6 ;  /* 0x005c380601007387 */ /* 0x0003e20000100a00 */
[----:B0-----:R-:W-:Y:S01]  /*18540*/  IMAD.MOV.U32 R26, RZ, RZ, R3 ;  /* 0x000000ffff1a7224 */ /* 0x001fe200078e0003 */
[----:B------:R-:W-:Y:S02]  /*18550*/  MOV R3, R15 ;  /* 0x0000000f00037202 */ /* 0x000fe40000000f00 */
[----:B------:R-:W-:Y:S01]  /*18560*/  MOV R0, R13 ;  /* 0x0000000d00007202 */ /* 0x000fe20000000f00 */
[----:B-1----:R-:W2:Y:S04]  /*18570*/  LDL.LU.64 R6, [R1+0xc8] ;  /* 0x0000c80001067983 */ /* 0x002ea80000300a00 */
[----:B------:R-:W3:Y:S04]  /*18580*/  LDL.LU.64 R14, [R1+0x5c58] ;  /* 0x005c5800010e7983 */ /* 0x000ee80000300a00 */
[----:B------:R-:W4:Y:S04]  /*18590*/  LDL.LU.64 R12, [R1+0x5c50] ;  /* 0x005c5000010c7983 */ /* 0x000f280000300a00 */
[----:B------:R-:W-:Y:S04]  /*185a0*/  STL [R1+0x5b1c], R3 ;  /* 0x005b1c0301007387 */ /* 0x000fe80000100800 */
[----:B------:R-:W-:Y:S04]  /*185b0*/  STL [R1+0x5b18], R28 ;  /* 0x005b181c01007387 */ /* 0x000fe80000100800 */
[----:B------:R-:W-:Y:S04]  /*185c0*/  STL [R1+0x5b14], R0 ;  /* 0x005b140001007387 */ /* 0x000fe80000100800 */
[----:B------:R-:W-:Y:S01]  /*185d0*/  STL [R1+0x5af0], R29 ;  /* 0x005af01d01007387 */ /* 0x000fe20000100800 */
[----:B----4-:R-:W-:Y:S03]  /*185e0*/  HMMA.16816.F32.BF16 R16, R16, R12, R20 ;  /* 0x0000000c1010723c */ /* 0x010fe60000041814 */
[----:B------:R-:W2:Y:S04]  /*185f0*/  LDL.LU.64 R22, [R1+0x5c48] ;  /* 0x005c480001167983 */ /* 0x000ea80000300a00 */
[----:B------:R-:W2:Y:S04]  /*18600*/  LDL.LU.64 R20, [R1+0x5c40] ;  /* 0x005c400001147983 */ /* 0x000ea80000300a00 */
[----:B---3--:R0:W-:Y:S04]  /*18610*/  STL.64 [R1+0x5c28], R14 ;  /* 0x005c280e01007387 */ /* 0x0081e80000100a00 */
[----:B0-----:R-:W3:Y:S04]  /*18620*/  LDL.LU.64 R14, [R1+0xb8] ;  /* 0x0000b800010e7983 */ /* 0x001ee80000300a00 */
[----:B---3--:R-:W-:Y:S04]  /*18630*/  STL.64 [R1+0x5c30], R14 ;  /* 0x005c300e01007387 */ /* 0x008fe80000100a00 */
[----:B------:R0:W-:Y:S04]  /*18640*/  STL.64 [R1+0x5968], R18 ;  /* 0x0059681201007387 */ /* 0x0001e80000100a00 */
[----:B------:R1:W-:Y:S04]  /*18650*/  STL.64 [R1+0x5960], R16 ;  /* 0x0059601001007387 */ /* 0x0003e80000100a00 */
[----:B0-----:R-:W3:Y:S04]  /*18660*/  LDL.LU.64 R18, [R1+0x88] ;  /* 0x0000880001127983 */ /* 0x001ee80000300a00 */
[----:B---3--:R0:W-:Y:S04]  /*18670*/  STL.64 [R1+0x5c08], R18 ;  /* 0x005c081201007387 */ /* 0x0081e80000100a00 */
[----:B-1----:R-:W3:Y:S04]  /*18680*/  LDL.LU R16, [R1+0x290] ;  /* 0x0002900001107983 */ /* 0x002ee80000300800 */
[----:B------:R-:W3:Y:S04]  /*18690*/  LDL.LU R17, [R1+0x294] ;  /* 0x0002940001117983 */ /* 0x000ee80000300800 */
[----:B0-----:R-:W4:Y:S04]  /*186a0*/  LDL.LU R18, [R1+0x298] ;  /* 0x0002980001127983 */ /* 0x001f280000300800 */
[----:B------:R-:W4:Y:S01]  /*186b0*/  LDL.LU R19, [R1+0x29c] ;  /* 0x00029c0001137983 */ /* 0x000f220000300800 */
[----:B--2---:R-:W-:Y:S03]  /*186c0*/  HMMA.16816.F32.BF16 R12, R20, R6, R24 ;  /* 0x00000006140c723c */ /* 0x004fe60000041818 */
[----:B----4-:R0:W-:Y:S04]  /*186d0*/  STL.64 [R1+0x5c18], R18 ;  /* 0x005c181201007387 */ /* 0x0101e80000100a00 */
[----:B---3--:R1:W-:Y:S04]  /*186e0*/  STL.64 [R1+0x5c10], R16 ;  /* 0x005c101001007387 */ /* 0x0083e80000100a00 */
[----:B0-----:R-:W2:Y:S01]  /*186f0*/  LDL.LU.64 R18, [R1+0xa8] ;  /* 0x0000a80001127983 */ /* 0x001ea20000300a00 */
[----:B------:R-:W-:Y:S01]  /*18700*/  IMAD.MOV.U32 R25, RZ, RZ, R6 ;  /* 0x000000ffff197224 */ /* 0x000fe200078e0006 */
[----:B------:R-:W-:-:S11]  /*18710*/  MOV R24, R7 ;  /* 0x0000000700187202 */ /* 0x000fd60000000f00 */
[----:B------:R-:W-:Y:S01]  /*18720*/  IMAD.MOV.U32 R5, RZ, RZ, R14 ;  /* 0x000000ffff057224 */ /* 0x000fe200078e000e */
[----:B------:R-:W-:Y:S01]  /*18730*/  MOV R4, R15 ;  /* 0x0000000f00047202 */ /* 0x000fe20000000f00 */
[----:B--2---:R0:W-:Y:S04]  /*18740*/  STL.64 [R1+0x5c20], R18 ;  /* 0x005c201201007387 */ /* 0x0041e80000100a00 */
[----:B-1----:R-:W2:Y:S04]  /*18750*/  LDL.LU R16, [R1+0x2b0] ;  /* 0x0002b00001107983 */ /* 0x002ea80000300800 */
[----:B------:R-:W2:Y:S04]  /*18760*/  LDL.LU R17, [R1+0x2b4] ;  /* 0x0002b40001117983 */ /* 0x000ea80000300800 */
[----:B0-----:R-:W2:Y:S04]  /*18770*/  LDL.LU R18, [R1+0x2b8] ;  /* 0x0002b80001127983 */ /* 0x001ea80000300800 */
[----:B------:R-:W2:Y:S04]  /*18780*/  LDL.LU R19, [R1+0x2bc] ;  /* 0x0002bc0001137983 */ /* 0x000ea80000300800 */
[----:B------:R-:W3:Y:S04]  /*18790*/  LDL.LU.64 R6, [R1+0x5c38] ;  /* 0x005c380001067983 */ /* 0x000ee80000300a00 */
[----:B------:R-:W2:Y:S01]  /*187a0*/  LDL.LU.64 R14, [R1+0x5c30] ;  /* 0x005c3000010e7983 */ /* 0x000ea20000300a00 */
[----:B------:R-:W-:-:S03]  /*187b0*/  MOV R8, R13 ;  /* 0x0000000d00087202 */ /* 0x000fc60000000f00 */
[----:B------:R0:W-:Y:S01]  /*187c0*/  STL [R1+0x5b44], R4 ;  /* 0x005b440401007387 */ /* 0x0001e20000100800 */
[----:B------:R-:W-:-:S03]  /*187d0*/  IMAD.MOV.U32 R9, RZ, RZ, R12 ;  /* 0x000000ffff097224 */ /* 0x000fc600078e000c */
[----:B------:R1:W-:Y:S04]  /*187e0*/  STL [R1+0x5b40], R5 ;  /* 0x005b400501007387 */ /* 0x0003e80000100800 */
[----:B---3--:R3:W-:Y:S04]  /*187f0*/  STL.64 [R1+0x5b88], R6 ;  /* 0x005b880601007387 */ /* 0x0087e80000100a00 */
[----:B0-----:R-:W4:Y:S04]  /*18800*/  LDL.LU R4, [R1+0x280] ;  /* 0x0002800001047983 */ /* 0x001f280000300800 */
[----:B-1----:R-:W4:Y:S04]  /*18810*/  LDL.LU R5, [R1+0x284] ;  /* 0x0002840001057983 */ /* 0x002f280000300800 */
[----:B---3--:R-:W4:Y:S04]  /*18820*/  LDL.LU R6, [R1+0x288] ;  /* 0x0002880001067983 */ /* 0x008f280000300800 */
[----:B------:R-:W4:Y:S01]  /*18830*/  LDL.LU R7, [R1+0x28c] ;  /* 0x00028c0001077983 */ /* 0x000f220000300800 */
[----:B--2---:R-:W-:Y:S03]  /*18840*/  HMMA.16816.F32.BF16 R16, R20, R14, R16 ;  /* 0x0000000e1410723c */ /* 0x004fe60000041810 */
[----:B------:R-:W-:Y:S01]  /*18850*/  STL [R1+0x5b2c], R8 ;  /* 0x005b2c0801007387 */ /* 0x000fe20000100800 */
[----:B------:R-:W-:Y:S01]  /*18860*/  IMAD.MOV.U32 R26, RZ, RZ, R14 ;  /* 0x000000ffff1a7224 */ /* 0x000fe200078e000e */
[----:B------:R-:W-:-:S02]  /*18870*/  MOV R29, R15 ;  /* 0x0000000f001d7202 */ /* 0x000fc40000000f00 */
[----:B------:R-:W-:Y:S04]  /*18880*/  STL [R1+0x5b28], R9 ;  /* 0x005b280901007387 */ /* 0x000fe80000100800 */
[----:B------:R-:W-:Y:S04]  /*18890*/  STL [R1+0x5b24], R24 ;  /* 0x005b241801007387 */ /* 0x000fe80000100800 */
[----:B------:R-:W-:Y:S04]  /*188a0*/  STL [R1+0x5b20], R25 ;  /* 0x005b201901007387 */ /* 0x000fe80000100800 */
[----:B------:R-:W2:Y:S04]  /*188b0*/  LDL.LU.64 R14, [R1+0x5c28] ;  /* 0x005c2800010e7983 */ /* 0x000ea80000300a00 */
[----:B------:R-:W-:Y:S01]  /*188c0*/  STL.64 [R1+0x2b0], R16 ;  /* 0x0002b01001007387 */ /* 0x000fe20000100a00 */
[----:B------:R-:W-:Y:S01]  /*188d0*/  IMAD.MOV.U32 R13, RZ, RZ, R18 ;  /* 0x000000ffff0d7224 */ /* 0x000fe200078e0012 */
[----:B------:R-:W-:-:S02]  /*188e0*/  MOV R12, R19 ;  /* 0x00000013000c7202 */ /* 0x000fc40000000f00 */
[----:B------:R-:W3:Y:S04]  /*188f0*/  LDL.LU.64 R18, [R1+0x5c20] ;  /* 0x005c200001127983 */ /* 0x000ee80000300a00 */
[----:B------:R0:W-:Y:S04]  /*18900*/  STL [R1+0x5b48], R26 ;  /* 0x005b481a01007387 */ /* 0x0001e80000100800 */
[----:B0-----:R-:W5:Y:S04]  /*18910*/  LDL.LU.64 R26, [R1+0x98] ;  /* 0x00009800011a7983 */ /* 0x001f680000300a00 */
[----:B--2---:R-:W-:Y:S04]  /*18920*/  STL.64 [R1+0x5ad0], R14 ;  /* 0x005ad00e01007387 */ /* 0x004fe80000100a00 */
[----:B------:R0:W-:Y:S04]  /*18930*/  STL.64 [R1+0x5ac8], R12 ;  /* 0x005ac80c01007387 */ /* 0x0001e80000100a00 */
[----:B0-----:R-:W3:Y:S04]  /*18940*/  LDL.LU R12, [R1+0x2a0] ;  /* 0x0002a000010c7983 */ /* 0x001ee80000300800 */
[----:B------:R-:W3:Y:S04]  /*18950*/  LDL.LU R13, [R1+0x2a4] ;  /* 0x0002a400010d7983 */ /* 0x000ee80000300800 */
[----:B------:R-:W3:Y:S04]  /*18960*/  LDL.LU R14, [R1+0x2a8] ;  /* 0x0002a800010e7983 */ /* 0x000ee80000300800 */
[----:B------:R-:W3:Y:S02]  /*18970*/  LDL.LU R15, [R1+0x2ac] ;  /* 0x0002ac00010f7983 */ /* 0x000ee40000300800 */
[C---:B---3--:R-:W-:Y:S11]  /*18980*/  HMMA.16816.F32.BF16 R12, R20.reuse, R18, R12 ;  /* 0x00000012140c723c */ /* 0x048ff6000004180c */
[----:B------:R-:W-:Y:S11]  /*18990*/  @!UPT UIADD3 URZ, URZ, URZ, URZ ;  /* 0x0000003f3f3ff290 */ /* 0x000ff6000fffe03f */
[----:B------:R-:W-:Y:S01]  /*189a0*/  @!UPT UIADD3 URZ, URZ, URZ, URZ ;  /* 0x0000003f3f3ff290 */ /* 0x000fe2000fffe03f */
[----:B------:R0:W-:Y:S04]  /*189b0*/  STL.64 [R1+0x2a0], R12 ;  /* 0x0002a00c01007387 */ /* 0x0001e80000100a00 */
[----:B------:R-:W-:Y:S01]  /*189c0*/  STL.64 [R1+0x2a8], R14 ;  /* 0x0002a80e01007387 */ /* 0x000fe20000100a00 */
[----:B0-----:R-:W-:Y:S01]  /*189d0*/  IMAD.MOV.U32 R13, RZ, RZ, R18 ;  /* 0x000000ffff0d7224 */ /* 0x001fe200078e0012 */
[----:B------:R-:W-:Y:S02]  /*189e0*/  MOV R12, R19 ;  /* 0x00000013000c7202 */ /* 0x000fe40000000f00 */
[----:B------:R-:W5:Y:S04]  /*189f0*/  LDL.LU.64 R18, [R1+0x5c18] ;  /* 0x005c180001127983 */ /* 0x000f680000300a00 */
[----:B------:R-:W5:Y:S02]  /*18a00*/  LDL.LU.64 R16, [R1+0x5c10] ;  /* 0x005c100001107983 */ /* 0x000f640000300a00 */
[----:B-----5:R-:W-:Y:S11]  /*18a10*/  HMMA.16816.F32.BF16 R16, R20, R26, R16 ;  /* 0x0000001a1410723c */ /* 0x020ff60000041810 */
[----:B------:R-:W-:Y:S11]  /*18a20*/  @!UPT UIADD3 URZ, URZ, URZ, URZ ;  /* 0x0000003f3f3ff290 */ /* 0x000ff6000fffe03f */
[----:B------:R-:W-:Y:S01]  /*18a30*/  @!UPT UIADD3 URZ, URZ, URZ, URZ ;  /* 0x0000003f3f3ff290 */ /* 0x000fe2000fffe03f */
[----:B------:R-:W-:Y:S04]  /*18a40*/  STL.64 [R1+0x290], R16 ;  /* 0x0002901001007387 */ /* 0x000fe80000100a00 */
[----:B------:R0:W-:Y:S04]  /*18a50*/  STL.64 [R1+0x298], R18 ;  /* 0x0002981201007387 */ /* 0x0001e80000100a00 */
[----:B0-----:R-:W4:Y:S01]  /*18a60*/  LDL.LU.64 R18, [R1+0x5c08] ;  /* 0x005c080001127983 */ /* 0x001f220000300a00 */
[----:B------:R-:W-:Y:S01]  /*18a70*/  IMAD.MOV.U32 R15, RZ, RZ, R26 ;  /* 0x000000ffff0f7224 */ /* 0x000fe200078e001a */
[----:B------:R-:W-:-:S05]  /*18a80*/  MOV R14, R27 ;  /* 0x0000001b000e7202 */ /* 0x000fca0000000f00 */
[----:B------:R-:W-:Y:S04]  /*18a90*/  STL.64 [R1+0x5b38], R14 ;  /* 0x005b380e01007387 */ /* 0x000fe80000100a00 */
[----:B------:R0:W-:Y:S01]  /*18aa0*/  STL.64 [R1+0x5b30], R12 ;  /* 0x005b300c01007387 */ /* 0x0001e20000100a00 */
[----:B------:R-:W-:Y:S01]  /*18ab0*/  IMAD.MOV.U32 R16, RZ, RZ, R2 ;  /* 0x000000ffff107224 */ /* 0x000fe200078e0002 */
[----:B----4-:R-:W-:Y:S01]  /*18ac0*/  HMMA.16816.F32.BF16 R4, R20, R18, R4 ;  /* 0x000000121404723c */ /* 0x010fe20000041804 */
[----:B------:R-:W-:Y:S01]  /*18ad0*/  IMAD.MOV.U32 R11, RZ, RZ, R18 ;  /* 0x000000ffff0b7224 */ /* 0x000fe200078e0012 */
[----:B------:R-:W-:Y:S11]  /*18ae0*/  MOV R27, R19 ;  /* 0x00000013001b7202 */ /* 0x000ff60000000f00 */
[----:B------:R-:W-:Y:S10]  /*18af0*/  @!UPT UIADD3 URZ, URZ, URZ, URZ ;  /* 0x0000003f3f3ff290 */ /* 0x000ff4000fffe03f */
[----:B------:R-:W-:Y:S04]  /*18b00*/  STL.64 [R1+0x280], R4 ;  /* 0x0002800401007387 */ /* 0x000fe80000100a00 */
[----:B------:R-:W-:Y:S04]  /*18b10*/  STL.64 [R1+0x288], R6 ;  /* 0x0002880601007387 */ /* 0x000fe80000100a00 */
[----:B------:R-:W-:Y:S04]  /*18b20*/  STL [R1+0x5bd8], R11 ;  /* 0x005bd80b01007387 */ /* 0x000fe80000100800 */
[----:B------:R-:W-:Y:S04]  /*18b30*/  STL [R1+0x5bb8], R27 ;  /* 0x005bb81b01007387 */ /* 0x000fe80000100800 */
[----:B------:R-:W2:Y:S04]  /*18b40*/  LDL.LU R2, [R1+0x5c04] ;  /* 0x005c040001027983 */ /* 0x000ea80000300800 */
[----:B------:R-:W3:Y:S04]  /*18b50*/  LDL.LU R17, [R1+0xe4] ;  /* 0x0000e40001117983 */ /* 0x000ee80000300800 */
[----:B------:R-:W4:Y:S04]  /*18b60*/  LDL.LU R18, [R1+0xe8] ;  /* 0x0000e80001127983 */ /* 0x000f280000300800 */
[----:B0-----:R-:W5:Y:S04]  /*18b70*/  LDL.LU R12, [R1+0x1f0] ;  /* 0x0001f000010c7983 */ /* 0x001f680000300800 */
[----:B------:R-:W5:Y:S04]  /*18b80*/  LDL.LU R13, [R1+0x1f4] ;  /* 0x0001f400010d7983 */ /* 0x000f680000300800 */
[----:B------:R-:W3:Y:S01]  /*18b90*/  LDL.LU R14, [R1+0x1f8] ;  /* 0x0001f800010e7983 */ /* 0x000ee20000300800 */
[----:B------:R-:W-:Y:S01]  /*18ba0*/  MOV R19, R10 ;  /* 0x0000000a00137202 */ /* 0x000fe20000000f00 */
[----:B--2---:R-:W-:-:S02]  /*18bb0*/  IMAD.MOV.U32 R15, RZ, RZ, R2 ;  /* 0x000000ffff0f7224 */ /* 0x004fc400078e0002 */
[----:B------:R-:W2:Y:S04]  /*18bc0*/  LDL.LU R2, [R1+0x5c00] ;  /* 0x005c000001027983 */ /* 0x000ea80000300800 */
[----:B---3--:R-:W-:Y:S04]  /*18bd0*/  STL.64 [R1+0x5b58], R14 ;  /* 0x005b580e01007387 */ /* 0x008fe80000100a00 */
[----:B-----5:R0:W-:Y:S04]  /*18be0*/  STL.64 [R1+0x5b50], R12 ;  /* 0x005b500c01007387 */ /* 0x0201e80000100a00 */
[----:B0-----:R-:W3:Y:S04]  /*18bf0*/  LDL.LU R12, [R1+0x200] ;  /* 0x00020000010c7983 */ /* 0x001ee80000300800 */
[----:B------:R-:W3:Y:S04]  /*18c00*/  LDL.LU R13, [R1+0x204] ;  /* 0x00020400010d7983 */ /* 0x000ee80000300800 */
[----:B------:R-:W5:Y:S04]  /*18c10*/  LDL.LU R14, [R1+0x208] ;  /* 0x00020800010e7983 */ /* 0x000f680000300800 */
        /* <DEDUP_REMOVED lines=9> */
[----:B------:R-:W2:Y:S04]  /*18cb0*/  LDL.LU.64 R10, [R1+0x68] ;  /* 0x00006800010a7983 */ /* 0x000ea80000300a00 */
[----:B--2---:R0:W-:Y:S04]  /*18cc0*/  STL.64 [R1+0x5be8], R10 ;  /* 0x005be80a01007387 */ /* 0x0041e80000100a00 */
[----:B0-----:R-:W2:Y:S04]  /*18cd0*/  LDL.LU.64 R10, [R1+0x78] ;  /* 0x00007800010a7983 */ /* 0x001ea80000300a00 */
[----:B------:R0:W-:Y:S04]  /*18ce0*/  STL.64 [R1+0x5bc8], R26 ;  /* 0x005bc81a01007387 */ /* 0x0001e80000100a00 */
[----:B------:R1:W-:Y:S04]  /*18cf0*/  STL.64 [R1+0x5bc0], R24 ;  /* 0x005bc01801007387 */ /* 0x0003e80000100a00 */
[----:B0-----:R-:W2:Y:S04]  /*18d00*/  LDL.LU.64 R26, [R1+0x58] ;  /* 0x00005800011a7983 */ /* 0x001ea80000300a00 */
[----:B--2---:R0:W-:Y:S04]  /*18d10*/  STL.64 [R1+0x5be0], R26 ;  /* 0x005be01a01007387 */ /* 0x0041e80000100a00 */
[----:B-1----:R-:W2:Y:S04]  /*18d20*/  LDL.LU R24, [R1+0x260] ;  /* 0x0002600001187983 */ /* 0x002ea80000300800 */
[----:B------:R-:W2:Y:S04]  /*18d30*/  LDL.LU R25, [R1+0x264] ;  /* 0x0002640001197983 */ /* 0x000ea80000300800 */
[----:B0-----:R-:W2:Y:S04]  /*18d40*/  LDL.LU R26, [R1+0x268] ;  /* 0x00026800011a7983 */ /* 0x001ea80000300800 */
[----:B------:R-:W2:Y:S04]  /*18d50*/  LDL.LU R27, [R1+0x26c] ;  /* 0x00026c00011b7983 */ /* 0x000ea80000300800 */
[----:B--2---:R-:W-:Y:S04]  /*18d60*/  STL.64 [R1+0x5bf8], R26 ;  /* 0x005bf81a01007387 */ /* 0x004fe80000100a00 */
[----:B------:R0:W-:Y:S04]  /*18d70*/  STL.64 [R1+0x5bf0], R24 ;  /* 0x005bf01801007387 */ /* 0x0001e80000100a00 */
[----:B0-----:R-:W2:Y:S04]  /*18d80*/  LDL.LU R24, [R1+0x270] ;  /* 0x0002700001187983 */ /* 0x001ea80000300800 */
[----:B------:R-:W2:Y:S04]  /*18d90*/  LDL.LU R25, [R1+0x274] ;  /* 0x0002740001197983 */ /* 0x000ea80000300800 */
[----:B------:R-:W2:Y:S04]  /*18da0*/  LDL.LU R26, [R1+0x278] ;  /* 0x00027800011a7983 */ /* 0x000ea80000300800 */
[----:B------:R-:W2:Y:S04]  /*18db0*/  LDL.LU R27, [R1+0x27c] ;  /* 0x00027c00011b7983 */ /* 0x000ea80000300800 */
[----:B------:R-:W-:Y:S04]  /*18dc0*/  STL.64 [R1+0x5b98], R6 ;  /* 0x005b980601007387 */ /* 0x000fe80000100a00 */
[----:B------:R0:W-:Y:S04]  /*18dd0*/  STL.64 [R1+0x5b90], R4 ;  /* 0x005b900401007387 */ /* 0x0001e80000100a00 */
[----:B0-----:R-:W2:Y:S04]  /*18de0*/  LDL.LU R4, [R1+0x230] ;  /* 0x0002300001047983 */ /* 0x001ea80000300800 */
[----:B------:R-:W2:Y:S04]  /*18df0*/  LDL.LU R5, [R1+0x234] ;  /* 0x0002340001057983 */ /* 0x000ea80000300800 */
[----:B------:R-:W2:Y:S04]  /*18e00*/  LDL.LU R6, [R1+0x238] ;  /* 0x0002380001067983 */ /* 0x000ea80000300800 */
[----:B------:R-:W2:Y:S04]  /*18e10*/  LDL.LU R7, [R1+0x23c] ;  /* 0x00023c0001077983 */ /* 0x000ea80000300800 */
[----:B--2---:R0:W-:Y:S04]  /*18e20*/  STL.64 [R1+0x5bb0], R6 ;  /* 0x005bb00601007387 */ /* 0x0041e80000100a00 */
[----:B------:R1:W-:Y:S04]  /*18e30*/  STL.64 [R1+0x5ba8], R4 ;  /* 0x005ba80401007387 */ /* 0x0003e80000100a00 */
[----:B0-----:R-:W2:Y:S04]  /*18e40*/  LDL.LU.64 R6, [R1+0x48] ;  /* 0x0000480001067983 */ /* 0x001ea80000300a00 */
[----:B--2---:R0:W-:Y:S04]  /*18e50*/  STL.64 [R1+0x5bd0], R6 ;  /* 0x005bd00601007387 */ /* 0x0041e80000100a00 */
[----:B-1----:R-:W2:Y:S04]  /*18e60*/  LDL.LU R4, [R1+0x250] ;  /* 0x0002500001047983 */ /* 0x002ea80000300800 */
[----:B------:R-:W2:Y:S04]  /*18e70*/  LDL.LU R5, [R1+0x254] ;  /* 0x0002540001057983 */ /* 0x000ea80000300800 */
[----:B0-----:R-:W2:Y:S04]  /*18e80*/  LDL.LU R6, [R1+0x258] ;  /* 0x0002580001067983 */ /* 0x001ea80000300800 */
[----:B------:R-:W2:Y:S04]  /*18e90*/  LDL.LU R7, [R1+0x25c] ;  /* 0x00025c0001077983 */ /* 0x000ea80000300800 */
[----:B-----5:R0:W-:Y:S04]  /*18ea0*/  STL.64 [R1+0x5b68], R14 ;  /* 0x005b680e01007387 */ /* 0x0201e80000100a00 */
[----:B---3--:R-:W-:Y:S04]  /*18eb0*/  STL.64 [R1+0x5b60], R12 ;  /* 0x005b600c01007387 */ /* 0x008fe80000100a00 */
[----:B0-----:R-:W3:Y:S01]  /*18ec0*/  LDL.LU.64 R14, [R1+0x18] ;  /* 0x00001800010e7983 */ /* 0x001ee20000300a00 */
[----:B------:R-:W-:Y:S03]  /*18ed0*/  HMMA.16816.F32.BF16 R24, R20, R10, R24 ;  /* 0x0000000a1418723c */ /* 0x000fe60000041818 */
[----:B---3--:R0:W-:Y:S04]  /*18ee0*/  STL.64 [R1+0x5b80], R14 ;  /* 0x005b800e01007387 */ /* 0x0081e80000100a00 */
[----:B0-----:R-:W3:Y:S04]  /*18ef0*/  LDL.LU.64 R14, [R1+0x28] ;  /* 0x00002800010e7983 */ /* 0x001ee80000300a00 */
[----:B---3--:R0:W-:Y:S04]  /*18f00*/  STL.64 [R1+0x5ba0], R14 ;  /* 0x005ba00e01007387 */ /* 0x0081e80000100a00 */
[----:B0-----:R-:W3:Y:S04]  /*18f10*/  LDL.LU.64 R14, [R1+0x38] ;  /* 0x00003800010e7983 */ /* 0x001ee80000300a00 */
[----:B----4-:R0:W-:Y:S04]  /*18f20*/  STL.64 [R1+0x5978], R18 ;  /* 0x0059781201007387 */ /* 0x0101e80000100a00 */
[----:B------:R1:W-:Y:S04]  /*18f30*/  STL.64 [R1+0x5970], R16 ;  /* 0x0059701001007387 */ /* 0x0003e80000100a00 */
[----:B0-----:R-:W4:Y:S04]  /*18f40*/  LDL.LU R18, [R1+0x8] ;  /* 0x0000080001127983 */ /* 0x001f280000300800 */
[----:B------:R-:W4:Y:S01]  /*18f50*/  LDL.LU R19, [R1+0xc] ;  /* 0x00000c0001137983 */ /* 0x000f220000300800 */
[----:B-1----:R-:W-:-:S03]  /*18f60*/  MOV R17, R10 ;  /* 0x0000000a00117202 */ /* 0x002fc60000000f00 */
[----:B------:R-:W-:Y:S01]  /*18f70*/  STL.64 [R1+0x270], R24 ;  /* 0x0002701801007387 */ /* 0x000fe20000100a00 */
[----:B------:R-:W-:-:S03]  /*18f80*/  IMAD.MOV.U32 R16, RZ, RZ, R11 ;  /* 0x000000ffff107224 */ /* 0x000fc600078e000b */
[----:B------:R0:W-:Y:S04]  /*18f90*/  STL.64 [R1+0x278], R26 ;  /* 0x0002781a01007387 */ /* 0x0001e80000100a00 */
[----:B0-----:R-:W5:Y:S04]  /*18fa0*/  LDL.LU.64 R26, [R1+0x5bf8] ;  /* 0x005bf800011a7983 */ /* 0x001f680000300a00 */
[----:B------:R-:W5:Y:S04]  /*18fb0*/  LDL.LU.64 R24, [R1+0x5bf0] ;  /* 0x005bf00001187983 */ /* 0x000f680000300a00 */
[----:B------:R-:W5:Y:S04]  /*18fc0*/  LDL.LU.64 R10, [R1+0x5be8] ;  /* 0x005be800010a7983 */ /* 0x000f680000300a00 */
[----:B----4-:R-:W-:Y:S04]  /*18fd0*/  STL.64 [R1+0x5b78], R18 ;  /* 0x005b781201007387 */ /* 0x010fe80000100a00 */
[----:B------:R0:W-:Y:S04]  /*18fe0*/  STL.64 [R1+0x5b70], R16 ;  /* 0x005b701001007387 */ /* 0x0001e80000100a00 */
[----:B0-----:R-:W4:Y:S04]  /*18ff0*/  LDL.LU R16, [R1+0x210] ;  /* 0x0002100001107983 */ /* 0x001f280000300800 */
[----:B------:R-:W4:Y:S04]  /*19000*/  LDL.LU R17, [R1+0x214] ;  /* 0x0002140001117983 */ /* 0x000f280000300800 */
[----:B------:R-:W4:Y:S01]  /*19010*/  LDL.LU R18, [R1+0x218] ;  /* 0x0002180001127983 */ /* 0x000f220000300800 */
[----:B-----5:R-:W-:Y:S11]  /*19020*/  HMMA.16816.F32.BF16 R24, R20, R10, R24 ;  /* 0x0000000a1418723c */ /* 0x020ff60000041818 */
[----:B------:R-:W-:Y:S11]  /*19030*/  @!UPT UIADD3 URZ, URZ, URZ, URZ ;  /* 0x0000003f3f3ff290 */ /* 0x000ff6000fffe03f */
[----:B------:R-:W-:Y:S01]  /*19040*/  @!UPT UIADD3 URZ, URZ, URZ, URZ ;  /* 0x0000003f3f3ff290 */ /* 0x000fe2000fffe03f */
[----:B------:R-:W-:Y:S04]  /*19050*/  STL.64 [R1+0x260], R24 ;  /* 0x0002601801007387 */ /* 0x000fe80000100a00 */
[----:B------:R0:W-:Y:S04]  /*19060*/  STL.64 [R1+0x268], R26 ;  /* 0x0002681a01007387 */ /* 0x0001e80000100a00 */
[----:B0-----:R-:W2:Y:S01]  /*19070*/  LDL.LU.64 R26, [R1+0x5be0] ;  /* 0x005be000011a7983 */ /* 0x001ea20000300a00 */
[----:B------:R-:W-:Y:S01]  /*19080*/  IMAD.MOV.U32 R0, RZ, RZ, R10 ;  /* 0x000000ffff007224 */ /* 0x000fe200078e000a */
[----:B------:R-:W-:-:S02]  /*19090*/  MOV R10, R11 ;  /* 0x0000000b000a7202 */ /* 0x000fc40000000f00 */
[----:B------:R-:W5:Y:S01]  /*190a0*/  LDL.LU R11, [R1+0x5bd8] ;  /* 0x005bd800010b7983 */ /* 0x000f620000300800 */
[C---:B--2---:R-:W-:Y:S01]  /*190b0*/  HMMA.16816.F32.BF16 R4, R20.reuse, R26, R4 ;  /* 0x0000001a1404723c */ /* 0x044fe20000041804 */
[----:B------:R-:W-:Y:S01]  /*190c0*/  IMAD.MOV.U32 R3, RZ, RZ, R26 ;  /* 0x000000ffff037224 */ /* 0x000fe200078e001a */
[----:B------:R-:W-:Y:S11]  /*190d0*/  MOV R28, R27 ;  /* 0x0000001b001c7202 */ /* 0x000ff60000000f00 */
[----:B------:R-:W-:Y:S10]  /*190e0*/  @!UPT UIADD3 URZ, URZ, URZ, URZ ;  /* 0x0000003f3f3ff290 */ /* 0x000ff4000fffe03f */
[----:B------:R-:W-:Y:S04]  /*190f0*/  STL.64 [R1+0x250], R4 ;  /* 0x0002500401007387 */ /* 0x000fe80000100a00 */
[----:B------:R0:W-:Y:S04]  /*19100*/  STL.64 [R1+0x258], R6 ;  /* 0x0002580601007387 */ /* 0x0001e80000100a00 */
[----:B0-----:R-:W2:Y:S04]  /*19110*/  LDL.LU.64 R6, [R1+0x5bd0] ;  /* 0x005bd00001067983 */ /* 0x001ea80000300a00 */
[----:B------:R-:W2:Y:S04]  /*19120*/  LDL.LU.64 R26, [R1+0x5bc8] ;  /* 0x005bc800011a7983 */ /* 0x000ea80000300a00 */
[----:B------:R-:W2:Y:S02]  /*19130*/  LDL.LU.64 R24, [R1+0x5bc0] ;  /* 0x005bc00001187983 */ /* 0x000ea40000300a00 */
[----:B--2---:R-:W-:Y:S11]  /*19140*/  HMMA.16816.F32.BF16 R24, R20, R6, R24 ;  /* 0x000000061418723c */ /* 0x004ff60000041818 */
[----:B------:R-:W-:Y:S11]  /*19150*/  @!UPT UIADD3 URZ, URZ, URZ, URZ ;  /* 0x0000003f3f3ff290 */ /* 0x000ff6000fffe03f */
[----:B------:R-:W-:Y:S01]  /*19160*/  @!UPT UIADD3 URZ, URZ, URZ, URZ ;  /* 0x0000003f3f3ff290 */ /* 0x000fe2000fffe03f */
[----:B------:R0:W-:Y:S04]  /*19170*/  STL.64 [R1+0x240], R24 ;  /* 0x0002401801007387 */ /* 0x0001e80000100a00 */
[----:B------:R1:W-:Y:S01]  /*19180*/  STL.64 [R1+0x248], R26 ;  /* 0x0002481a01007387 */ /* 0x0003e20000100a00 */
[----:B0-----:R-:W-:Y:S01]  /*19190*/  IMAD.MOV.U32 R24, RZ, RZ, R6 ;  /* 0x000000ffff187224 */ /* 0x001fe200078e0006 */
[----:B------:R-:W-:Y:S02]  /*191a0*/  MOV R25, R7 ;  /* 0x0000000700197202 */ /* 0x000fe40000000f00 */
[----:B-1----:R-:W2:Y:S04]  /*191b0*/  LDL.LU R27, [R1+0x5bb8] ;  /* 0x005bb800011b7983 */ /* 0x002ea80000300800 */
[----:B------:R-:W2:Y:S04]  /*191c0*/  LDL.LU.64 R6, [R1+0x5bb0] ;  /* 0x005bb00001067983 */ /* 0x000ea80000300a00 */
[----:B------:R-:W2:Y:S01]  /*191d0*/  LDL.LU.64 R4, [R1+0x5ba8] ;  /* 0x005ba80001047983 */ /* 0x000ea20000300a00 */
[----:B---3--:R-:W-:Y:S01]  /*191e0*/  IMAD.MOV.U32 R8, RZ, RZ, R14 ;  /* 0x000000ffff087224 */ /* 0x008fe200078e000e */
[----:B------:R-:W-:-:S02]  /*191f0*/  MOV R9, R15 ;  /* 0x0000000f00097202 */ /* 0x000fc40000000f00 */
[----:B------:R-:W-:Y:S01]  /*19200*/  MOV R19, R2 ;  /* 0x0000000200137202 */ /* 0x000fe20000000f00 */
[----:B--2---:R-:W-:Y:S01]  /*19210*/  HMMA.16816.F32.BF16 R4, R20, R14, R4 ;  /* 0x0000000e1404723c */ /* 0x004fe20000041804 */
[----:B------:R-:W2:Y:S11]  /*19220*/  LDL.LU.64 R14, [R1+0x5ba0] ;  /* 0x005ba000010e7983 */ /* 0x000eb60000300a00 */
[----:B------:R-:W-:Y:S11]  /*19230*/  @!UPT UIADD3 URZ, URZ, URZ, URZ ;  /* 0x0000003f3f3ff290 */ /* 0x000ff6000fffe03f */
[----:B------:R-:W-:Y:S01]  /*19240*/  STL.64 [R1+0x230], R4 ;  /* 0x0002300401007387 */ /* 0x000fe20000100a00 */
[----:B------:R-:W-:-:S03]  /*19250*/  IMAD.MOV.U32 R2, RZ, RZ, R7 ;  /* 0x000000ffff027224 */ /* 0x000fc600078e0007 */
[----:B------:R0:W-:Y:S04]  /*19260*/  STL [R1+0x238], R6 ;  /* 0x0002380601007387 */ /* 0x0001e80000100800 */
[----:B0-----:R-:W3:Y:S04]  /*19270*/  LDL.LU.64 R6, [R1+0x5b98] ;  /* 0x005b980001067983 */ /* 0x001ee80000300a00 */
[----:B------:R-:W3:Y:S04]  /*19280*/  LDL.LU.64 R4, [R1+0x5b90] ;  /* 0x005b900001047983 */ /* 0x000ee80000300a00 */
[----:B------:R2:W-:Y:S02]  /*19290*/  STL [R1+0x5950], R2 ;  /* 0x0059500201007387 */ /* 0x0005e40000100800 */
[----:B--2---:R-:W-:Y:S01]  /*192a0*/  IMAD.MOV.U32 R2, RZ, RZ, R15 ;  /* 0x000000ffff027224 */ /* 0x004fe200078e000f */
[----:B---3--:R-:W-:Y:S11]  /*192b0*/  HMMA.16816.F32.BF16 R4, R20, R14, R4 ;  /* 0x0000000e1404723c */ /* 0x008ff60000041804 */
[----:B------:R-:W-:Y:S11]  /*192c0*/  @!UPT UIADD3 URZ, URZ, URZ, URZ ;  /* 0x0000003f3f3ff290 */ /* 0x000ff6000fffe03f */
[----:B------:R-:W-:Y:S01]  /*192d0*/  @!UPT UIADD3 URZ, URZ, URZ, URZ ;  /* 0x0000003f3f3ff290 */ /* 0x000fe2000fffe03f */
[----:B------:R0:W-:Y:S04]  /*192e0*/  STL.64 [R1+0x220], R4 ;  /* 0x0002200401007387 */ /* 0x0001e80000100a00 */
[----:B------:R1:W-:Y:S01]  /*192f0*/  STL.64 [R1+0x228], R6 ;  /* 0x0002280601007387 */ /* 0x0003e20000100a00 */
[----:B0-----:R-:W-:-:S03]  /*19300*/  MOV R5, R14 ;  /* 0x0000000e00057202 */ /* 0x001fc60000000f00 */
[----:B-1----:R-:W2:Y:S04]  /*19310*/  LDL.LU.64 R6, [R1+0x5b88] ;  /* 0x005b880001067983 */ /* 0x002ea80000300a00 */
[----:B------:R-:W4:Y:S02]  /*19320*/  LDL.LU.64 R14, [R1+0x5b80] ;  /* 0x005b8000010e7983 */ /* 0x000f240000300a00 */
[C---:B----4-:R-:W-:Y:S01]  /*19330*/  HMMA.16816.F32.BF16 R16, R20.reuse, R14, R16 ;  /* 0x0000000e1410723c */ /* 0x050fe20000041810 */
[----:B------:R-:W-:Y:S01]  /*19340*/  MOV R26, R14 ;  /* 0x0000000e001a7202 */ /* 0x000fe20000000f00 */
[----:B------:R-:W-:Y:S11]  /*19350*/  IMAD.MOV.U32 R4, RZ, RZ, R15 ;  /* 0x000000ffff047224 */ /* 0x000ff600078e000f */
[----:B------:R-:W-:Y:S10]  /*19360*/  @!UPT UIADD3 URZ, URZ, URZ, URZ ;  /* 0x0000003f3f3ff290 */ /* 0x000ff4000fffe03f */
[----:B------:R-:W-:Y:S04]  /*19370*/  STL.64 [R1+0x210], R16 ;  /* 0x0002101001007387 */ /* 0x000fe80000100a00 */
[----:B------:R0:W-:Y:S04]  /*19380*/  STL.64 [R1+0x218], R18 ;  /* 0x0002181201007387 */ /* 0x0001e80000100a00 */
[----:B0-----:R-:W3:Y:S04]  /*19390*/  LDL.LU.64 R18, [R1+0x5b78] ;  /* 0x005b780001127983 */ /* 0x001ee80000300a00 */
[----:B------:R-:W4:Y:S04]  /*193a0*/  LDL.LU.64 R16, [R1+0x5b70] ;  /* 0x005b700001107983 */ /* 0x000f280000300a00 */
[----:B------:R-:W3:Y:S04]  /*193b0*/  LDL.LU.64 R14, [R1+0x5b68] ;  /* 0x005b6800010e7983 */ /* 0x000ee80000300a00 */
[----:B------:R-:W3:Y:S02]  /*193c0*/  LDL.LU.64 R12, [R1+0x5b60] ;  /* 0x005b6000010c7983 */ /* 0x000ee40000300a00 */
[----:B---3--:R-:W-:Y:S11]  /*193d0*/  HMMA.16816.F32.BF16 R12, R20, R18, R12 ;  /* 0x00000012140c723c */ /* 0x008ff6000004180c */
[----:B------:R-:W-:Y:S11]  /*193e0*/  @!UPT UIADD3 URZ, URZ, URZ, URZ ;  /* 0x0000003f3f3ff290 */ /* 0x000ff6000fffe03f */
[----:B------:R-:W-:Y:S01]  /*193f0*/  @!UPT UIADD3 URZ, URZ, URZ, URZ ;  /* 0x0000003f3f3ff290 */ /* 0x000fe2000fffe03f */
[----:B------:R-:W-:Y:S04]  /*19400*/  STL.64 [R1+0x200], R12 ;  /* 0x0002000c01007387 */ /* 0x000fe80000100a00 */
[----:B------:R0:W-:Y:S04]  /*19410*/  STL.64 [R1+0x208], R14 ;  /* 0x0002080e01007387 */ /* 0x0001e80000100a00 */
[----:B0-----:R-:W2:Y:S04]  /*19420*/  LDL.LU.64 R14, [R1+0x5b58] ;  /* 0x005b5800010e7983 */ /* 0x001ea80000300a00 */
[----:B------:R-:W2:Y:S04]  /*19430*/  LDL.LU.64 R12, [R1+0x5b50] ;  /* 0x005b5000010c7983 */ /* 0x000ea80000300a00 */
[----:B------:R0:W-:Y:S02]  /*19440*/  STL.64 [R1+0x5990], R18 ;  /* 0x0059901201007387 */ /* 0x0001e40000100a00 */
[----:B0-----:R-:W-:Y:S01]  /*19450*/  MOV R18, R26 ;  /* 0x0000001a00127202 */ /* 0x001fe20000000f00 */
[----:B------:R-:W-:Y:S01]  /*19460*/  IMAD.MOV.U32 R19, RZ, RZ, R4 ;  /* 0x000000ffff137224 */ /* 0x000fe200078e0004 */
[----:B------:R-:W3:Y:S04]  /*19470*/  LDL.LU R26, [R1+0x5b48] ;  /* 0x005b4800011a7983 */ /* 0x000ee80000300800 */
[----:B------:R-:W3:Y:S04]  /*19480*/  LDL.LU R4, [R1+0x5b44] ;  /* 0x005b440001047983 */ /* 0x000ee80000300800 */
[----:B------:R0:W-:Y:S02]  /*19490*/  STL.64 [R1+0x59a8], R18 ;  /* 0x0059a81201007387 */ /* 0x0001e40000100a00 */
[----:B0-----:R-:W-:-:S02]  /*194a0*/  MOV R18, R5 ;  /* 0x0000000500127202 */ /* 0x001fc40000000f00 */
[----:B------:R-:W3:Y:S01]  /*194b0*/  LDL.LU R5, [R1+0x5b40] ;  /* 0x005b400001057983 */ /* 0x000ee20000300800 */
[----:B------:R-:W-:-:S05]  /*194c0*/  IMAD.MOV.U32 R19, RZ, RZ, R2 ;  /* 0x000000ffff137224 */ /* 0x000fca00078e0002 */
[----:B------:R0:W-:Y:S02]  /*194d0*/  STL.64 [R1+0x59c0], R18 ;  /* 0x0059c01201007387 */ /* 0x0001e40000100a00 */
[----:B0-----:R-:W-:Y:S01]  /*194e0*/  MOV R18, R8 ;  /* 0x0000000800127202 */ /* 0x001fe20000000f00 */
[----:B------:R-:W-:Y:S01]  /*194f0*/  IMAD.MOV.U32 R19, RZ, RZ, R9 ;  /* 0x000000ffff137224 */ /* 0x000fe200078e0009 */
[----:B--2---:R-:W-:Y:S11]  /*19500*/  HMMA.16816.F32.BF16 R12, R20, R6, R12 ;  /* 0x00000006140c723c */ /* 0x004ff6000004180c */
[----:B------:R-:W-:Y:S11]  /*19510*/  @!UPT UIADD3 URZ, URZ, URZ, URZ ;  /* 0x0000003f3f3ff290 */ /* 0x000ff6000fffe03f */
[----:B------:R-:W-:Y:S01]  /*19520*/  @!UPT UIADD3 URZ, URZ, URZ, URZ ;  /* 0x0000003f3f3ff290 */ /* 0x000fe2000fffe03f */
[----:B------:R-:W-:Y:S04]  /*19530*/  STL.64 [R1+0x1f0], R12 ;  /* 0x0001f00c01007387 */ /* 0x000fe80000100a00 */
[----:B------:R0:W-:Y:S04]  /*19540*/  STL.64 [R1+0x1f8], R14 ;  /* 0x0001f80e01007387 */ /* 0x0001e80000100a00 */
[----:B0-----:R-:W2:Y:S04]  /*19550*/  LDL.LU.64 R14, [R1+0x5b38] ;  /* 0x005b3800010e7983 */ /* 0x001ea80000300a00 */
[----:B------:R-:W2:Y:S04]  /*19560*/  LDL.LU.64 R12, [R1+0x5b30] ;  /* 0x005b3000010c7983 */ /* 0x000ea80000300a00 */
[----:B------:R-:W2:Y:S04]  /*19570*/  LDL.LU R8, [R1+0x5b2c] ;  /* 0x005b2c0001087983 */ /* 0x000ea80000300800 */
[----:B------:R-:W2:Y:S04]  /*19580*/  LDL.LU R9, [R1+0x5b28] ;  /* 0x005b280001097983 */ /* 0x000ea80000300800 */
[----:B------:R-:W-:Y:S04]  /*19590*/  STL.64 [R1+0x59d8], R18 ;  /* 0x0059d81201007387 */ /* 0x000fe80000100a00 */
[----:B------:R-:W-:Y:S04]  /*195a0*/  STL.64 [R1+0x5988], R6 ;  /* 0x0059880601007387 */ /* 0x000fe80000100a00 */
[----:B---3--:R0:W-:Y:S04]  /*195b0*/  STL.64 [R1+0x5980], R4 ;  /* 0x0059800401007387 */ /* 0x0081e80000100a00 */
[----:B0-----:R-:W3:Y:S04]  /*195c0*/  LDL.LU R4, [R1+0xf0] ;  /* 0x0000f00001047983 */ /* 0x001ee80000300800 */
[----:B------:R-:W3:Y:S04]  /*195d0*/  LDL.LU R5, [R1+0xf4] ;  /* 0x0000f40001057983 */ /* 0x000ee80000300800 */
[----:B------:R-:W2:Y:S04]  /*195e0*/  LDL.LU R6, [R1+0xf8] ;  /* 0x0000f80001067983 */ /* 0x000ea80000300800 */
[----:B------:R-:W2:Y:S01]  /*195f0*/  LDL.LU R7, [R1+0xfc] ;  /* 0x0000fc0001077983 */ /* 0x000ea20000300800 */
[----:B------:R-:W-:Y:S01]  /*19600*/  MOV R18, R24 ;  /* 0x0000001800127202 */ /* 0x000fe20000000f00 */
[----:B------:R-:W-:-:S02]  /*19610*/  IMAD.MOV.U32 R19, RZ, RZ, R25 ;  /* 0x000000ffff137224 */ /* 0x000fc400078e0019 */
[----:B------:R-:W3:Y:S04]  /*19620*/  LDL.LU R24, [R1+0x5b24] ;  /* 0x005b240001187983 */ /* 0x000ee80000300800 */
[----:B------:R-:W4:Y:S04]  /*19630*/  LDL.LU R25, [R1+0x5b20] ;  /* 0x005b200001197983 */ /* 0x000f280000300800 */
[----:B------:R-:W-:Y:S04]  /*19640*/  STL.64 [R1+0x59f0], R18 ;  /* 0x0059f01201007387 */ /* 0x000fe80000100a00 */
[----:B--2---:R-:W-:Y:S04]  /*19650*/  STL.64 [R1+0x59a0], R6 ;  /* 0x0059a00601007387 */ /* 0x004fe80000100a00 */
[----:B---3--:R0:W-:Y:S04]  /*19660*/  STL.64 [R1+0x5998], R4 ;  /* 0x0059980401007387 */ /* 0x0081e80000100a00 */
[----:B0-----:R-:W2:Y:S04]  /*19670*/  LDL.LU R4, [R1+0x100] ;  /* 0x0001000001047983 */ /* 0x001ea80000300800 */
[----:B------:R-:W2:Y:S04]  /*19680*/  LDL.LU R5, [R1+0x104] ;  /* 0x0001040001057983 */ /* 0x000ea80000300800 */
[----:B------:R-:W3:Y:S04]  /*19690*/  LDL.LU R6, [R1+0x108] ;  /* 0x0001080001067983 */ /* 0x000ee80000300800 */
[----:B------:R-:W3:Y:S01]  /*196a0*/  LDL.LU R7, [R1+0x10c] ;  /* 0x00010c0001077983 */ /* 0x000ee20000300800 */
[----:B------:R-:W-:Y:S01]  /*196b0*/  MOV R18, R3 ;  /* 0x0000000300127202 */ /* 0x000fe20000000f00 */
[----:B------:R-:W-:-:S02]  /*196c0*/  IMAD.MOV.U32 R19, RZ, RZ, R28 ;  /* 0x000000ffff137224 */ /* 0x000fc400078e001c */
[----:B------:R-:W2:Y:S04]  /*196d0*/  LDL.LU R3, [R1+0x5b1c] ;  /* 0x005b1c0001037983 */ /* 0x000ea80000300800 */
[----:B------:R-:W4:Y:S04]  /*196e0*/  LDL.LU R28, [R1+0x5b18] ;  /* 0x005b1800011c7983 */ /* 0x000f280000300800 */
[----:B------:R-:W-:Y:S04]  /*196f0*/  STL.64 [R1+0x5a08], R18 ;  /* 0x005a081201007387 */ /* 0x000fe80000100a00 */
[----:B---3--:R-:W-:Y:S04]  /*19700*/  STL.64 [R1+0x59b8], R6 ;  /* 0x0059b80601007387 */ /* 0x008fe80000100a00 */
[----:B--2---:R0:W-:Y:S04]  /*19710*/  STL.64 [R1+0x59b0], R4 ;  /* 0x0059b00401007387 */ /* 0x0041e80000100a00 */
[----:B0-----:R-:W2:Y:S04]  /*19720*/  LDL.LU R4, [R1+0x110] ;  /* 0x0001100001047983 */ /* 0x001ea80000300800 */
[----:B------:R-:W2:Y:S04]  /*19730*/  LDL.LU R5, [R1+0x114] ;  /* 0x0001140001057983 */ /* 0x000ea80000300800 */
[----:B------:R-:W3:Y:S04]  /*19740*/  LDL.LU R6, [R1+0x118] ;  /* 0x0001180001067983 */ /* 0x000ee80000300800 */
[----:B------:R-:W3:Y:S01]  /*19750*/  LDL.LU R7, [R1+0x11c] ;  /* 0x00011c0001077983 */ /* 0x000ee20000300800 */
[----:B------:R-:W-:Y:S01]  /*19760*/  MOV R18, R0 ;  /* 0x0000000000127202 */ /* 0x000fe20000000f00 */
[----:B------:R-:W-:-:S02]  /*19770*/  IMAD.MOV.U32 R19, RZ, RZ, R10 ;  /* 0x000000ffff137224 */ /* 0x000fc400078e000a */
[----:B------:R-:W2:Y:S04]  /*19780*/  LDL.LU R0, [R1+0x5b14] ;  /* 0x005b140001007983 */ /* 0x000ea80000300800 */
[----:B------:R-:W5:Y:S04]  /*19790*/  LDL.LU R10, [R1+0x5b10] ;  /* 0x005b1000010a7983 */ /* 0x000f680000300800 */
[----:B------:R4:W-:Y:S02]  /*197a0*/  STL.64 [R1+0x5a20], R18 ;  /* 0x005a201201007387 */ /* 0x0009e40000100a00 */
[----:B----4-:R-:W-:Y:S01]  /*197b0*/  MOV R18, R17 ;  /* 0x0000001100127202 */ /* 0x010fe20000000f00 */
[----:B------:R-:W-:-:S05]  /*197c0*/  IMAD.MOV.U32 R19, RZ, RZ, R16 ;  /* 0x000000ffff137224 */ /* 0x000fca00078e0010 */
[----:B------:R-:W-:Y:S04]  /*197d0*/  STL.64 [R1+0x5a38], R18 ;  /* 0x005a381201007387 */ /* 0x000fe80000100a00 */
[----:B---3--:R-:W-:Y:S04]  /*197e0*/  STL.64 [R1+0x59d0], R6 ;  /* 0x0059d00601007387 */ /* 0x008fe80000100a00 */
[----:B--2---:R0:W-:Y:S04]  /*197f0*/  STL.64 [R1+0x59c8], R4 ;  /* 0x0059c80401007387 */ /* 0x0041e80000100a00 */
[----:B0-----:R-:W2:Y:S04]  /*19800*/  LDL.LU R4, [R1+0x120] ;  /* 0x0001200001047983 */ /* 0x001ea80000300800 */
[----:B------:R-:W2:Y:S04]  /*19810*/  LDL.LU R5, [R1+0x124] ;  /* 0x0001240001057983 */ /* 0x000ea80000300800 */
[----:B------:R-:W3:Y:S01]  /*19820*/  LDL.LU R6, [R1+0x128] ;  /* 0x0001280001067983 */ /* 0x000ee20000300800 */
[----:B-----5:R-:W-:Y:S01]  /*19830*/  IMAD.MOV.U32 R18, RZ, RZ, R11 ;  /* 0x000000ffff127224 */ /* 0x020fe200078e000b */
[----:B------:R-:W-:-:S02]  /*19840*/  MOV R19, R27 ;  /* 0x0000001b00137202 */ /* 0x000fc40000000f00 */
[----:B------:R-:W-:Y:S02]  /*19850*/  MOV R7, R10 ;  /* 0x0000000a00077202 */ /* 0x000fe40000000f00 */
[----:B------:R-:W4:Y:S04]  /*19860*/  LDL.LU R10, [R1+0x5b0c] ;  /* 0x005b0c00010a7983 */ /* 0x000f280000300800 */
[----:B------:R-:W5:Y:S04]  /*19870*/  LDL.LU R11, [R1+0x5b08] ;  /* 0x005b0800010b7983 */ /* 0x000f680000300800 */
        /* <DEDUP_REMOVED lines=8> */
[----:B------:R-:W-:Y:S01]  /*19900*/  IMAD.MOV.U32 R18, RZ, RZ, R15 ;  /* 0x000000ffff127224 */ /* 0x000fe200078e000f */
[----:B------:R-:W-:-:S05]  /*19910*/  MOV R19, R14 ;  /* 0x0000000e00137202 */ /* 0x000fca0000000f00 */
[----:B------:R-:W-:Y:S04]  /*19920*/  STL.64 [R1+0x5a68], R18 ;  /* 0x005a681201007387 */ /* 0x000fe80000100a00 */
[----:B---3--:R-:W-:Y:S04]  /*19930*/  STL.64 [R1+0x5a00], R6 ;  /* 0x005a000601007387 */ /* 0x008fe80000100a00 */
[----:B--2---:R0:W-:Y:S04]  /*19940*/  STL.64 [R1+0x59f8], R4 ;  /* 0x0059f80401007387 */ /* 0x0041e80000100a00 */
[----:B0-----:R-:W2:Y:S01]  /*19950*/  LDL.LU R4, [R1+0x140] ;  /* 0x0001400001047983 */ /* 0x001ea20000300800 */
[----:B------:R-:W-:Y:S01]  /*19960*/  MOV R18, R13 ;  /* 0x0000000d00127202 */ /* 0x000fe20000000f00 */
[----:B------:R-:W-:Y:S01]  /*19970*/  IMAD.MOV.U32 R19, RZ, RZ, R12 ;  /* 0x000000ffff137224 */ /* 0x000fe200078e000c */
[----:B-----5:R-:W-:Y:S01]  /*19980*/  MOV R6, R11 ;  /* 0x0000000b00067202 */ /* 0x020fe20000000f00 */
[----:B----4-:R-:W-:-:S02]  /*19990*/  IMAD.MOV.U32 R5, RZ, RZ, R27 ;  /* 0x000000ffff057224 */ /* 0x010fc400078e001b */
[----:B------:R-:W-:Y:S01]  /*199a0*/  IMAD.MOV.U32 R7, RZ, RZ, R10 ;  /* 0x000000ffff077224 */ /* 0x000fe200078e000a */
[----:B------:R-:W3:Y:S04]  /*199b0*/  LDL.LU R27, [R1+0x5b00] ;  /* 0x005b0000011b7983 */ /* 0x000ee80000300800 */
[----:B------:R-:W4:Y:S04]  /*199c0*/  LDL.LU R11, [R1+0x5afc] ;  /* 0x005afc00010b7983 */ /* 0x000f280000300800 */
[----:B------:R-:W5:Y:S04]  /*199d0*/  LDL.LU R10, [R1+0x5af8] ;  /* 0x005af800010a7983 */ /* 0x000f680000300800 */
[----:B------:R0:W-:Y:S04]  /*199e0*/  STL.64 [R1+0x5a80], R18 ;  /* 0x005a801201007387 */ /* 0x0001e80000100a00 */
[----:B------:R-:W-:Y:S01]  /*199f0*/  STL.64 [R1+0x5a18], R6 ;  /* 0x005a180601007387 */ /* 0x000fe20000100a00 */
[----:B0-----:R-:W-:-:S03]  /*19a00*/  MOV R18, R26 ;  /* 0x0000001a00127202 */ /* 0x001fc60000000f00 */
[----:B--2---:R0:W-:Y:S04]  /*19a10*/  STL.64 [R1+0x5a10], R4 ;  /* 0x005a100401007387 */ /* 0x0041e80000100a00 */
[----:B0-----:R-:W2:Y:S04]  /*19a20*/  LDL.LU R4, [R1+0x150] ;  /* 0x0001500001047983 */ /* 0x001ea80000300800 */
[----:B------:R-:W2:Y:S04]  /*19a30*/  LDL.LU R5, [R1+0x154] ;  /* 0x0001540001057983 */ /* 0x000ea80000300800 */
[----:B------:R-:W2:Y:S04]  /*19a40*/  LDL.LU R6, [R1+0x158] ;  /* 0x0001580001067983 */ /* 0x000ea80000300800 */
[----:B------:R-:W2:Y:S04]  /*19a50*/  LDL.LU R7, [R1+0x15c] ;  /* 0x00015c0001077983 */ /* 0x000ea80000300800 */
[----:B------:R-:W3:Y:S01]  /*19a60*/  LDL.LU R26, [R1+0x5af4] ;  /* 0x005af400011a7983 */ /* 0x000ee20000300800 */
[----:B------:R-:W-:-:S03]  /*19a70*/  IMAD.MOV.U32 R19, RZ, RZ, R29 ;  /* 0x000000ffff137224 */ /* 0x000fc600078e001d */
[----:B------:R-:W3:Y:S04]  /*19a80*/  LDL.LU R29, [R1+0x5af0] ;  /* 0x005af000011d7983 */ /* 0x000ee80000300800 */
[----:B------:R0:W-:Y:S02]  /*19a90*/  STL.64 [R1+0x5a98], R18 ;  /* 0x005a981201007387 */ /* 0x0001e40000100a00 */
[----:B0-----:R-:W-:Y:S01]  /*19aa0*/  IMAD.MOV.U32 R19, RZ, RZ, R24 ;  /* 0x000000ffff137224 */ /* 0x001fe200078e0018 */
[----:B------:R-:W-:Y:S01]  /*19ab0*/  MOV R18, R25 ;  /* 0x0000001900127202 */ /* 0x000fe20000000f00 */
[----:B--2---:R3:W-:Y:S04]  /*19ac0*/  STL.64 [R1+0x5a30], R6 ;  /* 0x005a300601007387 */ /* 0x0047e80000100a00 */
[----:B------:R5:W-:Y:S01]  /*19ad0*/  STL.64 [R1+0x5a28], R4 ;  /* 0x005a280401007387 */ /* 0x000be20000100a00 */
[----:B---3--:R-:W-:Y:S01]  /*19ae0*/  IMAD.MOV.U32 R7, RZ, RZ, R26 ;  /* 0x000000ffff077224 */ /* 0x008fe200078e001a */
[----:B-----5:R-:W-:Y:S01]  /*19af0*/  MOV R4, R10 ;  /* 0x0000000a00047202 */ /* 0x020fe20000000f00 */
[----:B----4-:R-:W-:Y:S01]  /*19b00*/  IMAD.MOV.U32 R5, RZ, RZ, R11 ;  /* 0x000000ffff057224 */ /* 0x010fe200078e000b */
[----:B------:R-:W2:Y:S01]  /*19b10*/  LDL.LU R10, [R1+0x5aec] ;  /* 0x005aec00010a7983 */ /* 0x000ea20000300800 */
[----:B------:R-:W-:-:S03]  /*19b20*/  MOV R6, R27 ;  /* 0x0000001b00067202 */ /* 0x000fc60000000f00 */
[----:B------:R-:W3:Y:S04]  /*19b30*/  LDL.LU R11, [R1+0x5ae8] ;  /* 0x005ae800010b7983 */ /* 0x000ee80000300800 */
[----:B------:R-:W4:Y:S04]  /*19b40*/  LDL.LU R24, [R1+0x1c0] ;  /* 0x0001c00001187983 */ /* 0x000f280000300800 */
[----:B------:R-:W4:Y:S04]  /*19b50*/  LDL.LU R25, [R1+0x1c4] ;  /* 0x0001c40001197983 */ /* 0x000f280000300800 */
[----:B------:R-:W4:Y:S04]  /*19b60*/  LDL.LU R26, [R1+0x1c8] ;  /* 0x0001c800011a7983 */ /* 0x000f280000300800 */
[----:B------:R-:W4:Y:S04]  /*19b70*/  LDL.LU R27, [R1+0x1cc] ;  /* 0x0001cc00011b7983 */ /* 0x000f280000300800 */
[----:B------:R-:W5:Y:S04]  /*19b80*/  LDL.LU R12, [R1+0x1e0] ;  /* 0x0001e000010c7983 */ /* 0x000f680000300800 */
[----:B------:R-:W5:Y:S04]  /*19b90*/  LDL.LU R13, [R1+0x1e4] ;  /* 0x0001e400010d7983 */ /* 0x000f680000300800 */
[----:B------:R-:W5:Y:S04]  /*19ba0*/  LDL.LU R14, [R1+0x1e8] ;  /* 0x0001e800010e7983 */ /* 0x000f680000300800 */
[----:B------:R-:W5:Y:S04]  /*19bb0*/  LDL.LU R15, [R1+0x1ec] ;  /* 0x0001ec00010f7983 */ /* 0x000f680000300800 */
[----:B------:R-:W-:Y:S04]  /*19bc0*/  STL.64 [R1+0x5a48], R6 ;  /* 0x005a480601007387 */ /* 0x000fe80000100a00 */
[----:B------:R0:W-:Y:S04]  /*19bd0*/  STL.64 [R1+0x5a40], R4 ;  /* 0x005a400401007387 */ /* 0x0001e80000100a00 */
[----:B0-----:R-:W2:Y:S04]  /*19be0*/  LDL.LU R4, [R1+0x170] ;  /* 0x0001700001047983 */ /* 0x001ea80000300800 */
[----:B------:R-:W2:Y:S04]  /*19bf0*/  LDL.LU R5, [R1+0x174] ;  /* 0x0001740001057983 */ /* 0x000ea80000300800 */
[----:B------:R-:W2:Y:S04]  /*19c00*/  LDL.LU R6, [R1+0x178] ;  /* 0x0001780001067983 */ /* 0x000ea80000300800 */
[----:B------:R-:W2:Y:S04]  /*19c10*/  LDL.LU R7, [R1+0x17c] ;  /* 0x00017c0001077983 */ /* 0x000ea80000300800 */
[----:B--2---:R-:W-:Y:S04]  /*19c20*/  STL.64 [R1+0x5a60], R6 ;  /* 0x005a600601007387 */ /* 0x004fe80000100a00 */
[----:B------:R0:W-:Y:S04]  /*19c30*/  STL.64 [R1+0x5a58], R4 ;  /* 0x005a580401007387 */ /* 0x0001e80000100a00 */
        /* <DEDUP_REMOVED lines=9> */
[----:B------:R-:W2:Y:S04]  /*19cd0*/  LDL.LU R5, [R1+0x194] ;  /* 0x0001940001057983 */ /* 0x000ea80000300800 */
[----:B------:R-:W2:Y:S04]  /*19ce0*/  LDL.LU R6, [R1+0x198] ;  /* 0x0001980001067983 */ /* 0x000ea80000300800 */
[----:B------:R-:W2:Y:S04]  /*19cf0*/  LDL.LU R7, [R1+0x19c] ;  /* 0x00019c0001077983 */ /* 0x000ea80000300800 */
[----:B--2---:R3:W-:Y:S04]  /*19d00*/  STL.64 [R1+0x5a90], R6 ;  /* 0x005a900601007387 */ /* 0x0047e80000100a00 */
[----:B------:R0:W-:Y:S01]  /*19d10*/  STL.64 [R1+0x5a88], R4 ;  /* 0x005a880401007387 */ /* 0x0001e20000100a00 */
[----:B---3--:R-:W-:Y:S01]  /*19d20*/  MOV R6, R10 ;  /* 0x0000000a00067202 */ /* 0x008fe20000000f00 */
[----:B------:R-:W-:-:S02]  /*19d30*/  IMAD.MOV.U32 R7, RZ, RZ, R11 ;  /* 0x000000ffff077224 */ /* 0x000fc400078e000b */
[----:B0-----:R-:W2:Y:S04]  /*19d40*/  LDL.LU R4, [R1+0x1a0] ;  /* 0x0001a00001047983 */ /* 0x001ea80000300800 */
[----:B------:R-:W2:Y:S04]  /*19d50*/  LDL.LU R5, [R1+0x1a4] ;  /* 0x0001a40001057983 */ /* 0x000ea80000300800 */
[----:B------:R-:W5:Y:S04]  /*19d60*/  LDL.LU R10, [R1+0x5adc] ;  /* 0x005adc00010a7983 */ /* 0x000f680000300800 */
[----:B------:R-:W5:Y:S04]  /*19d70*/  LDL.LU R11, [R1+0x5ad8] ;  /* 0x005ad800010b7983 */ /* 0x000f680000300800 */
[----:B------:R-:W-:Y:S01]  /*19d80*/  STL.64 [R1+0x5aa8], R6 ;  /* 0x005aa80601007387 */ /* 0x000fe20000100a00 */
[C---:B-----5:R-:W-:Y:S03]  /*19d90*/  HMMA.16816.F32.BF16 R12, R20.reuse, R10, R12 ;  /* 0x0000000a140c723c */ /* 0x060fe6000004180c */
[----:B--2---:R0:W-:Y:S04]  /*19da0*/  STL.64 [R1+0x5aa0], R4 ;  /* 0x005aa00401007387 */ /* 0x0041e80000100a00 */
[----:B0-----:R-:W2:Y:S04]  /*19db0*/  LDL.LU R4, [R1+0x1b0] ;  /* 0x0001b00001047983 */ /* 0x001ea80000300800 */
[----:B------:R-:W2:Y:S04]  /*19dc0*/  LDL.LU R5, [R1+0x1b4] ;  /* 0x0001b40001057983 */ /* 0x000ea80000300800 */
[----:B------:R-:W2:Y:S04]  /*19dd0*/  LDL.LU R6, [R1+0x1b8] ;  /* 0x0001b80001067983 */ /* 0x000ea80000300800 */
[----:B------:R-:W2:Y:S04]  /*19de0*/  LDL.LU R7, [R1+0x1bc] ;  /* 0x0001bc0001077983 */ /* 0x000ea80000300800 */
[----:B------:R-:W-:Y:S04]  /*19df0*/  STL.64 [R1+0x1e0], R12 ;  /* 0x0001e00c01007387 */ /* 0x000fe80000100a00 */
[----:B------:R0:W-:Y:S04]  /*19e00*/  STL.64 [R1+0x1e8], R14 ;  /* 0x0001e80e01007387 */ /* 0x0001e80000100a00 */
[----:B0-----:R-:W4:Y:S04]  /*19e10*/  LDL.LU.64 R14, [R1+0x5ad0] ;  /* 0x005ad000010e7983 */ /* 0x001f280000300a00 */
[----:B------:R-:W3:Y:S01]  /*19e20*/  LDL.LU.64 R12, [R1+0x5ac8] ;  /* 0x005ac800010c7983 */ /* 0x000ee20000300a00 */
[----:B----4-:R-:W-:Y:S03]  /*19e30*/  HMMA.16816.F32.BF16 R20, R20, R14, R24 ;  /* 0x0000000e1414723c */ /* 0x010fe60000041818 */
[----:B------:R-:W2:Y:S04]  /*19e40*/  LDL.LU.64 R26, [R1+0x5ac0] ;  /* 0x005ac000011a7983 */ /* 0x000ea80000300a00 */
[----:B------:R-:W2:Y:S11]  /*19e50*/  LDL.LU.64 R24, [R1+0x5ab8] ;  /* 0x005ab80001187983 */ /* 0x000eb60000300a00 */
[----:B------:R-:W-:Y:S05]  /*19e60*/  @!UPT UIADD3 URZ, URZ, URZ, URZ ;  /* 0x0000003f3f3ff290 */ /* 0x000fea000fffe03f */
[----:B------:R0:W-:Y:S04]  /*19e70*/  STL.64 [R1+0x1c0], R20 ;  /* 0x0001c01401007387 */ /* 0x0001e80000100a00 */
[----:B------:R-:W-:Y:S01]  /*19e80*/  STL.64 [R1+0x1c8], R22 ;  /* 0x0001c81601007387 */ /* 0x000fe20000100a00 */
[----:B0-----:R-:W-:Y:S01]  /*19e90*/  MOV R20, R29 ;  /* 0x0000001d00147202 */ /* 0x001fe20000000f00 */
[----:B------:R-:W-:Y:S02]  /*19ea0*/  IMAD.MOV.U32 R21, RZ, RZ, R0 ;  /* 0x000000ffff157224 */ /* 0x000fe400078e0000 */
[----:B------:R-:W4:Y:S04]  /*19eb0*/  LDL.LU R29, [R1+0x5ab4] ;  /* 0x005ab400011d7983 */ /* 0x000f280000300800 */
[----:B------:R-:W5:Y:S01]  /*19ec0*/  LDL.LU R0, [R1+0x5ab0] ;  /* 0x005ab00001007983 */ /* 0x000f620000300800 */
[C---:B--2---:R-:W-:Y:S03]  /*19ed0*/  HMMA.16816.F32.BF16 R16, R24.reuse, R18, R4 ;  /* 0x000000121810723c */ /* 0x044fe60000041804 */
[----:B------:R-:W2:Y:S04]  /*19ee0*/  LDL.LU.64 R6, [R1+0x5aa8] ;  /* 0x005aa80001067983 */ /* 0x000ea80000300a00 */
[----:B------:R-:W2:Y:S11]  /*19ef0*/  LDL.LU.64 R4, [R1+0x5aa0] ;  /* 0x005aa00001047983 */ /* 0x000eb60000300a00 */
[----:B------:R-:W-:Y:S05]  /*19f00*/  @!UPT UIADD3 URZ, URZ, URZ, URZ ;  /* 0x0000003f3f3ff290 */ /* 0x000fea000fffe03f */
        /* <DEDUP_REMOVED lines=86> */
[----:B0-----:R-:W2:Y:S04]  /*1a470*/  LDL.LU.64 R18, [R1+0x5978] ;  /* 0x0059780001127983 */ /* 0x001ea80000300a00 */
[----:B------:R-:W2:Y:S02]  /*1a480*/  LDL.LU.64 R16, [R1+0x5970] ;  /* 0x0059700001107983 */ /* 0x000ea40000300a00 */
[----:B--2---:R-:W-:Y:S11]  /*1a490*/  HMMA.16816.F32.BF16 R16, R24, R6, R16 ;  /* 0x000000061810723c */ /* 0x004ff60000041810 */
[----:B------:R-:W-:Y:S11]  /*1a4a0*/  @!UPT UIADD3 URZ, URZ, URZ, URZ ;  /* 0x0000003f3f3ff290 */ /* 0x000ff6000fffe03f */
[----:B------:R-:W-:Y:S01]  /*1a4b0*/  @!UPT UIADD3 URZ, URZ, URZ, URZ ;  /* 0x0000003f3f3ff290 */ /* 0x000fe2000fffe03f */
[----:B------:R-:W-:Y:S04]  /*1a4c0*/  STL.64 [R1+0xe0], R16 ;  /* 0x0000e01001007387 */ /* 0x000fe80000100a00 */
[----:B------:R0:W-:Y:S04]  /*1a4d0*/  STL.64 [R1+0xe8], R18 ;  /* 0x0000e81201007387 */ /* 0x0001e80000100a00 */
[----:B0-----:R-:W2:Y:S04]  /*1a4e0*/  LDL.LU.64 R18, [R1+0x5968] ;  /* 0x0059680001127983 */ /* 0x001ea80000300a00 */
[----:B------:R-:W2:Y:S01]  /*1a4f0*/  LDL.LU.64 R16, [R1+0x5960] ;  /* 0x0059600001107983 */ /* 0x000ea20000300a00 */
[----:B------:R-:W-:Y:S01]  /*1a500*/  MOV R22, R28 ;  /* 0x0000001c00167202 */ /* 0x000fe20000000f00 */
[----:B------:R-:W-:-:S07]  /*1a510*/  IMAD.MOV.U32 R23, RZ, RZ, R3 ;  /* 0x000000ffff177224 */ /* 0x000fce00078e0003 */
[C---:B------:R-:W-:Y:S11]  /*1a520*/  HMMA.16816.F32.BF16 R20, R24.reuse, R10, R20 ;  /* 0x0000000a1814723c */ /* 0x040ff60000041814 */
[----:B------:R-:W-:Y:S11]  /*1a530*/  @!UPT UIADD3 URZ, URZ, URZ, URZ ;  /* 0x0000003f3f3ff290 */ /* 0x000ff6000fffe03f */
[----:B------:R-:W-:Y:S01]  /*1a540*/  @!UPT UIADD3 URZ, URZ, URZ, URZ ;  /* 0x0000003f3f3ff290 */ /* 0x000fe2000fffe03f */
[----:B------:R-:W-:Y:S04]  /*1a550*/  STL.64 [R1+0xd0], R20 ;  /* 0x0000d01401007387 */ /* 0x000fe80000100a00 */
[----:B------:R-:W-:Y:S04]  /*1a560*/  STL.64 [R1+0xd8], R22 ;  /* 0x0000d81601007387 */ /* 0x000fe80000100a00 */
[----:B----4-:R-:W-:Y:S01]  /*1a570*/  LDSM.16.MT88.4 R20, [R29+0x8000] ;  /* 0x008000001d14783b */ /* 0x010fe20000004200 */
[----:B--2---:R-:W-:Y:S03]  /*1a580*/  HMMA.16816.F32.BF16 R16, R24, R14, R16 ;  /* 0x0000000e1810723c */ /* 0x004fe60000041810 */
[----:B-----5:R-:W-:Y:S11]  /*1a590*/  LDSM.16.M88.4 R24, [R0+0x22080] ;  /* 0x022080000018783b */ /* 0x020ff60000000200 */
[----:B------:R-:W-:Y:S09]  /*1a5a0*/  @!UPT UIADD3 URZ, URZ, URZ, URZ ;  /* 0x0000003f3f3ff290 */ /* 0x000ff2000fffe03f */
[----:B------:R-:W-:Y:S01]  /*1a5b0*/  STL.64 [R1+0x1d0], R16 ;  /* 0x0001d01001007387 */ /* 0x000fe20000100a00 */
[----:B------:R-:W-:Y:S01]  /*1a5c0*/  MOV R28, R18 ;  /* 0x00000012001c7202 */ /* 0x000fe20000000f00 */
[----:B------:R-:W-:Y:S02]  /*1a5d0*/  IMAD.MOV.U32 R3, RZ, RZ, R19 ;  /* 0x000000ffff037224 */ /* 0x000fe400078e0013 */
[----:B------:R-:W0:Y:S04]  /*1a5e0*/  LDSM.16.M88.4 R16, [R0+0x20080] ;  /* 0x020080000010783b */ /* 0x000e280000000200 */
[----:B------:R-:W-:Y:S04]  /*1a5f0*/  STL [R1+0x57fc], R3 ;  /* 0x0057fc0301007387 */ /* 0x000fe80000100800 */
[----:B------:R1:W-:Y:S04]  /*1a600*/  STL [R1+0x57f8], R28 ;  /* 0x0057f81c01007387 */ /* 0x0003e80000100800 */
[----:B0-----:R-:W-:Y:S01]  /*1a610*/  STL.64 [R1+0xc0], R16 ;  /* 0x0000c01001007387 */ /* 0x001fe20000100a00 */
[----:B-1----:R-:W-:Y:S01]  /*1a620*/  MOV R28, R16 ;  /* 0x00000010001c7202 */ /* 0x002fe20000000f00 */
[----:B------:R-:W-:-:S02]  /*1a630*/  IMAD.MOV.U32 R3, RZ, RZ, R17 ;  /* 0x000000ffff037224 */ /* 0x000fc400078e0011 */
[----:B------:R-:W-:Y:S04]  /*1a640*/  STL.64 [R1+0xc8], R18 ;  /* 0x0000c81201007387 */ /* 0x000fe80000100a00 */
[----:B------:R-:W0:Y:S04]  /*1a650*/  LDSM.16.M88.4 R16, [R0+0x21080] ;  /* 0x021080000010783b */ /* 0x000e280000000200 */
[----:B------:R-:W-:Y:S04]  /*1a660*/  STL [R1+0x5954], R25 ;  /* 0x0059541901007387 */ /* 0x000fe80000100800 */
        /* <DEDUP_REMOVED lines=8> */
[----:B------:R-:W0:Y:S02]  /*1a6f0*/  LDSM.16.M88.4 R16, [R0+0x25080] ;  /* 0x025080000010783b */ /* 0x000e240000000200 */
[----:B0-----:R-:W-:-:S02]  /*1a700*/  MOV R25, R16 ;  /* 0x0000001000197202 */ /* 0x001fc40000000f00 */
[----:B------:R-:W-:Y:S04]  /*1a710*/  STL.64 [R1+0x70], R16 ;  /* 0x0000701001007387 */ /* 0x000fe80000100a00 */
[----:B------:R-:W-:Y:S04]  /*1a720*/  STL.64 [R1+0x78], R18 ;  /* 0x0000781201007387 */ /* 0x000fe80000100a00 */
[----:B------:R0:W-:Y:S04]  /*1a730*/  STL.64 [R1+0xa8], R26 ;  /* 0x0000a81a01007387 */ /* 0x0001e80000100a00 */
[----:B------:R1:W-:Y:S01]  /*1a740*/  STL.64 [R1+0x5958], R24 ;  /* 0x0059581801007387 */ /* 0x0003e20000100a00 */
[----:B0-----:R-:W-:Y:S01]  /*1a750*/  MOV R26, R5 ;  /* 0x00000005001a7202 */ /* 0x001fe20000000f00 */
[----:B------:R-:W-:-:S02]  /*1a760*/  IMAD.MOV.U32 R27, RZ, RZ, R4 ;  /* 0x000000ffff1b7224 */ /* 0x000fc400078e0004 */
[----:B------:R-:W-:Y:S01]  /*1a770*/  LDSM.16.M88.4 R4, [R0+0x27080] ;  /* 0x027080000004783b */ /* 0x000fe20000000200 */
[----:B-1----:R-:W-:Y:S01]  /*1a780*/  MOV R24, R9 ;  /* 0x0000000900187202 */ /* 0x002fe20000000f00 */
[----:B------:R-:W-:Y:S02]  /*1a790*/  IMAD.MOV.U32 R25, RZ, RZ, R8 ;  /* 0x000000ffff197224 */ /* 0x000fe400078e0008 */
[----:B------:R-:W0:Y:S01]  /*1a7a0*/  LDSM.16.M88.4 R8, [R0+0x26080] ;  /* 0x026080000008783b */ /* 0x000e220000000200 */
[----:B------:R-:W-:-:S03]  /*1a7b0*/  IMAD.MOV.U32 R2, RZ, RZ, R17 ;  /* 0x000000ffff027224 */ /* 0x000fc600078e0011 */
[----:B------:R-:W1:Y:S04]  /*1a7c0*/  LDSM.16.M88.4 R16, [R0+0x28080] ;  /* 0x028080000010783b */ /* 0x000e680000000200 */
[----:B0-----:R-:W-:Y:S04]  /*1a7d0*/  STL.64 [R1+0x60], R8 ;  /* 0x0000600801007387 */ /* 0x001fe80000100a00 */
[----:B------:R-:W-:Y:S04]  /*1a7e0*/  STL.64 [R1+0x68], R10 ;  /* 0x0000680a01007387 */ /* 0x000fe80000100a00 */
[----:B------:R-:W0:Y:S04]  /*1a7f0*/  LDSM.16.M88.4 R8, [R0+0x29080] ;  /* 0x029080000008783b */ /* 0x000e280000000200 */
[----:B------:R-:W-:Y:S04]  /*1a800*/  STL.64 [R1+0x50], R4 ;  /* 0x0000500401007387 */ /* 0x000fe80000100a00 */
[----:B------:R-:W-:Y:S04]  /*1a810*/  STL.64 [R1+0x58], R6 ;  /* 0x0000580601007387 */ /* 0x000fe80000100a00 */
[----:B------:R-:W2:Y:S04]  /*1a820*/  LDSM.16.M88.4 R4, [R0+0x2a080] ;  /* 0x02a080000004783b */ /* 0x000ea80000000200 */
[----:B-1----:R-:W-:Y:S04]  /*1a830*/  STL.64 [R1+0x40], R16 ;  /* 0x0000401001007387 */ /* 0x002fe80000100a00 */
[----:B------:R-:W-:Y:S04]  /*1a840*/  STL.64 [R1+0x48], R18 ;  /* 0x0000481201007387 */ /* 0x000fe80000100a00 */
[----:B------:R-:W1:Y:S04]  /*1a850*/  LDSM.16.M88.4 R16, [R0+0x2b080] ;  /* 0x02b080000010783b */ /* 0x000e680000000200 */
[----:B0-----:R-:W-:Y:S04]  /*1a860*/  STL.64 [R1+0x30], R8 ;  /* 0x0000300801007387 */ /* 0x001fe80000100a00 */
[----:B------:R-:W-:Y:S04]  /*1a870*/  STL.64 [R1+0x38], R10 ;  /* 0x0000380a01007387 */ /* 0x000fe80000100a00 */
[----:B------:R-:W-:Y:S04]  /*1a880*/  LDSM.16.M88.4 R8, [R0+0x2c080] ;  /* 0x02c080000008783b */ /* 0x000fe80000000200 */
[----:B--2---:R-:W-:Y:S04]  /*1a890*/  STL.64 [R1+0x20], R4 ;  /* 0x0000200401007387 */ /* 0x004fe80000100a00 */
[----:B------:R-:W-:Y:S04]  /*1a8a0*/  STL.64 [R1+0x28], R6 ;  /* 0x0000280601007387 */ /* 0x000fe80000100a00 */
[----:B------:R-:W0:Y:S04]  /*1a8b0*/  LDSM.16.M88.4 R4, [R0+0x2d080] ;  /* 0x02d080000004783b */ /* 0x000e280000000200 */
[----:B-1----:R-:W-:Y:S04]  /*1a8c0*/  STL.64 [R1+0x10], R16 ;  /* 0x0000101001007387 */ /* 0x002fe80000100a00 */
[----:B------:R-:W-:Y:S04]  /*1a8d0*/  STL.64 [R1+0x18], R18 ;  /* 0x0000181201007387 */ /* 0x000fe80000100a00 */
[----:B------:R-:W-:Y:S04]  /*1a8e0*/  LDSM.16.MT88.4 R16, [R29+0x8100] ;  /* 0x008100001d10783b */ /* 0x000fe80000004200 */
[----:B0-----:R-:W-:Y:S04]  /*1a8f0*/  STL.64 [R1+0x58b8], R6 ;  /* 0x0058b80601007387 */ /* 0x001fe80000100a00 */
[----:B------:R-:W-:Y:S04]  /*1a900*/  STL.64 [R1], R8 ;  /* 0x0000000801007387 */ /* 0x000fe80000100a00 */
[----:B------:R-:W-:Y:S04]  /*1a910*/  STL.64 [R1+0x8], R10 ;  /* 0x0000080a01007387 */ /* 0x000fe80000100a00 */
[----:B------:R-:W0:Y:S04]  /*1a920*/  LDSM.16.M88.4 R8, [R0+0x2e080] ;  /* 0x02e080000008783b */ /* 0x000e280000000200 */
[----:B------:R1:W-:Y:S04]  /*1a930*/  STL.64 [R1+0x58b0], R4 ;  /* 0x0058b00401007387 */ /* 0x0003e80000100a00 */
[----:B-1----:R-:W2:Y:S04]  /*1a940*/  LDL.LU.64 R4, [R1+0xb0] ;  /* 0x0000b00001047983 */ /* 0x002ea80000300a00 */
[----:B0-----:R0:W-:Y:S04]  /*1a950*/  STL [R1+0x589c], R8 ;  /* 0x00589c0801007387 */ /* 0x0011e80000100800 */
[----:B------:R1:W-:Y:S04]  /*1a960*/  STL [R1+0x5898], R9 ;  /* 0x0058980901007387 */ /* 0x0003e80000100800 */
[----:B------:R3:W-:Y:S04]  /*1a970*/  STL [R1+0x561c], R10 ;  /* 0x00561c0a01007387 */ /* 0x0007e80000100800 */
[----:B------:R4:W-:Y:S04]  /*1a980*/  STL [R1+0x5618], R11 ;  /* 0x0056180b01007387 */ /* 0x0009e80000100800 */
[----:B0-----:R-:W2:Y:S04]  /*1a990*/  LDL.LU R8, [R1+0x2b0] ;  /* 0x0002b00001087983 */ /* 0x001ea80000300800 */
[----:B-1----:R-:W2:Y:S01]  /*1a9a0*/  LDL.LU R9, [R1+0x2b4] ;  /* 0x0002b40001097983 */ /* 0x002ea20000300800 */
[----:B---3--:R-:W-:Y:S01]  /*1a9b0*/  MOV R10, R13 ;  /* 0x0000000d000a7202 */ /* 0x008fe20000000f00 */
[----:B----4-:R-:W-:-:S02]  /*1a9c0*/  IMAD.MOV.U32 R11, RZ, RZ, R12 ;  /* 0x000000ffff0b7224 */ /* 0x010fc400078e000c */
[----:B------:R-:W0:Y:S04]  /*1a9d0*/  LDSM.16.M88.4 R12, [R0+0x2f080] ;  /* 0x02f08000000c783b */ /* 0x000e280000000200 */
[----:B0-----:R-:W-:Y:S04]  /*1a9e0*/  STL [R1+0x574c], R14 ;  /* 0x00574c0e01007387 */ /* 0x001fe80000100800 */
[----:B------:R-:W-:Y:S04]  /*1a9f0*/  STL [R1+0x5748], R15 ;  /* 0x0057480f01007387 */ /* 0x000fe80000100800 */
[----:B------:R-:W-:Y:S04]  /*1aa00*/  STL [R1+0x5168], R0 ;  /* 0x0051680001007387 */ /* 0x000fe80000100800 */
[----:B------:R-:W-:Y:S04]  /*1aa10*/  STL.64 [R1+0x5880], R18 ;  /* 0x0058801201007387 */ /* 0x000fe80000100a00 */
[----:B------:R0:W-:Y:S02]  /*1aa20*/  STL.64 [R1+0x5878], R16 ;  /* 0x0058781001007387 */ /* 0x0001e40000100a00 */
[----:B0-----:R-:W-:Y:S01]  /*1aa30*/  MOV R16, R28 ;  /* 0x0000001c00107202 */ /* 0x001fe20000000f00 */
[----:B------:R-:W-:-:S07]  /*1aa40*/  IMAD.MOV.U32 R17, RZ, RZ, R3 ;  /* 0x000000ffff117224 */ /* 0x000fce00078e0003 */
[C---:B------:R-:W-:Y:S01]  /*1aa50*/  HMMA.16816.F32.BF16 R16, R20.reuse, R16, R24 ;  /* 0x000000101410723c */ /* 0x040fe20000041818 */
[----:B------:R-:W3:Y:S11]  /*1aa60*/  LDL.LU.64 R24, [R1+0x5958] ;  /* 0x0059580001187983 */ /* 0x000ef60000300a00 */
[----:B------:R-:W-:Y:S11]  /*1aa70*/  @!UPT UIADD3 URZ, URZ, URZ, URZ ;  /* 0x0000003f3f3ff290 */ /* 0x000ff6000fffe03f */
[----:B------:R-:W-:Y:S01]  /*1aa80*/  @!UPT UIADD3 URZ, URZ, URZ, URZ ;  /* 0x0000003f3f3ff290 */ /* 0x000fe2000fffe03f */
[----:B------:R-:W-:Y:S01]  /*1aa90*/  MOV R0, R19 ;  /* 0x0000001300007202 */ /* 0x000fe20000000f00 */
[----:B------:R-:W-:Y:S01]  /*1aaa0*/  IMAD.MOV.U32 R28, RZ, RZ, R18 ;  /* 0x000000ffff1c7224 */ /* 0x000fe200078e0012 */
[----:B------:R-:W-:Y:S01]  /*1aab0*/  MOV R3, R17 ;  /* 0x0000001100037202 */ /* 0x000fe20000000f00 */
[----:B------:R-:W-:Y:S04]  /*1aac0*/  STL [R1+0x2c0], R16 ;  /* 0x0002c01001007387 */ /* 0x000fe80000100800 */
[----:B------:R-:W-:Y:S04]  /*1aad0*/  STL [R1+0x5828], R0 ;  /* 0x0058280001007387 */ /* 0x000fe80000100800 */
[----:B------:R-:W-:Y:S04]  /*1aae0*/  STL [R1+0x5824], R28 ;  /* 0x0058241c01007387 */ /* 0x000fe80000100800 */
[----:B------:R-:W-:Y:S01]  /*1aaf0*/  STL [R1+0x5820], R3 ;  /* 0x0058200301007387 */ /* 0x000fe20000100800 */
[----:B--2---:R-:W-:Y:S11]  /*1ab00*/  HMMA.16816.F32.BF16 R8, R20, R4, R8 ;  /* 0x000000041408723c */ /* 0x004ff60000041808 */
[----:B------:R-:W-:Y:S11]  /*1ab10*/  @!UPT UIADD3 URZ, URZ, URZ, URZ ;  /* 0x0000003f3f3ff290 */ /* 0x000ff6000fffe03f */
[----:B------:R-:W-:Y:S01]  /*1ab20*/  @!UPT UIADD3 URZ, URZ, URZ, URZ ;  /* 0x0000003f3f3ff290 */ /* 0x000fe2000fffe03f */
[----:B------:R0:W-:Y:S04]  /*1ab30*/  STL.64 [R1+0x2b0], R8 ;  /* 0x0002b00801007387 */ /* 0x0001e80000100a00 */
[----:B------:R1:W-:Y:S04]  /*1ab40*/  STL.64 [R1+0x2b8], R10 ;  /* 0x0002b80a01007387 */ /* 0x0003e80000100a00 */
[----:B0-----:R-:W2:Y:S04]  /*1ab50*/  LDL.LU R8, [R1+0x290] ;  /* 0x0002900001087983 */ /* 0x001ea80000300800 */
[----:B------:R-:W2:Y:S04]  /*1ab60*/  LDL.LU R9, [R1+0x294] ;  /* 0x0002940001097983 */ /* 0x000ea80000300800 */
[----:B-1----:R-:W4:Y:S04]  /*1ab70*/  LDL.LU R10, [R1+0x298] ;  /* 0x00029800010a7983 */ /* 0x002f280000300800 */
[----:B------:R-:W4:Y:S01]  /*1ab80*/  LDL.LU R11, [R1+0x29c] ;  /* 0x00029c00010b7983 */ /* 0x000f220000300800 */
[----:B------:R-:W-:Y:S01]  /*1ab90*/  IMAD.MOV.U32 R17, RZ, RZ, R4 ;  /* 0x000000ffff117224 */ /* 0x000fe200078e0004 */
[----:B------:R-:W-:-:S02]  /*1aba0*/  MOV R16, R5 ;  /* 0x0000000500107202 */ /* 0x000fc40000000f00 */
[----:B----4-:R-:W-:Y:S04]  /*1abb0*/  STL.64 [R1+0x5948], R10 ;  /* 0x0059480a01007387 */ /* 0x010fe80000100a00 */
[----:B--2---:R0:W-:Y:S04]  /*1abc0*/  STL.64 [R1+0x5940], R8 ;  /* 0x0059400801007387 */ /* 0x0041e80000100a00 */
[----:B0-----:R-:W2:Y:S04]  /*1abd0*/  LDL.LU R8, [R1+0x2a0] ;  /* 0x0002a00001087983 */ /* 0x001ea80000300800 */
[----:B------:R-:W2:Y:S04]  /*1abe0*/  LDL.LU R9, [R1+0x2a4] ;  /* 0x0002a40001097983 */ /* 0x000ea80000300800 */
[----:B------:R-:W2:Y:S04]  /*1abf0*/  LDL.LU R10, [R1+0x2a8] ;  /* 0x0002a800010a7983 */ /* 0x000ea80000300800 */
[----:B------:R-:W2:Y:S04]  /*1ac00*/  LDL.LU R11, [R1+0x2ac] ;  /* 0x0002ac00010b7983 */ /* 0x000ea80000300800 */
[----:B------:R-:W4:Y:S04]  /*1ac10*/  LDL.LU.64 R4, [R1+0x90] ;  /* 0x0000900001047983 */ /* 0x000f280000300a00 */
[----:B------:R0:W-:Y:S04]  /*1ac20*/  STL.64 [R1+0x58e8], R16 ;  /* 0x0058e81001007387 */ /* 0x0001e80000100a00 */
[----:B0-----:R-:W5:Y:S04]  /*1ac30*/  LDL.64 R16, [R1+0x50] ;  /* 0x0000500001107983 */ /* 0x001f680000100a00 */
[----:B-----5:R0:W-:Y:S04]  /*1ac40*/  STL.64 [R1+0x5900], R16 ;  /* 0x0059001001007387 */ /* 0x0201e80000100a00 */
[----:B0-----:R-:W5:Y:S04]  /*1ac50*/  LDL.LU R16, [R1+0x260] ;  /* 0x0002600001107983 */ /* 0x001f680000300800 */
[----:B------:R-:W5:Y:S04]  /*1ac60*/  LDL.LU R17, [R1+0x264] ;  /* 0x0002640001117983 */ /* 0x000f680000300800 */
[----:B------:R-:W2:Y:S04]  /*1ac70*/  LDL.LU R18, [R1+0x268] ;  /* 0x0002680001127983 */ /* 0x000ea80000300800 */
[----:B------:R-:W2:Y:S04]  /*1ac80*/  LDL.LU R19, [R1+0x26c] ;  /* 0x00026c0001137983 */ /* 0x000ea80000300800 */
[----:B--2---:R-:W-:Y:S04]  /*1ac90*/  STL.64 [R1+0x5910], R18 ;  /* 0x0059101201007387 */ /* 0x004fe80000100a00 */
[----:B-----5:R3:W-:Y:S02]  /*1aca0*/  STL.64 [R1+0x5908], R16 ;  /* 0x0059081001007387 */ /* 0x0207e40000100a00 */
[----:B---3--:R-:W-:-:S02]  /*1acb0*/  IMAD.MOV.U32 R16, RZ, RZ, R25 ;  /* 0x000000ffff107224 */ /* 0x008fc400078e0019 */
[----:B------:R-:W2:Y:S01]  /*1acc0*/  LDL.LU R25, [R1+0x5954] ;  /* 0x0059540001197983 */ /* 0x000ea20000300800 */
[----:B------:R-:W-:-:S03]  /*1acd0*/  MOV R17, R2 ;  /* 0x0000000200117202 */ /* 0x000fc60000000f00 */
[----:B------:R-:W3:Y:S04]  /*1ace0*/  LDL.LU R2, [R1+0x5950] ;  /* 0x0059500001027983 */ /* 0x000ee80000300800 */
[----:B------:R0:W-:Y:S04]  /*1acf0*/  STL.64 [R1+0x5928], R16 ;  /* 0x0059281001007387 */ /* 0x0001e80000100a00 */
[----:B0-----:R-:W5:Y:S04]  /*1ad00*/  LDL.LU R16, [R1+0x280] ;  /* 0x0002800001107983 */ /* 0x001f680000300800 */
[----:B------:R-:W5:Y:S04]  /*1ad10*/  LDL.LU R17, [R1+0x284] ;  /* 0x0002840001117983 */ /* 0x000f680000300800 */
[----:B------:R-:W5:Y:S04]  /*1ad20*/  LDL.LU R18, [R1+0x288] ;  /* 0x0002880001127983 */ /* 0x000f680000300800 */
[----:B------:R-:W5:Y:S01]  /*1ad30*/  LDL.LU R19, [R1+0x28c] ;  /* 0x00028c0001137983 */ /* 0x000f620000300800 */
[C---:B--2---:R-:W-:Y:S11]  /*1ad40*/  HMMA.16816.F32.BF16 R8, R20.reuse, R24, R8 ;  /* 0x000000181408723c */ /* 0x044ff60000041808 */
[----:B------:R-:W-:Y:S11]  /*1ad50*/  @!UPT UIADD3 URZ, URZ, URZ, URZ ;  /* 0x0000003f3f3ff290 */ /* 0x000ff6000fffe03f */
[----:B------:R-:W-:Y:S01]  /*1ad60*/  @!UPT UIADD3 URZ, URZ, URZ, URZ ;  /* 0x0000003f3f3ff290 */ /* 0x000fe2000fffe03f */
[----:B------:R0:W-:Y:S01]  /*1ad70*/  STL.64 [R1+0x2a0], R8 ;  /* 0x0002a00801007387 */ /* 0x0001e20000100a00 */
[----:B------:R-:W-:Y:S01]  /*1ad80*/  IMAD.MOV.U32 R14, RZ, RZ, R10 ;  /* 0x000000ffff0e7224 */ /* 0x000fe200078e000a */
[----:B------:R-:W-:Y:S02]  /*1ad90*/  MOV R15, R11 ;  /* 0x0000000b000f7202 */ /* 0x000fe40000000f00 */
[----:B------:R-:W4:Y:S04]  /*1ada0*/  LDL.LU.64 R10, [R1+0x5948] ;  /* 0x00594800010a7983 */ /* 0x000f280000300a00 */
[----:B0-----:R-:W4:Y:S04]  /*1adb0*/  LDL.LU.64 R8, [R1+0x5940] ;  /* 0x0059400001087983 */ /* 0x001f280000300a00 */
        /* <DEDUP_REMOVED lines=8> */
[----:B------:R-:W2:Y:S04]  /*1ae40*/  LDL.LU R25, [R1+0x274] ;  /* 0x0002740001197983 */ /* 0x000ea80000300800 */
[----:B------:R-:W2:Y:S04]  /*1ae50*/  LDL.LU R26, [R1+0x278] ;  /* 0x00027800011a7983 */ /* 0x000ea80000300800 */
[----:B------:R-:W2:Y:S01]  /*1ae60*/  LDL.LU R27, [R1+0x27c] ;  /* 0x00027c00011b7983 */ /* 0x000ea20000300800 */
[C---:B----4-:R-:W-:Y:S03]  /*1ae70*/  HMMA.16816.F32.BF16 R8, R20.reuse, R4, R8 ;  /* 0x000000041408723c */ /* 0x050fe60000041808 */
[----:B--2---:R-:W-:Y:S04]  /*1ae80*/  STL.64 [R1+0x5938], R26 ;  /* 0x0059381a01007387 */ /* 0x004fe80000100a00 */
[----:B------:R0:W-:Y:S04]  /*1ae90*/  STL.64 [R1+0x5930], R24 ;  /* 0x0059301801007387 */ /* 0x0001e80000100a00 */
[----:B0-----:R-:W5:Y:S04]  /*1aea0*/  LDL.LU.64 R24, [R1+0x80] ;  /* 0x0000800001187983 */ /* 0x001f680000300a00 */
[----:B------:R-:W-:Y:S04]  /*1aeb0*/  STL [R1+0x5754], R14 ;  /* 0x0057540e01007387 */ /* 0x000fe80000100800 */
[----:B------:R-:W-:Y:S04]  /*1aec0*/  STL [R1+0x5750], R15 ;  /* 0x0057500f01007387 */ /* 0x000fe80000100800 */
[----:B------:R-:W-:Y:S04]  /*1aed0*/  STL.64 [R1+0x290], R8 ;  /* 0x0002900801007387 */ /* 0x000fe80000100a00 */
[----:B------:R0:W-:Y:S02]  /*1aee0*/  STL.64 [R1+0x298], R10 ;  /* 0x0002980a01007387 */ /* 0x0001e40000100a00 */
[----:B0-----:R-:W-:Y:S01]  /*1aef0*/  IMAD.MOV.U32 R11, RZ, RZ, R4 ;  /* 0x000000ffff0b7224 */ /* 0x001fe200078e0004 */
[----:B------:R-:W-:Y:S01]  /*1af00*/  MOV R10, R5 ;  /* 0x00000005000a7202 */ /* 0x000fe20000000f00 */
[----:B------:R-:W2:Y:S04]  /*1af10*/  LDL.LU R4, [R1+0x240] ;  /* 0x0002400001047983 */ /* 0x000ea80000300800 */
[----:B------:R-:W2:Y:S04]  /*1af20*/  LDL.LU R5, [R1+0x244] ;  /* 0x0002440001057983 */ /* 0x000ea80000300800 */
[----:B------:R-:W2:Y:S04]  /*1af30*/  LDL.LU R6, [R1+0x248] ;  /* 0x0002480001067983 */ /* 0x000ea80000300800 */
[----:B------:R-:W2:Y:S04]  /*1af40*/  LDL.LU R7, [R1+0x24c] ;  /* 0x00024c0001077983 */ /* 0x000ea80000300800 */
[----:B------:R-:W4:Y:S01]  /*1af50*/  LDL.LU.64 R26, [R1+0x5938] ;  /* 0x00593800011a7983 */ /* 0x000f220000300a00 */
[----:B-----5:R-:W-:Y:S01]  /*1af60*/  HMMA.16816.F32.BF16 R16, R20, R24, R16 ;  /* 0x000000181410723c */ /* 0x020fe20000041810 */
[----:B------:R-:W-:Y:S01]  /*1af70*/  IMAD.MOV.U32 R8, RZ, RZ, R24 ;  /* 0x000000ffff087224 */ /* 0x000fe200078e0018 */
[----:B------:R-:W-:-:S02]  /*1af80*/  MOV R9, R25 ;  /* 0x0000001900097202 */ /* 0x000fc40000000f00 */
[----:B------:R-:W4:Y:S11]  /*1af90*/  LDL.LU.64 R24, [R1+0x5930] ;  /* 0x0059300001187983 */ /* 0x000f360000300a00 */
[----:B------:R-:W-:Y:S08]  /*1afa0*/  @!UPT UIADD3 URZ, URZ, URZ, URZ ;  /* 0x0000003f3f3ff290 */ /* 0x000ff0000fffe03f */
[----:B------:R0:W-:Y:S01]  /*1afb0*/  STL [R1+0x280], R16 ;  /* 0x0002801001007387 */ /* 0x0001e20000100800 */
[----:B------:R-:W-:-:S03]  /*1afc0*/  IMAD.MOV.U32 R14, RZ, RZ, R17 ;  /* 0x000000ffff0e7224 */ /* 0x000fc600078e0011 */
[----:B------:R-:W-:Y:S04]  /*1afd0*/  STL [R1+0x28c], R19 ;  /* 0x00028c1301007387 */ /* 0x000fe80000100800 */
[----:B0-----:R-:W4:Y:S01]  /*1afe0*/  LDL.LU.64 R16, [R1+0x5928] ;  /* 0x0059280001107983 */ /* 0x001f220000300a00 */
[----:B------:R-:W-:-:S03]  /*1aff0*/  MOV R15, R18 ;  /* 0x00000012000f7202 */ /* 0x000fc60000000f00 */
[----:B------:R-:W-:Y:S04]  /*1b000*/  STL.64 [R1+0x58a8], R10 ;  /* 0x0058a80a01007387 */ /* 0x000fe80000100a00 */
[----:B------:R0:W-:Y:S04]  /*1b010*/  STL.64 [R1+0x58a0], R8 ;  /* 0x0058a00801007387 */ /* 0x0001e80000100a00 */
[----:B0-----:R-:W2:Y:S04]  /*1b020*/  LDL.64 R8, [R1+0x40] ;  /* 0x0000400001087983 */ /* 0x001ea80000100a00 */
[----:B------:R-:W-:Y:S04]  /*1b030*/  STL.64 [R1+0x5890], R14 ;  /* 0x0058900e01007387 */ /* 0x000fe80000100a00 */
[----:B------:R0:W-:Y:S04]  /*1b040*/  STL.64 [R1+0x5888], R12 ;  /* 0x0058880c01007387 */ /* 0x0001e80000100a00 */
[----:B0-----:R-:W5:Y:S01]  /*1b050*/  LDL.LU.64 R12, [R1+0x60] ;  /* 0x00006000010c7983 */ /* 0x001f620000300a00 */
[C---:B----4-:R-:W-:Y:S03]  /*1b060*/  HMMA.16816.F32.BF16 R16, R20.reuse, R16, R24 ;  /* 0x000000101410723c */ /* 0x050fe60000041818 */
[----:B------:R-:W4:Y:S04]  /*1b070*/  LDL.LU.64 R26, [R1+0x5920] ;  /* 0x00592000011a7983 */ /* 0x000f280000300a00 */
[----:B------:R-:W4:Y:S11]  /*1b080*/  LDL.LU.64 R24, [R1+0x5918] ;  /* 0x0059180001187983 */ /* 0x000f360000300a00 */
[----:B------:R-:W-:Y:S05]  /*1b090*/  @!UPT UIADD3 URZ, URZ, URZ, URZ ;  /* 0x0000003f3f3ff290 */ /* 0x000fea000fffe03f */
[----:B------:R-:W-:Y:S04]  /*1b0a0*/  STL.64 [R1+0x270], R16 ;  /* 0x0002701001007387 */ /* 0x000fe80000100a00 */
[----:B------:R0:W-:Y:S04]  /*1b0b0*/  STL.64 [R1+0x278], R18 ;  /* 0x0002781201007387 */ /* 0x0001e80000100a00 */
[----:B0-----:R-:W5:Y:S04]  /*1b0c0*/  LDL.LU.64 R18, [R1+0x5910] ;  /* 0x0059100001127983 */ /* 0x001f680000300a00 */
[----:B------:R-:W5:Y:S02]  /*1b0d0*/  LDL.LU.64 R16, [R1+0x5908] ;  /* 0x0059080001107983 */ /* 0x000f640000300a00 */
[----:B-----5:R-:W-:Y:S11]  /*1b0e0*/  HMMA.16816.F32.BF16 R16, R20, R12, R16 ;  /* 0x0000000c1410723c */ /* 0x020ff60000041810 */
[----:B------:R-:W-:Y:S11]  /*1b0f0*/  @!UPT UIADD3 URZ, URZ, URZ, URZ ;  /* 0x0000003f3f3ff290 */ /* 0x000ff6000fffe03f */
[----:B------:R-:W-:Y:S01]  /*1b100*/  @!UPT UIADD3 URZ, URZ, URZ, URZ ;  /* 0x0000003f3f3ff290 */ /* 0x000fe2000fffe03f */
[----:B------:R0:W-:Y:S04]  /*1b110*/  STL.64 [R1+0x260], R16 ;  /* 0x0002601001007387 */ /* 0x0001e80000100a00 */
[----:B------:R-:W-:Y:S04]  /*1b120*/  STL.64 [R1+0x268], R18 ;  /* 0x0002681201007387 */ /* 0x000fe80000100a00 */
[----:B0-----:R-:W4:Y:S01]  /*1b130*/  LDL.LU.64 R16, [R1+0x5900] ;  /* 0x0059000001107983 */ /* 0x001f220000300a00 */
[----:B------:R-:W-:Y:S01]  /*1b140*/  IMAD.MOV.U32 R28, RZ, RZ, R12 ;  /* 0x000000ffff1c7224 */ /* 0x000fe200078e000c */
[----:B------:R-:W-:-:S04]  /*1b150*/  MOV R3, R13 ;  /* 0x0000000d00037202 */ /* 0x000fc80000000f00 */
[----:B------:R-:W-:Y:S04]  /*1b160*/  STL [R1+0x5830], R28 ;  /* 0x0058301c01007387 */ /* 0x000fe80000100800 */
[----:B------:R-:W-:Y:S01]  /*1b170*/  STL [R1+0x582c], R3 ;  /* 0x00582c0301007387 */ /* 0x000fe20000100800 */
[C---:B----4-:R-:W-:Y:S01]  /*1b180*/  HMMA.16816.F32.BF16 R12, R20.reuse, R16, R24 ;  /* 0x00000010140c723c */ /* 0x050fe20000041818 */
[----:B------:R-:W-:Y:S02]  /*1b190*/  IMAD.MOV.U32 R0, RZ, RZ, R17 ;  /* 0x000000ffff007224 */ /* 0x000fe400078e0011 */
[----:B------:R-:W4:Y:S11]  /*1b1a0*/  LDL.LU.64 R16, [R1+0x30] ;  /* 0x0000300001107983 */ /* 0x000f360000300a00 */
[----:B------:R-:W-:Y:S09]  /*1b1b0*/  @!UPT UIADD3 URZ, URZ, URZ, URZ ;  /* 0x0000003f3f3ff290 */ /* 0x000ff2000fffe03f */
[----:B------:R0:W-:Y:S04]  /*1b1c0*/  STL.64 [R1+0x250], R12 ;  /* 0x0002500c01007387 */ /* 0x0001e80000100a00 */
[----:B------:R1:W-:Y:S04]  /*1b1d0*/  STL.64 [R1+0x258], R14 ;  /* 0x0002580e01007387 */ /* 0x0003e80000100a00 */
[----:B0-----:R-:W5:Y:S04]  /*1b1e0*/  LDL.LU R12, [R1+0x220] ;  /* 0x00022000010c7983 */ /* 0x001f680000300800 */
[----:B------:R-:W5:Y:S04]  /*1b1f0*/  LDL.LU R13, [R1+0x224] ;  /* 0x00022400010d7983 */ /* 0x000f680000300800 */
[----:B-1----:R-:W3:Y:S04]  /*1b200*/  LDL.LU R14, [R1+0x228] ;  /* 0x00022800010e7983 */ /* 0x002ee80000300800 */
[----:B------:R-:W3:Y:S01]  /*1b210*/  LDL.LU R15, [R1+0x22c] ;  /* 0x00022c00010f7983 */ /* 0x000ee20000300800 */
[----:B--2---:R-:W-:Y:S01]  /*1b220*/  HMMA.16816.F32.BF16 R4, R20, R8, R4 ;  /* 0x000000081404723c */ /* 0x004fe20000041804 */
[----:B------:R-:W-:-:S02]  /*1b230*/  IMAD.MOV.U32 R3, RZ, RZ, R8 ;  /* 0x000000ffff037224 */ /* 0x000fc400078e0008 */
[----:B---3--:R-:W-:Y:S04]  /*1b240*/  STL.64 [R1+0x58f8], R14 ;  /* 0x0058f80e01007387 */ /* 0x008fe80000100a00 */
[----:B-----5:R0:W-:Y:S04]  /*1b250*/  STL.64 [R1+0x58f0], R12 ;  /* 0x0058f00c01007387 */ /* 0x0201e80000100a00 */
[----:B0-----:R-:W4:Y:S04]  /*1b260*/  LDL.LU R12, [R1+0x230] ;  /* 0x00023000010c7983 */ /* 0x001f280000300800 */
[----:B------:R-:W4:Y:S04]  /*1b270*/  LDL.LU R13, [R1+0x234] ;  /* 0x00023400010d7983 */ /* 0x000f280000300800 */
[----:B------:R-:W4:Y:S04]  /*1b280*/  LDL.LU R14, [R1+0x238] ;  /* 0x00023800010e7983 */ /* 0x000f280000300800 */
[----:B------:R-:W2:Y:S04]  /*1b290*/  LDL.LU.64 R24, [R1+0x20] ;  /* 0x0000200001187983 */ /* 0x000ea80000300a00 */
[----:B------:R-:W-:Y:S04]  /*1b2a0*/  STL [R1+0x5834], R0 ;  /* 0x0058340001007387 */ /* 0x000fe80000100800 */
[----:B------:R-:W-:Y:S04]  /*1b2b0*/  STL.64 [R1+0x240], R4 ;  /* 0x0002400401007387 */ /* 0x000fe80000100a00 */
[----:B------:R-:W-:Y:S04]  /*1b2c0*/  STL [R1+0x248], R6 ;  /* 0x0002480601007387 */ /* 0x000fe80000100800 */
[----:B------:R-:W3:Y:S04]  /*1b2d0*/  LDL.LU R8, [R1+0x1f0] ;  /* 0x0001f00001087983 */ /* 0x000ee80000300800 */
        /* <DEDUP_REMOVED lines=9> */
[----:B------:R-:W-:-:S07]  /*1b370*/  MOV R15, R2 ;  /* 0x00000002000f7202 */ /* 0x000fce0000000f00 */
[C---:B----4-:R-:W-:Y:S01]  /*1b380*/  HMMA.16816.F32.BF16 R12, R20.reuse, R16, R12 ;  /* 0x00000010140c723c */ /* 0x050fe2000004180c */
[----:B-----5:R-:W-:Y:S04]  /*1b390*/  STL.64 [R1+0x58d8], R10 ;  /* 0x0058d80a01007387 */ /* 0x020fe80000100a00 */
[----:B---3--:R0:W-:Y:S04]  /*1b3a0*/  STL.64 [R1+0x58d0], R8 ;  /* 0x0058d00801007387 */ /* 0x0081e80000100a00 */
[----:B0-----:R-:W3:Y:S04]  /*1b3b0*/  LDL.LU.64 R8, [R1+0x10] ;  /* 0x0000100001087983 */ /* 0x001ee80000300a00 */
[----:B------:R-:W4:Y:S01]  /*1b3c0*/  LDL.LU.64 R4, [R1] ;  /* 0x0000000001047983 */ /* 0x000f220000300a00 */
[----:B------:R-:W-:Y:S01]  /*1b3d0*/  MOV R2, R7 ;  /* 0x0000000700027202 */ /* 0x000fe20000000f00 */
[----:B------:R-:W-:Y:S01]  /*1b3e0*/  IMAD.MOV.U32 R0, RZ, RZ, R16 ;  /* 0x000000ffff007224 */ /* 0x000fe200078e0010 */
[----:B------:R-:W-:Y:S01]  /*1b3f0*/  MOV R28, R17 ;  /* 0x00000011001c7202 */ /* 0x000fe20000000f00 */
[----:B----4-:R0:W-:Y:S04]  /*1b400*/  STL.64 [R1+0x58e0], R4 ;  /* 0x0058e00401007387 */ /* 0x0101e80000100a00 */
[----:B0-----:R-:W4:Y:S04]  /*1b410*/  LDL.LU R4, [R1+0x210] ;  /* 0x0002100001047983 */ /* 0x001f280000300800 */
[----:B------:R-:W4:Y:S04]  /*1b420*/  LDL.LU R5, [R1+0x214] ;  /* 0x0002140001057983 */ /* 0x000f280000300800 */
[----:B------:R-:W4:Y:S04]  /*1b430*/  LDL.LU R6, [R1+0x218] ;  /* 0x0002180001067983 */ /* 0x000f280000300800 */
[----:B------:R-:W4:Y:S04]  /*1b440*/  LDL.LU R7, [R1+0x21c] ;  /* 0x00021c0001077983 */ /* 0x000f280000300800 */
[----:B------:R-:W-:Y:S04]  /*1b450*/  STL [R1+0x583c], R2 ;  /* 0x00583c0201007387 */ /* 0x000fe80000100800 */
[----:B------:R-:W-:Y:S04]  /*1b460*/  STL [R1+0x5838], R3 ;  /* 0x0058380301007387 */ /* 0x000fe80000100800 */
[----:B------:R-:W-:Y:S04]  /*1b470*/  STL.64 [R1+0x230], R12 ;  /* 0x0002300c01007387 */ /* 0x000fe80000100a00 */
[----:B------:R0:W-:Y:S04]  /*1b480*/  STL.64 [R1+0x238], R14 ;  /* 0x0002380e01007387 */ /* 0x0001e80000100a00 */
[----:B0-----:R-:W5:Y:S04]  /*1b490*/  LDL.LU.64 R14, [R1+0x58f8] ;  /* 0x0058f800010e7983 */ /* 0x001f680000300a00 */
[----:B------:R-:W5:Y:S04]  /*1b4a0*/  LDL.LU.64 R12, [R1+0x58f0] ;  /* 0x0058f000010c7983 */ /* 0x000f680000300a00 */
[----:B------:R-:W5:Y:S04]  /*1b4b0*/  LDL.LU.64 R16, [R1+0x58e8] ;  /* 0x0058e80001107983 */ /* 0x000f680000300a00 */
[----:B------:R3:W-:Y:S04]  /*1b4c0*/  STL [R1+0x5844], R28 ;  /* 0x0058441c01007387 */ /* 0x0007e80000100800 */
[----:B------:R0:W-:Y:S01]  /*1b4d0*/  STL [R1+0x5840], R0 ;  /* 0x0058400001007387 */ /* 0x0001e20000100800 */
[----:B--2---:R-:W-:Y:S01]  /*1b4e0*/  IMAD.MOV.U32 R2, RZ, RZ, R24 ;  /* 0x000000ffff027224 */ /* 0x004fe200078e0018 */
[----:B------:R-:W-:Y:S01]  /*1b4f0*/  MOV R3, R25 ;  /* 0x0000001900037202 */ /* 0x000fe20000000f00 */
[----:B---3--:R-:W-:Y:S01]  /*1b500*/  IMAD.MOV.U32 R28, RZ, RZ, R8 ;  /* 0x000000ffff1c7224 */ /* 0x008fe200078e0008 */
[----:B0-----:R-:W-:Y:S01]  /*1b510*/  MOV R0, R9 ;  /* 0x0000000900007202 */ /* 0x001fe20000000f00 */
[C---:B----4-:R-:W-:Y:S08]  /*1b520*/  HMMA.16816.F32.BF16 R4, R20.reuse, R8, R4 ;  /* 0x000000081404723c */ /* 0x050ff00000041804 */
[C---:B-----5:R-:W-:Y:S07]  /*1b530*/  HMMA.16816.F32.BF16 R12, R20.reuse, R24, R12 ;  /* 0x00000018140c723c */ /* 0x060fee000004180c */
[----:B------:R-:W-:Y:S01]  /*1b540*/  IMAD.MOV.U32 R24, RZ, RZ, R17 ;  /* 0x000000ffff187224 */ /* 0x000fe200078e0011 */
[----:B------:R-:W-:Y:S11]  /*1b550*/  MOV R25, R16 ;  /* 0x0000001000197202 */ /* 0x000ff60000000f00 */
[----:B------:R-:W-:Y:S04]  /*1b560*/  @!UPT UIADD3 URZ, URZ, URZ, URZ ;  /* 0x0000003f3f3ff290 */ /* 0x000fe8000fffe03f */
[----:B------:R0:W-:Y:S04]  /*1b570*/  STL.64 [R1+0x220], R12 ;  /* 0x0002200c01007387 */ /* 0x0001e80000100a00 */
[----:B------:R1:W-:Y:S04]  /*1b580*/  STL.64 [R1+0x228], R14 ;  /* 0x0002280e01007387 */ /* 0x0003e80000100a00 */
[----:B0-----:R-:W2:Y:S04]  /*1b590*/  LDL.LU R12, [R1+0x1e0] ;  /* 0x0001e000010c7983 */ /* 0x001ea80000300800 */
[----:B------:R-:W2:Y:S04]  /*1b5a0*/  LDL.LU R13, [R1+0x1e4] ;  /* 0x0001e400010d7983 */ /* 0x000ea80000300800 */
[----:B-1----:R-:W2:Y:S04]  /*1b5b0*/  LDL.LU R14, [R1+0x1e8] ;  /* 0x0001e800010e7983 */ /* 0x002ea80000300800 */
[----:B------:R-:W2:Y:S04]  /*1b5c0*/  LDL.LU R15, [R1+0x1ec] ;  /* 0x0001ec00010f7983 */ /* 0x000ea80000300800 */
[----:B------:R-:W3:Y:S04]  /*1b5d0*/  LDL.LU R16, [R1+0x1c0] ;  /* 0x0001c00001107983 */ /* 0x000ee80000300800 */
[----:B------:R-:W3:Y:S04]  /*1b5e0*/  LDL.LU R17, [R1+0x1c4] ;  /* 0x0001c40001117983 */ /* 0x000ee80000300800 */
[----:B------:R-:W3:Y:S04]  /*1b5f0*/  LDL.LU R18, [R1+0x1c8] ;  /* 0x0001c80001127983 */ /* 0x000ee80000300800 */
[----:B------:R-:W3:Y:S04]  /*1b600*/  LDL.LU R19, [R1+0x1cc] ;  /* 0x0001cc0001137983 */ /* 0x000ee80000300800 */
[----:B------:R0:W-:Y:S04]  /*1b610*/  STL.64 [R1+0x5870], R24 ;  /* 0x0058701801007387 */ /* 0x0001e80000100a00 */
[----:B0-----:R-:W4:Y:S04]  /*1b620*/  LDL.LU R24, [R1+0x1b0] ;  /* 0x0001b00001187983 */ /* 0x001f280000300800 */
[----:B------:R-:W4:Y:S04]  /*1b630*/  LDL.LU R25, [R1+0x1b4] ;  /* 0x0001b40001197983 */ /* 0x000f280000300800 */
[----:B------:R-:W4:Y:S04]  /*1b640*/  LDL.LU R26, [R1+0x1b8] ;  /* 0x0001b800011a7983 */ /* 0x000f280000300800 */
[----:B------:R-:W4:Y:S04]  /*1b650*/  LDL.LU R27, [R1+0x1bc] ;  /* 0x0001bc00011b7983 */ /* 0x000f280000300800 */
[----:B------:R-:W-:Y:S04]  /*1b660*/  STL [R1+0x584c], R3 ;  /* 0x00584c0301007387 */ /* 0x000fe80000100800 */
[----:B------:R-:W-:Y:S04]  /*1b670*/  STL [R1+0x5848], R2 ;  /* 0x0058480201007387 */ /* 0x000fe80000100800 */
[----:B------:R0:W-:Y:S04]  /*1b680*/  STL.64 [R1+0x210], R4 ;  /* 0x0002100401007387 */ /* 0x0001e80000100a00 */
[----:B------:R-:W-:Y:S04]  /*1b690*/  STL.64 [R1+0x218], R6 ;  /* 0x0002180601007387 */ /* 0x000fe80000100a00 */
[----:B0-----:R-:W5:Y:S04]  /*1b6a0*/  LDL.LU.64 R4, [R1+0x58e0] ;  /* 0x0058e00001047983 */ /* 0x001f680000300a00 */
[----:B------:R-:W5:Y:S04]  /*1b6b0*/  LDL.LU.64 R10, [R1+0x58d8] ;  /* 0x0058d800010a7983 */ /* 0x000f680000300a00 */
[----:B------:R-:W5:Y:S02]  /*1b6c0*/  LDL.LU.64 R8, [R1+0x58d0] ;  /* 0x0058d00001087983 */ /* 0x000f640000300a00 */
[C---:B-----5:R-:W-:Y:S01]  /*1b6d0*/  HMMA.16816.F32.BF16 R8, R20.reuse, R4, R8 ;  /* 0x000000041408723c */ /* 0x060fe20000041808 */
[----:B------:R-:W-:Y:S01]  /*1b6e0*/  IMAD.MOV.U32 R3, RZ, RZ, R4 ;  /* 0x000000ffff037224 */ /* 0x000fe200078e0004 */
[----:B------:R-:W-:Y:S11]  /*1b6f0*/  MOV R2, R5 ;  /* 0x0000000500027202 */ /* 0x000ff60000000f00 */
[----:B------:R-:W-:Y:S10]  /*1b700*/  @!UPT UIADD3 URZ, URZ, URZ, URZ ;  /* 0x0000003f3f3ff290 */ /* 0x000ff4000fffe03f */
[----:B------:R-:W-:Y:S04]  /*1b710*/  STL.64 [R1+0x200], R8 ;  /* 0x0002000801007387 */ /* 0x000fe80000100a00 */
[----:B------:R0:W-:Y:S04]  /*1b720*/  STL.64 [R1+0x208], R10 ;  /* 0x0002080a01007387 */ /* 0x0001e80000100a00 */
[----:B0-----:R-:W5:Y:S04]  /*1b730*/  LDL.LU.64 R10, [R1+0x58c8] ;  /* 0x0058c800010a7983 */ /* 0x001f680000300a00 */
[----:B------:R-:W5:Y:S04]  /*1b740*/  LDL.LU.64 R8, [R1+0x58c0] ;  /* 0x0058c00001087983 */ /* 0x000f680000300a00 */
[----:B------:R-:W2:Y:S04]  /*1b750*/  LDL.LU.64 R6, [R1+0x58b8] ;  /* 0x0058b80001067983 */ /* 0x000ea80000300a00 */
[----:B------:R-:W5:Y:S02]  /*1b760*/  LDL.LU.64 R4, [R1+0x58b0] ;  /* 0x0058b00001047983 */ /* 0x000f640000300a00 */
[C---:B-----5:R-:W-:Y:S11]  /*1b770*/  HMMA.16816.F32.BF16 R8, R20.reuse, R4, R8 ;  /* 0x000000041408723c */ /* 0x060ff60000041808 */
[----:B------:R-:W-:Y:S11]  /*1b780*/  @!UPT UIADD3 URZ, URZ, URZ, URZ ;  /* 0x0000003f3f3ff290 */ /* 0x000ff6000fffe03f */
[----:B------:R-:W-:Y:S01]  /*1b790*/  @!UPT UIADD3 URZ, URZ, URZ, URZ ;  /* 0x0000003f3f3ff290 */ /* 0x000fe2000fffe03f */
[----:B------:R-:W-:Y:S04]  /*1b7a0*/  STL.64 [R1+0x1f0], R8 ;  /* 0x0001f00801007387 */ /* 0x000fe80000100a00 */
[----:B------:R0:W-:Y:S04]  /*1b7b0*/  STL.64 [R1+0x1f8], R10 ;  /* 0x0001f80a01007387 */ /* 0x0001e80000100a00 */
[----:B0-----:R-:W5:Y:S04]  /*1b7c0*/  LDL.LU.64 R10, [R1+0x58a8] ;  /* 0x0058a800010a7983 */ /* 0x001f680000300a00 */
[----:B------:R-:W3:Y:S04]  /*1b7d0*/  LDL.LU.64 R8, [R1+0x58a0] ;  /* 0x0058a00001087983 */ /* 0x000ee80000300a00 */
[----:B--2---:R-:W-:Y:S04]  /*1b7e0*/  STL.64 [R1+0x5780], R6 ;  /* 0x0057800601007387 */ /* 0x004fe80000100a00 */
[----:B------:R3:W-:Y:S02]  /*1b7f0*/  STL.64 [R1+0x5778], R4 ;  /* 0x0057780401007387 */ /* 0x0007e40000100a00 */
[----:B---3--:R-:W-:Y:S01]  /*1b800*/  IMAD.MOV.U32 R4, RZ, RZ, R8 ;  /* 0x000000ffff047224 */ /* 0x008fe200078e0008 */
[----:B------:R-:W-:Y:S01]  /*1b810*/  MOV R5, R9 ;  /* 0x0000000900057202 */ /* 0x000fe20000000f00 */
[----:B------:R-:W2:Y:S04]  /*1b820*/  LDL.LU R8, [R1+0x589c] ;  /* 0x00589c0001087983 */ /* 0x000ea80000300800 */
[----:B------:R-:W2:Y:S04]  /*1b830*/  LDL.LU R9, [R1+0x5898] ;  /* 0x0058980001097983 */ /* 0x000ea80000300800 */
[----:B------:R0:W-:Y:S04]  /*1b840*/  STL.64 [R1+0x5850], R4 ;  /* 0x0058500401007387 */ /* 0x0001e80000100a00 */
[----:B0-----:R-:W3:Y:S04]  /*1b850*/  LDL.LU R4, [R1+0x190] ;  /* 0x0001900001047983 */ /* 0x001ee80000300800 */
[----:B------:R-:W3:Y:S04]  /*1b860*/  LDL.LU R5, [R1+0x194] ;  /* 0x0001940001057983 */ /* 0x000ee80000300800 */
[----:B------:R-:W3:Y:S04]  /*1b870*/  LDL.LU R6, [R1+0x198] ;  /* 0x0001980001067983 */ /* 0x000ee80000300800 */
[----:B------:R-:W3:Y:S01]  /*1b880*/  LDL.LU R7, [R1+0x19c] ;  /* 0x00019c0001077983 */ /* 0x000ee20000300800 */
[C---:B--2---:R-:W-:Y:S03]  /*1b890*/  HMMA.16816.F32.BF16 R12, R20.reuse, R8, R12 ;  /* 0x00000008140c723c */ /* 0x044fe6000004180c */
[----:B---3--:R-:W-:Y:S04]  /*1b8a0*/  STL.64 [R1+0x5868], R6 ;  /* 0x0058680601007387 */ /* 0x008fe80000100a00 */
[----:B------:R0:W-:Y:S04]  /*1b8b0*/  STL.64 [R1+0x5860], R4 ;  /* 0x0058600401007387 */ /* 0x0001e80000100a00 */
[----:B0-----:R-:W2:Y:S04]  /*1b8c0*/  LDL.LU R4, [R1+0x1a0] ;  /* 0x0001a00001047983 */ /* 0x001ea80000300800 */
[----:B------:R-:W2:Y:S04]  /*1b8d0*/  LDL.LU R5, [R1+0x1a4] ;  /* 0x0001a40001057983 */ /* 0x000ea80000300800 */
[----:B------:R-:W2:Y:S04]  /*1b8e0*/  LDL.LU R6, [R1+0x1a8] ;  /* 0x0001a80001067983 */ /* 0x000ea80000300800 */
[----:B------:R-:W2:Y:S04]  /*1b8f0*/  LDL.LU R7, [R1+0x1ac] ;  /* 0x0001ac0001077983 */ /* 0x000ea80000300800 */
[----:B------:R-:W-:Y:S04]  /*1b900*/  STL.64 [R1+0x1e0], R12 ;  /* 0x0001e00c01007387 */ /* 0x000fe80000100a00 */
[----:B------:R0:W-:Y:S04]  /*1b910*/  STL.64 [R1+0x1e8], R14 ;  /* 0x0001e80e01007387 */ /* 0x0001e80000100a00 */
[----:B0-----:R-:W3:Y:S04]  /*1b920*/  LDL.LU.64 R14, [R1+0x5890] ;  /* 0x00589000010e7983 */ /* 0x001ee80000300a00 */
[----:B------:R-:W2:Y:S02]  /*1b930*/  LDL.LU.64 R12, [R1+0x5888] ;  /* 0x00588800010c7983 */ /* 0x000ea40000300a00 */
[----:B--2---:R-:W-:Y:S02]  /*1b940*/  HMMA.16816.F32.BF16 R20, R20, R12, R16 ;  /* 0x0000000c1414723c */ /* 0x004fe40000041810 */
[----:B------:R-:W4:Y:S04]  /*1b950*/  LDL.LU.64 R18, [R1+0x5880] ;  /* 0x0058800001127983 */ /* 0x000f280000300a00 */
[----:B------:R-:W4:Y:S11]  /*1b960*/  LDL.LU.64 R16, [R1+0x5878] ;  /* 0x0058780001107983 */ /* 0x000f360000300a00 */
[----:B------:R-:W-:Y:S06]  /*1b970*/  @!UPT UIADD3 URZ, URZ, URZ, URZ ;  /* 0x0000003f3f3ff290 */ /* 0x000fec000fffe03f */
[----:B------:R0:W-:Y:S04]  /*1b980*/  STL.64 [R1+0x1c0], R20 ;  /* 0x0001c01401007387 */ /* 0x0001e80000100a00 */
[----:B------:R-:W-:Y:S04]  /*1b990*/  STL.64 [R1+0x1c8], R22 ;  /* 0x0001c81601007387 */ /* 0x000fe80000100a00 */
[----:B0-----:R-:W4:Y:S04]  /*1b9a0*/  LDL.LU R20, [R1+0xc0] ;  /* 0x0000c00001147983 */ /* 0x001f280000300800 */
[----:B------:R-:W4:Y:S04]  /*1b9b0*/  LDL.LU R21, [R1+0xc4] ;  /* 0x0000c40001157983 */ /* 0x000f280000300800 */
[----:B---3--:R-:W-:Y:S04]  /*1b9c0*/  STL.64 [R1+0x5760], R14 ;  /* 0x0057600e01007387 */ /* 0x008fe80000100a00 */
[----:B------:R0:W-:Y:S04]  /*1b9d0*/  STL.64 [R1+0x5758], R12 ;  /* 0x0057580c01007387 */ /* 0x0001e80000100a00 */
[----:B0-----:R-:W2:Y:S04]  /*1b9e0*/  LDL.LU R12, [R1+0x170] ;  /* 0x00017000010c7983 */ /* 0x001ea80000300800 */
[----:B------:R-:W2:Y:S04]  /*1b9f0*/  LDL.LU R13, [R1+0x174] ;  /* 0x00017400010d7983 */ /* 0x000ea80000300800 */
[----:B------:R-:W2:Y:S04]  /*1ba00*/  LDL.LU R14, [R1+0x178] ;  /* 0x00017800010e7983 */ /* 0x000ea80000300800 */
[----:B------:R-:W2:Y:S01]  /*1ba10*/  LDL.LU R15, [R1+0x17c] ;  /* 0x00017c00010f7983 */ /* 0x000ea20000300800 */
[C---:B----4-:R-:W-:Y:S03]  /*1ba20*/  HMMA.16816.F32.BF16 R20, R16.reuse, R20, R24 ;  /* 0x000000141014723c */ /* 0x050fe60000041818 */
[----:B------:R-:W3:Y:S11]  /*1ba30*/  LDL.LU.64 R24, [R1+0x5870] ;  /* 0x0058700001187983 */ /* 0x000ef60000300a00 */
[----:B------:R-:W-:Y:S09]  /*1ba40*/  @!UPT UIADD3 URZ, URZ, URZ, URZ ;  /* 0x0000003f3f3ff290 */ /* 0x000ff2000fffe03f */
[----:B------:R-:W-:Y:S04]  /*1ba50*/  STL.64 [R1+0x1b0], R20 ;  /* 0x0001b01401007387 */ /* 0x000fe80000100a00 */
[----:B------:R-:W-:Y:S04]  /*1ba60*/  STL.64 [R1+0x1b8], R22 ;  /* 0x0001b81601007387 */ /* 0x000fe80000100a00 */
[----:B------:R-:W0:Y:S04]  /*1ba70*/  LDSM.16.MT88.4 R20, [R29+0xa000] ;  /* 0x00a000001d14783b */ /* 0x000e280000004200 */
[----:B0-----:R-:W-:Y:S04]  /*1ba80*/  STL.64 [R1+0x5770], R22 ;  /* 0x0057701601007387 */ /* 0x001fe80000100a00 */
[----:B------:R-:W-:Y:S01]  /*1ba90*/  STL.64 [R1+0x5768], R20 ;  /* 0x0057681401007387 */ /* 0x000fe20000100a00 */
[----:B---3--:R-:W-:Y:S03]  /*1baa0*/  HMMA.16816.F32.BF16 R24, R16, R24, R4 ;  /* 0x000000181018723c */ /* 0x008fe60000041804 */
[----:B------:R-:W3:Y:S04]  /*1bab0*/  LDL.LU.64 R6, [R1+0x5868] ;  /* 0x0058680001067983 */ /* 0x000ee80000300a00 */
[----:B------:R-:W3:Y:S11]  /*1bac0*/  LDL.LU.64 R4, [R1+0x5860] ;  /* 0x0058600001047983 */ /* 0x000ef60000300a00 */
[----:B------:R-:W-:Y:S05]  /*1bad0*/  @!UPT UIADD3 URZ, URZ, URZ, URZ ;  /* 0x0000003f3f3ff290 */ /* 0x000fea000fffe03f */
[----:B------:R0:W-:Y:S04]  /*1bae0*/  STL.64 [R1+0x1a0], R24 ;  /* 0x0001a01801007387 */ /* 0x0001e80000100a00 */
[----:B0-----:R-:W3:Y:S01]  /*1baf0*/  LDL.LU.64 R24, [R1+0x5858] ;  /* 0x0058580001187983 */ /* 0x001ee20000300a00 */
[----:B-----5:R-:W-:Y:S01]  /*1bb00*/  IMAD.MOV.U32 R20, RZ, RZ, R11 ;  /* 0x000000ffff147224 */ /* 0x020fe200078e000b */
[----:B------:R-:W-:Y:S01]  /*1bb10*/  MOV R21, R10 ;  /* 0x0000000a00157202 */ /* 0x000fe20000000f00 */
[----:B------:R-:W-:Y:S01]  /*1bb20*/  IMAD.MOV.U32 R10, RZ, RZ, R26 ;  /* 0x000000ffff0a7224 */ /* 0x000fe200078e001a */
[----:B------:R-:W-:-:S05]  /*1bb30*/  MOV R11, R27 ;  /* 0x0000001b000b7202 */ /* 0x000fca0000000f00 */
[----:B------:R-:W-:Y:S04]  /*1bb40*/  STL [R1+0x5624], R11 ;  /* 0x0056240b01007387 */ /* 0x000fe80000100800 */
[----:B------:R-:W-:Y:S01]  /*1bb50*/  STL [R1+0x5620], R10 ;  /* 0x0056200a01007387 */ /* 0x000fe20000100800 */
[C---:B---3--:R-:W-:Y:S03]  /*1bb60*/  HMMA.16816.F32.BF16 R24, R16.reuse, R24, R4 ;  /* 0x000000181018723c */ /* 0x048fe60000041804 */
[----:B------:R-:W2:Y:S11]  /*1bb70*/  LDL.LU.64 R4, [R1+0x5850] ;  /* 0x0058500001047983 */ /* 0x000eb60000300a00 */
[----:B------:R-:W-:Y:S09]  /*1bb80*/  @!UPT UIADD3 URZ, URZ, URZ, URZ ;  /* 0x0000003f3f3ff290 */ /* 0x000ff2000fffe03f */
[----:B------:R-:W-:Y:S04]  /*1bb90*/  STL.64 [R1+0x190], R24 ;  /* 0x0001901801007387 */ /* 0x000fe80000100a00 */
[----:B------:R-:W-:Y:S04]  /*1bba0*/  STL.64 [R1+0x198], R26 ;  /* 0x0001981a01007387 */ /* 0x000fe80000100a00 */
[----:B------:R-:W0:Y:S04]  /*1bbb0*/  LDSM.16.MT88.4 R24, [R29+0xa100] ;  /* 0x00a100001d18783b */ /* 0x000e280000004200 */
[----:B0-----:R-:W-:Y:S04]  /*1bbc0*/  STL.64 [R1+0x5600], R26 ;  /* 0x0056001a01007387 */ /* 0x001fe80000100a00 */
[----:B------:R0:W-:Y:S04]  /*1bbd0*/  STL.64 [R1+0x55f8], R24 ;  /* 0x0055f81801007387 */ /* 0x0001e80000100a00 */
[----:B0-----:R-:W3:Y:S04]  /*1bbe0*/  LDL.LU R24, [R1+0x180] ;  /* 0x0001800001187983 */ /* 0x001ee80000300800 */
[----:B------:R-:W3:Y:S04]  /*1bbf0*/  LDL.LU R25, [R1+0x184] ;  /* 0x0001840001197983 */ /* 0x000ee80000300800 */
[----:B------:R-:W3:Y:S04]  /*1bc00*/  LDL.LU R26, [R1+0x188] ;  /* 0x00018800011a7983 */ /* 0x000ee80000300800 */
[----:B------:R-:W3:Y:S04]  /*1bc10*/  LDL.LU R27, [R1+0x18c] ;  /* 0x00018c00011b7983 */ /* 0x000ee80000300800 */
[----:B------:R-:W-:Y:S01]  /*1bc20*/  STL [R1+0x55f4], R29 ;  /* 0x0055f41d01007387 */ /* 0x000fe20000100800 */
[C---:B--2---:R-:W-:Y:S08]  /*1bc30*/  HMMA.16816.F32.BF16 R4, R16.reuse, R4, R12 ;  /* 0x000000041004723c */ /* 0x044ff0000004180c */
[----:B---3--:R-:W-:Y:S11]  /*1bc40*/  HMMA.16816.F32.BF16 R20, R16, R20, R24 ;  /* 0x000000141014723c */ /* 0x008ff60000041818 */
[----:B------:R-:W-:Y:S11]  /*1bc50*/  @!UPT UIADD3 URZ, URZ, URZ, URZ ;  /* 0x0000003f3f3ff290 */ /* 0x000ff6000fffe03f */
[----:B------:R-:W-:Y:S02]  /*1bc60*/  @!UPT UIADD3 URZ, URZ, URZ, URZ ;  /* 0x0000003f3f3ff290 */ /* 0x000fe4000fffe03f */
[----:B------:R-:W-:Y:S01]  /*1bc70*/  MOV R10, R23 ;  /* 0x00000017000a7202 */ /* 0x000fe20000000f00 */
[----:B------:R-:W-:Y:S01]  /*1bc80*/  IMAD.MOV.U32 R11, RZ, RZ, R22 ;  /* 0x000000ffff0b7224 */ /* 0x000fe200078e0016 */
[----:B------:R0:W-:Y:S04]  /*1bc90*/  STL.64 [R1+0x180], R20 ;  /* 0x0001801401007387 */ /* 0x0001e80000100a00 */
[----:B------:R-:W-:Y:S04]  /*1bca0*/  STL [R1+0x562c], R10 ;  /* 0x00562c0a01007387 */ /* 0x000fe80000100800 */
[----:B------:R-:W-:Y:S04]  /*1bcb0*/  STL [R1+0x5628], R11 ;  /* 0x0056280b01007387 */ /* 0x000fe80000100800 */
[----:B0-----:R-:W2:Y:S04]  /*1bcc0*/  LDL.LU R20, [R1+0xe0] ;  /* 0x0000e00001147983 */ /* 0x001ea80000300800 */
[----:B------:R0:W-:Y:S04]  /*1bcd0*/  STL.64 [R1+0x170], R4 ;  /* 0x0001700401007387 */ /* 0x0001e80000100a00 */
[----:B------:R-:W-:Y:S04]  /*1bce0*/  STL.64 [R1+0x178], R6 ;  /* 0x0001780601007387 */ /* 0x000fe80000100a00 */
[----:B------:R-:W2:Y:S04]  /*1bcf0*/  LDL.LU R21, [R1+0xe4] ;  /* 0x0000e40001157983 */ /* 0x000ea80000300800 */
[----:B------:R-:W3:Y:S04]  /*1bd00*/  LDL.LU R22, [R1+0xe8] ;  /* 0x0000e80001167983 */ /* 0x000ee80000300800 */
[----:B------:R-:W3:Y:S01]  /*1bd10*/  LDL.LU R23, [R1+0xec] ;  /* 0x0000ec0001177983 */ /* 0x000ee20000300800 */
[----:B0-----:R-:W-:Y:S01]  /*1bd20*/  IMAD.MOV.U32 R4, RZ, RZ, R3 ;  /* 0x000000ffff047224 */ /* 0x001fe200078e0003 */
[----:B------:R-:W-:-:S02]  /*1bd30*/  MOV R5, R2 ;  /* 0x0000000200057202 */ /* 0x000fc40000000f00 */
[----:B---3--:R-:W-:Y:S04]  /*1bd40*/  STL.64 [R1+0x5790], R22 ;  /* 0x0057901601007387 */ /* 0x008fe80000100a00 */
[----:B--2---:R0:W-:Y:S04]  /*1bd50*/  STL.64 [R1+0x5788], R20 ;  /* 0x0057881401007387 */ /* 0x0041e80000100a00 */
[----:B------:R-:W2:Y:S04]  /*1bd60*/  LDL.LU R3, [R1+0x584c] ;  /* 0x00584c0001037983 */ /* 0x000ea80000300800 */
[----:B------:R-:W3:Y:S04]  /*1bd70*/  LDL.LU R2, [R1+0x5848] ;  /* 0x0058480001027983 */ /* 0x000ee80000300800 */
[----:B------:R1:W-:Y:S04]  /*1bd80*/  STL.64 [R1+0x5798], R4 ;  /* 0x0057980401007387 */ /* 0x0003e80000100a00 */
[----:B0-----:R-:W4:Y:S04]  /*1bd90*/  LDL.LU R20, [R1+0xf0] ;  /* 0x0000f00001147983 */ /* 0x001f280000300800 */
[----:B------:R-:W4:Y:S04]  /*1bda0*/  LDL.LU R21, [R1+0xf4] ;  /* 0x0000f40001157983 */ /* 0x000f280000300800 */
[----:B------:R-:W5:Y:S04]  /*1bdb0*/  LDL.LU R22, [R1+0xf8] ;  /* 0x0000f80001167983 */ /* 0x000f680000300800 */
[----:B------:R-:W5:Y:S01]  /*1bdc0*/  LDL.LU R23, [R1+0xfc] ;  /* 0x0000fc0001177983 */ /* 0x000f620000300800 */
[----:B-1----:R-:W-:Y:S01]  /*1bdd0*/  IMAD.MOV.U32 R4, RZ, RZ, R28 ;  /* 0x000000ffff047224 */ /* 0x002fe200078e001c */
[----:B------:R-:W-:-:S02]  /*1bde0*/  MOV R5, R0 ;  /* 0x0000000000057202 */ /* 0x000fc40000000f00 */
[----:B-----5:R-:W-:Y:S04]  /*1bdf0*/  STL.64 [R1+0x57a8], R22 ;  /* 0x0057a81601007387 */ /* 0x020fe80000100a00 */
[----:B----4-:R-:W-:Y:S04]  /*1be00*/  STL.64 [R1+0x57a0], R20 ;  /* 0x0057a01401007387 */ /* 0x010fe80000100a00 */
[----:B------:R-:W4:Y:S04]  /*1be10*/  LDL.LU R28, [R1+0x5844] ;  /* 0x00584400011c7983 */ /* 0x000f280000300800 */
[----:B------:R-:W5:Y:S04]  /*1be20*/  LDL.LU R0, [R1+0x5840] ;  /* 0x0058400001007983 */ /* 0x000f680000300800 */
[----:B------:R3:W-:Y:S02]  /*1be30*/  STL.64 [R1+0x57b0], R4 ;  /* 0x0057b00401007387 */ /* 0x0007e40000100a00 */
[----:B---3--:R-:W-:Y:S01]  /*1be40*/  IMAD.MOV.U32 R4, RZ, RZ, R2 ;  /* 0x000000ffff047224 */ /* 0x008fe200078e0002 */
[----:B--2---:R-:W-:Y:S01]  /*1be50*/  MOV R5, R3 ;  /* 0x0000000300057202 */ /* 0x004fe20000000f00 */
[----:B------:R-:W2:Y:S04]  /*1be60*/  LDL.LU R2, [R1+0x583c] ;  /* 0x00583c0001027983 */ /* 0x000ea80000300800 */
[----:B------:R-:W3:Y:S04]  /*1be70*/  LDL.LU R3, [R1+0x5838] ;  /* 0x0058380001037983 */ /* 0x000ee80000300800 */
[----:B------:R4:W-:Y:S04]  /*1be80*/  STL.64 [R1+0x57c8], R4 ;  /* 0x0057c80401007387 */ /* 0x0009e80000100a00 */
[----:B------:R-:W2:Y:S04]  /*1be90*/  LDL.LU R20, [R1+0x100] ;  /* 0x0001000001147983 */ /* 0x000ea80000300800 */
[----:B------:R-:W2:Y:S04]  /*1bea0*/  LDL.LU R21, [R1+0x104] ;  /* 0x0001040001157983 */ /* 0x000ea80000300800 */
[----:B------:R-:W2:Y:S04]  /*1beb0*/  LDL.LU R22, [R1+0x108] ;  /* 0x0001080001167983 */ /* 0x000ea80000300800 */
[----:B------:R-:W2:Y:S01]  /*1bec0*/  LDL.LU R23, [R1+0x10c] ;  /* 0x00010c0001177983 */ /* 0x000ea20000300800 */
[----:B----4-:R-:W-:Y:S01]  /*1bed0*/  MOV R5, R28 ;  /* 0x0000001c00057202 */ /* 0x010fe20000000f00 */
[----:B-----5:R-:W-:-:S02]  /*1bee0*/  IMAD.MOV.U32 R4, RZ, RZ, R0 ;  /* 0x000000ffff047224 */ /* 0x020fc400078e0000 */
        /* <DEDUP_REMOVED lines=8> */
[----:B------:R3:W-:Y:S04]  /*1bf70*/  STL.64 [R1+0x57e0], R4 ;  /* 0x0057e00401007387 */ /* 0x0007e80000100a00 */
[----:B--2---:R-:W-:Y:S04]  /*1bf80*/  STL.64 [R1+0x57c0], R22 ;  /* 0x0057c01601007387 */ /* 0x004fe80000100a00 */
[----:B------:R0:W-:Y:S01]  /*1bf90*/  STL.64 [R1+0x57b8], R20 ;  /* 0x0057b81401007387 */ /* 0x0001e20000100a00 */
[----:B---3--:R-:W-:-:S03]  /*1bfa0*/  IMAD.MOV.U32 R4, RZ, RZ, R3 ;  /* 0x000000ffff047224 */ /* 0x008fc600078e0003 */
[----:B0-----:R-:W2:Y:S04]  /*1bfb0*/  LDL.LU R20, [R1+0x110] ;  /* 0x0001100001147983 */ /* 0x001ea80000300800 */
[----:B------:R-:W2:Y:S04]  /*1bfc0*/  LDL.LU R21, [R1+0x114] ;  /* 0x0001140001157983 */ /* 0x000ea80000300800 */
[----:B------:R-:W3:Y:S04]  /*1bfd0*/  LDL.LU R22, [R1+0x118] ;  /* 0x0001180001167983 */ /* 0x000ee80000300800 */
[----:B------:R-:W3:Y:S04]  /*1bfe0*/  LDL.LU R23, [R1+0x11c] ;  /* 0x00011c0001177983 */ /* 0x000ee80000300800 */
[----:B------:R-:W2:Y:S04]  /*1bff0*/  LDL.LU R3, [R1+0x582c] ;  /* 0x00582c0001037983 */ /* 0x000ea80000300800 */
[----:B------:R-:W2:Y:S04]  /*1c000*/  LDL.LU R5, [R1+0x44] ;  /* 0x0000440001057983 */ /* 0x000ea80000300800 */
[----:B--2---:R0:W-:Y:S04]  /*1c010*/  STL.64 [R1+0x5800], R4 ;  /* 0x0058000401007387 */ /* 0x0041e80000100a00 */
[----:B0-----:R-:W2:Y:S01]  /*1c020*/  LDL.LU R4, [R1+0x50] ;  /* 0x0000500001047983 */ /* 0x001ea20000300800 */
[----:B----4-:R-:W-:-:S03]  /*1c030*/  MOV R5, R0 ;  /* 0x0000000000057202 */ /* 0x010fc60000000f00 */
[----:B------:R-:W4:Y:S04]  /*1c040*/  LDL.LU R0, [R1+0x5828] ;  /* 0x0058280001007983 */ /* 0x000f280000300800 */
[----:B--2---:R5:W-:Y:S02]  /*1c050*/  STL.64 [R1+0x5808], R4 ;  /* 0x0058080401007387 */ /* 0x004be40000100a00 */
[----:B-----5:R-:W-:Y:S01]  /*1c060*/  IMAD.MOV.U32 R4, RZ, RZ, R28 ;  /* 0x000000ffff047224 */ /* 0x020fe200078e001c */
[----:B------:R-:W-:Y:S01]  /*1c070*/  MOV R5, R3 ;  /* 0x0000000300057202 */ /* 0x000fe20000000f00 */
[----:B------:R-:W2:Y:S04]  /*1c080*/  LDL.LU R28, [R1+0x5824] ;  /* 0x00582400011c7983 */ /* 0x000ea80000300800 */
[----:B------:R-:W5:Y:S04]  /*1c090*/  LDL.LU R3, [R1+0x5820] ;  /* 0x0058200001037983 */ /* 0x000f680000300800 */
[----:B---3--:R-:W-:Y:S04]  /*1c0a0*/  STL.64 [R1+0x57d8], R22 ;  /* 0x0057d81601007387 */ /* 0x008fe80000100a00 */
[----:B------:R0:W-:Y:S04]  /*1c0b0*/  STL.64 [R1+0x57d0], R20 ;  /* 0x0057d01401007387 */ /* 0x0001e80000100a00 */
[----:B0-----:R-:W3:Y:S04]  /*1c0c0*/  LDL.LU R20, [R1+0x120] ;  /* 0x0001200001147983 */ /* 0x001ee80000300800 */
[----:B------:R-:W3:Y:S04]  /*1c0d0*/  LDL.LU R21, [R1+0x124] ;  /* 0x0001240001157983 */ /* 0x000ee80000300800 */
[----:B------:R-:W2:Y:S04]  /*1c0e0*/  LDL.LU R22, [R1+0x128] ;  /* 0x0001280001167983 */ /* 0x000ea80000300800 */
[----:B------:R-:W2:Y:S04]  /*1c0f0*/  LDL.LU R23, [R1+0x12c] ;  /* 0x00012c0001177983 */ /* 0x000ea80000300800 */
[----:B--2---:R-:W-:Y:S04]  /*1c100*/  STL.64 [R1+0x57f0], R22 ;  /* 0x0057f01601007387 */ /* 0x004fe80000100a00 */
[----:B---3--:R0:W-:Y:S04]  /*1c110*/  STL.64 [R1+0x57e8], R20 ;  /* 0x0057e81401007387 */ /* 0x0081e80000100a00 */
[----:B0-----:R-:W2:Y:S04]  /*1c120*/  LDL.LU R20, [R1+0x130] ;  /* 0x0001300001147983 */ /* 0x001ea80000300800 */
[----:B------:R-:W2:Y:S04]  /*1c130*/  LDL.LU R21, [R1+0x134] ;  /* 0x0001340001157983 */ /* 0x000ea80000300800 */
[----:B------:R-:W3:Y:S04]  /*1c140*/  LDL.LU R22, [R1+0x138] ;  /* 0x0001380001167983 */ /* 0x000ee80000300800 */
[----:B------:R-:W3:Y:S01]  /*1c150*/  LDL.LU R23, [R1+0x13c] ;  /* 0x00013c0001177983 */ /* 0x000ee20000300800 */
[C---:B------:R-:W-:Y:S03]  /*1c160*/  HMMA.16816.F32.BF16 R12, R16.reuse, R12, R24 ;  /* 0x0000000c100c723c */ /* 0x040fe60000041818 */
[----:B---3--:R-:W-:Y:S04]  /*1c170*/  STL.64 [R1+0x5818], R22 ;  /* 0x0058181601007387 */ /* 0x008fe80000100a00 */
[----:B--2---:R0:W-:Y:S04]  /*1c180*/  STL.64 [R1+0x5810], R20 ;  /* 0x0058101401007387 */ /* 0x0041e80000100a00 */
[----:B0-----:R-:W2:Y:S04]  /*1c190*/  LDL.LU R20, [R1+0x150] ;  /* 0x0001500001147983 */ /* 0x001ea80000300800 */
[----:B------:R-:W2:Y:S04]  /*1c1a0*/  LDL.LU R21, [R1+0x154] ;  /* 0x0001540001157983 */ /* 0x000ea80000300800 */
[----:B------:R-:W2:Y:S04]  /*1c1b0*/  LDL.LU R22, [R1+0x158] ;  /* 0x0001580001167983 */ /* 0x000ea80000300800 */
[----:B------:R-:W2:Y:S01]  /*1c1c0*/  LDL.LU R23, [R1+0x15c] ;  /* 0x00015c0001177983 */ /* 0x000ea20000300800 */
[----:B------:R-:W-:Y:S01]  /*1c1d0*/  IMAD.MOV.U32 R11, RZ, RZ, R12 ;  /* 0x000000ffff0b7224 */ /* 0x000fe200078e000c */
[----:B------:R-:W-:Y:S01]  /*1c1e0*/  MOV R25, R15 ;  /* 0x0000000f00197202 */ /* 0x000fe20000000f00 */
[----:B------:R-:W-:Y:S01]  /*1c1f0*/  IMAD.MOV.U32 R26, RZ, RZ, R14 ;  /* 0x000000ffff1a7224 */ /* 0x000fe200078e000e */
[----:B------:R-:W-:Y:S01]  /*1c200*/  MOV R27, R13 ;  /* 0x0000000d001b7202 */ /* 0x000fe20000000f00 */
[----:B------:R-:W3:Y:S04]  /*1c210*/  LDL.LU R12, [R1+0xd0] ;  /* 0x0000d000010c7983 */ /* 0x000ee80000300800 */
[----:B------:R-:W3:Y:S04]  /*1c220*/  LDL.LU R13, [R1+0xd4] ;  /* 0x0000d400010d7983 */ /* 0x000ee80000300800 */
[----:B------:R-:W3:Y:S04]  /*1c230*/  LDL.LU R14, [R1+0xd8] ;  /* 0x0000d800010e7983 */ /* 0x000ee80000300800 */
[----:B------:R-:W3:Y:S04]  /*1c240*/  LDL.LU R15, [R1+0xdc] ;  /* 0x0000dc00010f7983 */ /* 0x000ee80000300800 */
[----:B------:R0:W-:Y:S04]  /*1c250*/  STL [R1+0x563c], R25 ;  /* 0x00563c1901007387 */ /* 0x0001e80000100800 */
[----:B------:R1:W-:Y:S04]  /*1c260*/  STL [R1+0x5638], R26 ;  /* 0x0056381a01007387 */ /* 0x0003e80000100800 */
[----:B------:R1:W-:Y:S04]  /*1c270*/  STL [R1+0x5634], R27 ;  /* 0x0056341b01007387 */ /* 0x0003e80000100800 */
[----:B------:R-:W3:Y:S04]  /*1c280*/  LDL.LU R24, [R1+0x140] ;  /* 0x0001400001187983 */ /* 0x000ee80000300800 */
[----:B0-----:R-:W3:Y:S04]  /*1c290*/  LDL.LU R25, [R1+0x144] ;  /* 0x0001440001197983 */ /* 0x001ee80000300800 */
[----:B-1----:R-:W3:Y:S04]  /*1c2a0*/  LDL.LU R26, [R1+0x148] ;  /* 0x00014800011a7983 */ /* 0x002ee80000300800 */
[----:B------:R-:W3:Y:S04]  /*1c2b0*/  LDL.LU R27, [R1+0x14c] ;  /* 0x00014c00011b7983 */ /* 0x000ee80000300800 */
[----:B------:R-:W-:Y:S01]  /*1c2c0*/  STL [R1+0x5630], R11 ;  /* 0x0056300b01007387 */ /* 0x000fe20000100800 */
[----:B--2---:R-:W-:Y:S03]  /*1c2d0*/  HMMA.16816.F32.BF16 R4, R16, R4, R20 ;  /* 0x000000041004723c */ /* 0x004fe60000041814 */
[----:B------:R-:W2:Y:S04]  /*1c2e0*/  LDL.LU.64 R22, [R1+0x5818] ;  /* 0x0058180001167983 */ /* 0x000ea80000300a00 */
[----:B------:R-:W2:Y:S11]  /*1c2f0*/  LDL.LU.64 R20, [R1+0x5810] ;  /* 0x0058100001147983 */ /* 0x000eb60000300a00 */
[----:B------:R-:W-:Y:S05]  /*1c300*/  @!UPT UIADD3 URZ, URZ, URZ, URZ ;  /* 0x0000003f3f3ff290 */ /* 0x000fea000fffe03f */
[----:B------:R0:W-:Y:S04]  /*1c310*/  STL.64 [R1+0x150], R4 ;  /* 0x0001500401007387 */ /* 0x0001e80000100a00 */
[----:B------:R3:W-:Y:S04]  /*1c320*/  STL [R1+0x158], R6 ;  /* 0x0001580601007387 */ /* 0x0007e80000100800 */
[----:B0-----:R-:W3:Y:S01]  /*1c330*/  LDL.LU.64 R4, [R1+0x5808] ;  /* 0x0058080001047983 */ /* 0x001ee20000300a00 */
[----:B------:R-:W-:-:S05]  /*1c340*/  IMAD.MOV.U32 R10, RZ, RZ, R7 ;  /* 0x000000ffff0a7224 */ /* 0x000fca00078e0007 */
[----:B------:R-:W-:Y:S01]  /*1c350*/  STL [R1+0x5640], R10 ;  /* 0x0056400a01007387 */ /* 0x000fe20000100800 */
[----:B---3--:R-:W-:Y:S11]  /*1c360*/  HMMA.16816.F32.BF16 R4, R16, R4, R24 ;  /* 0x000000041004723c */ /* 0x008ff60000041818 */
[----:B------:R-:W-:Y:S11]  /*1c370*/  @!UPT UIADD3 URZ, URZ, URZ, URZ ;  /* 0x0000003f3f3ff290 */ /* 0x000ff6000fffe03f */
[----:B------:R-:W-:Y:S01]  /*1c380*/  @!UPT UIADD3 URZ, URZ, URZ, URZ ;  /* 0x0000003f3f3ff290 */ /* 0x000fe2000fffe03f */
[----:B------:R0:W-:Y:S01]  /*1c390*/  STL [R1+0x140], R4 ;  /* 0x0001400401007387 */ /* 0x0001e20000100800 */
[----:B------:R-:W-:-:S03]  /*1c3a0*/  MOV R25, R5 ;  /* 0x0000000500197202 */ /* 0x000fc60000000f00 */
[----:B0-----:R-:W2:Y:S01]  /*1c3b0*/  LDL.LU.64 R4, [R1+0x5800] ;  /* 0x0058000001047983 */ /* 0x001ea20000300a00 */
[----:B------:R-:W-:Y:S01]  /*1c3c0*/  IMAD.MOV.U32 R26, RZ, RZ, R6 ;  /* 0x000000ffff1a7224 */ /* 0x000fe200078e0006 */
[----:B------:R-:W-:-:S04]  /*1c3d0*/  MOV R27, R7 ;  /* 0x00000007001b7202 */ /* 0x000fc80000000f00 */
[----:B------:R0:W-:Y:S04]  /*1c3e0*/  STL [R1+0x564c], R26 ;  /* 0x00564c1a01007387 */ /* 0x0001e80000100800 */
[----:B------:R5:W-:Y:S04]  /*1c3f0*/  STL [R1+0x5648], R25 ;  /* 0x0056481901007387 */ /* 0x000be80000100800 */
[----:B------:R-:W-:Y:S01]  /*1c400*/  STL [R1+0x5644], R27 ;  /* 0x0056441b01007387 */ /* 0x000fe20000100800 */
[----:B0-----:R-:W-:-:S03]  /*1c410*/  MOV R26, R28 ;  /* 0x0000001c001a7202 */ /* 0x001fc60000000f00 */
[----:B------:R-:W3:Y:S01]  /*1c420*/  LDL.LU R24, [R1+0x2c0] ;  /* 0x0002c00001187983 */ /* 0x000ee20000300800 */
[----:B-----5:R-:W-:-:S03]  /*1c430*/  IMAD.MOV.U32 R25, RZ, RZ, R3 ;  /* 0x000000ffff197224 */ /* 0x020fc600078e0003 */
[----:B------:R-:W5:Y:S04]  /*1c440*/  LDL.LU R3, [R1+0x57fc] ;  /* 0x0057fc0001037983 */ /* 0x000f680000300800 */
[----:B------:R-:W3:Y:S01]  /*1c450*/  LDL.LU R28, [R1+0x57f8] ;  /* 0x0057f800011c7983 */ /* 0x000ee20000300800 */
        /* <DEDUP_REMOVED lines=35> */
[----:B------:R-:W2:Y:S01]  /*1c690*/  LDL.LU.64 R4, [R1+0x5778] ;  /* 0x0057780001047983 */ /* 0x000ea20000300a00 */
[C---:B------:R-:W-:Y:S01]  /*1c6a0*/  HMMA.16816.F32.BF16 R8, R16.reuse, R8, R12 ;  /* 0x000000081008723c */ /* 0x040fe2000004180c */
[----:B----4-:R-:W-:Y:S11]  /*1c6b0*/  IMAD.MOV.U32 R27, RZ, RZ, R0 ;  /* 0x000000ffff1b7224 */ /* 0x010ff600078e0000 */
[----:B------:R-:W-:Y:S11]  /*1c6c0*/  @!UPT UIADD3 URZ, URZ, URZ, URZ ;  /* 0x0000003f3f3ff290 */ /* 0x000ff6000fffe03f */
[----:B------:R-:W-:Y:S01]  /*1c6d0*/  @!UPT UIADD3 URZ, URZ, URZ, URZ ;  /* 0x0000003f3f3ff290 */ /* 0x000fe2000fffe03f */
[----:B------:R-:W-:Y:S01]  /*1c6e0*/  IMAD.MOV.U32 R0, RZ, RZ, R11 ;  /* 0x000000ffff007224 */ /* 0x000fe200078e000b */
[----:B--2---:R-:W-:Y:S11]  /*1c6f0*/  HMMA.16816.F32.BF16 R20, R16, R4, R20 ;  /* 0x000000041014723c */ /* 0x004ff60000041814 */
[----:B------:R-:W-:Y:S11]  /*1c700*/  @!UPT UIADD3 URZ, URZ, URZ, URZ ;  /* 0x0000003f3f3ff290 */ /* 0x000ff6000fffe03f */
[----:B------:R-:W-:Y:S01]  /*1c710*/  @!UPT UIADD3 URZ, URZ, URZ, URZ ;  /* 0x0000003f3f3ff290 */ /* 0x000fe2000fffe03f */
[----:B------:R0:W-:Y:S01]  /*1c720*/  STL.64 [R1+0xe0], R20 ;  /* 0x0000e01401007387 */ /* 0x0001e20000100a00 */
[----:B------:R-:W-:Y:S01]  /*1c730*/  MOV R5, R22 ;  /* 0x0000001600057202 */ /* 0x000fe20000000f00 */
[----:B------:R-:W-:Y:S02]  /*1c740*/  IMAD.MOV.U32 R4, RZ, RZ, R23 ;  /* 0x000000ffff047224 */ /* 0x000fe400078e0017 */
[----:B------:R-:W2:Y:S04]  /*1c750*/  LDL.LU.64 R22, [R1+0x5770] ;  /* 0x0057700001167983 */ /* 0x000ea80000300a00 */
[----:B0-----:R-:W2:Y:S04]  /*1c760*/  LDL.LU.64 R20, [R1+0x5768] ;  /* 0x0057680001147983 */ /* 0x001ea80000300a00 */
[----:B------:R3:W-:Y:S04]  /*1c770*/  STL.64 [R1+0x56c0], R6 ;  /* 0x0056c00601007387 */ /* 0x0007e80000100a00 */
[----:B------:R0:W-:Y:S01]  /*1c780*/  STL.64 [R1+0x5710], R4 ;  /* 0x0057100401007387 */ /* 0x0001e20000100a00 */
[----:B---3--:R-:W-:-:S03]  /*1c790*/  MOV R6, R28 ;  /* 0x0000001c00067202 */ /* 0x008fc60000000f00 */
[----:B0-----:R-:W3:Y:S01]  /*1c7a0*/  LDL.LU R4, [R1+0x1d0] ;  /* 0x0001d00001047983 */ /* 0x001ee20000300800 */
[----:B------:R-:W-:-:S03]  /*1c7b0*/  MOV R28, R10 ;  /* 0x0000000a001c7202 */ /* 0x000fc60000000f00 */
[----:B------:R-:W3:Y:S04]  /*1c7c0*/  LDL.LU R5, [R1+0x1d4] ;  /* 0x0001d40001057983 */ /* 0x000ee80000300800 */
[----:B------:R-:W4:Y:S04]  /*1c7d0*/  LDL.LU.64 R14, [R1+0x5760] ;  /* 0x00576000010e7983 */ /* 0x000f280000300a00 */
[----:B------:R-:W3:Y:S04]  /*1c7e0*/  LDL.LU.64 R12, [R1+0x5758] ;  /* 0x00575800010c7983 */ /* 0x000ee80000300a00 */
[----:B------:R-:W2:Y:S01]  /*1c7f0*/  LDL.LU.64 R10, [R1+0xc8] ;  /* 0x0000c800010a7983 */ /* 0x000ea20000300a00 */
[----:B-----5:R-:W-:Y:S01]  /*1c800*/  IMAD.MOV.U32 R7, RZ, RZ, R3 ;  /* 0x000000ffff077224 */ /* 0x020fe200078e0003 */
[----:B------:R-:W-:Y:S01]  /*1c810*/  MOV R29, R8 ;  /* 0x00000008001d7202 */ /* 0x000fe20000000f00 */
[----:B------:R-:W-:Y:S01]  /*1c820*/  IMAD.MOV.U32 R3, RZ, RZ, R9 ;  /* 0x000000ffff037224 */ /* 0x000fe200078e0009 */
[----:B------:R-:W-:Y:S04]  /*1c830*/  STL [R1+0x565c], R0 ;  /* 0x00565c0001007387 */ /* 0x000fe80000100800 */
[----:B------:R-:W-:Y:S04]  /*1c840*/  STL [R1+0x5658], R28 ;  /* 0x0056581c01007387 */ /* 0x000fe80000100800 */
[----:B------:R-:W-:Y:S04]  /*1c850*/  STL [R1+0x5654], R3 ;  /* 0x0056540301007387 */ /* 0x000fe80000100800 */
[----:B------:R-:W-:Y:S01]  /*1c860*/  STL [R1+0x5650], R29 ;  /* 0x0056501d01007387 */ /* 0x000fe20000100800 */
[----:B---3--:R-:W-:Y:S08]  /*1c870*/  HMMA.16816.F32.BF16 R16, R16, R12, R4 ;  /* 0x0000000c1010723c */ /* 0x008ff00000041804 */
[----:B--2---:R-:W-:Y:S11]  /*1c880*/  HMMA.16816.F32.BF16 R4, R20, R10, R24 ;  /* 0x0000000a1404723c */ /* 0x004ff60000041818 */
[----:B------:R-:W-:Y:S04]  /*1c890*/  @!UPT UIADD3 URZ, URZ, URZ, URZ ;  /* 0x0000003f3f3ff290 */ /* 0x000fe8000fffe03f */
[----:B------:R-:W-:Y:S04]  /*1c8a0*/  STL.64 [R1+0x54b0], R18 ;  /* 0x0054b01201007387 */ /* 0x000fe80000100a00 */
[----:B------:R-:W-:Y:S04]  /*1c8b0*/  STL.64 [R1+0x54a8], R16 ;  /* 0x0054a81001007387 */ /* 0x000fe80000100a00 */
[----:B------:R0:W-:Y:S01]  /*1c8c0*/  STL [R1+0x3a0], R4 ;  /* 0x0003a00401007387 */ /* 0x0001e20000100800 */
[----:B------:R-:W-:Y:S01]  /*1c8d0*/  MOV R12, R5 ;  /* 0x00000005000c7202 */ /* 0x000fe20000000f00 */
[----:B------:R-:W-:Y:S01]  /*1c8e0*/  IMAD.MOV.U32 R9, RZ, RZ, R6 ;  /* 0x000000ffff097224 */ /* 0x000fe200078e0006 */
[----:B------:R-:W-:Y:S01]  /*1c8f0*/  MOV R8, R7 ;  /* 0x0000000700087202 */ /* 0x000fe20000000f00 */
[----:B0-----:R-:W2:Y:S04]  /*1c900*/  LDL.LU R4, [R1+0x270] ;  /* 0x0002700001047983 */ /* 0x001ea80000300800 */
[----:B------:R-:W2:Y:S04]  /*1c910*/  LDL.LU R5, [R1+0x274] ;  /* 0x0002740001057983 */ /* 0x000ea80000300800 */
[----:B------:R-:W3:Y:S04]  /*1c920*/  LDL.LU R6, [R1+0x278] ;  /* 0x0002780001067983 */ /* 0x000ee80000300800 */
[----:B------:R-:W3:Y:S04]  /*1c930*/  LDL.LU R7, [R1+0x27c] ;  /* 0x00027c0001077983 */ /* 0x000ee80000300800 */
[----:B---3--:R0:W-:Y:S04]  /*1c940*/  STL.64 [R1+0x5720], R6 ;  /* 0x0057200601007387 */ /* 0x0081e80000100a00 */
[----:B--2---:R-:W-:Y:S04]  /*1c950*/  STL.64 [R1+0x5718], R4 ;  /* 0x0057180401007387 */ /* 0x004fe80000100a00 */
[----:B0-----:R-:W2:Y:S04]  /*1c960*/  LDL.LU.64 R6, [R1+0x88] ;  /* 0x0000880001067983 */ /* 0x001ea80000300a00 */
[----:B--2---:R0:W-:Y:S04]  /*1c970*/  STL.64 [R1+0x5730], R6 ;  /* 0x0057300601007387 */ /* 0x0041e80000100a00 */
[----:B0-----:R-:W2:Y:S04]  /*1c980*/  LDL.LU.64 R6, [R1+0x98] ;  /* 0x0000980001067983 */ /* 0x001ea80000300a00 */
[----:B--2---:R0:W-:Y:S04]  /*1c990*/  STL.64 [R1+0x5738], R6 ;  /* 0x0057380601007387 */ /* 0x0041e80000100a00 */
[----:B0-----:R-:W2:Y:S04]  /*1c9a0*/  LDL.LU.64 R6, [R1+0xa8] ;  /* 0x0000a80001067983 */ /* 0x001ea80000300a00 */
[----:B--2---:R0:W-:Y:S04]  /*1c9b0*/  STL.64 [R1+0x5740], R6 ;  /* 0x0057400601007387 */ /* 0x0041e80000100a00 */
[----:B0-----:R-:W2:Y:S04]  /*1c9c0*/  LDL.LU.64 R6, [R1+0xb8] ;  /* 0x0000b80001067983 */ /* 0x001ea80000300a00 */
[----:B------:R-:W3:Y:S01]  /*1c9d0*/  LDL.LU.64 R18, [R1+0x68] ;  /* 0x0000680001127983 */ /* 0x000ee20000300a00 */
[----:B----4-:R-:W-:-:S03]  /*1c9e0*/  IMAD.MOV.U32 R17, RZ, RZ, R14 ;  /* 0x000000ffff117224 */ /* 0x010fc600078e000e */
[----:B---3--:R0:W-:Y:S04]  /*1c9f0*/  STL.64 [R1+0x5728], R18 ;  /* 0x0057281201007387 */ /* 0x0081e80000100a00 */
[----:B------:R-:W3:Y:S04]  /*1ca00*/  LDL.LU R16, [R1+0x280] ;  /* 0x0002800001107983 */ /* 0x000ee80000300800 */
[----:B------:R-:W4:Y:S01]  /*1ca10*/  LDL.LU R14, [R1+0x5754] ;  /* 0x00575400010e7983 */ /* 0x000f220000300800 */
[----:B0-----:R-:W-:-:S03]  /*1ca20*/  MOV R18, R15 ;  /* 0x0000000f00127202 */ /* 0x001fc60000000f00 */
[----:B------:R-:W5:Y:S01]  /*1ca30*/  LDL.LU R15, [R1+0x5750] ;  /* 0x00575000010f7983 */ /* 0x000f620000300800 */
[----:B------:R-:W-:-:S03]  /*1ca40*/  MOV R24, R10 ;  /* 0x0000000a00187202 */ /* 0x000fc60000000f00 */
[----:B------:R-:W3:Y:S01]  /*1ca50*/  LDL.LU R19, [R1+0x28c] ;  /* 0x00028c0001137983 */ /* 0x000ee20000300800 */
[----:B------:R-:W-:-:S03]  /*1ca60*/  IMAD.MOV.U32 R13, RZ, RZ, R11 ;  /* 0x000000ffff0d7224 */ /* 0x000fc600078e000b */
[----:B------:R0:W-:Y:S04]  /*1ca70*/  STL [R1+0x5680], R8 ;  /* 0x0056800801007387 */ /* 0x0001e80000100800 */
[----:B------:R1:W-:Y:S04]  /*1ca80*/  STL [R1+0x5668], R9 ;  /* 0x0056680901007387 */ /* 0x0003e80000100800 */
[----:B0-----:R-:W2:Y:S04]  /*1ca90*/  LDL.LU R8, [R1+0x2a0] ;  /* 0x0002a00001087983 */ /* 0x001ea80000300800 */
[----:B-1----:R-:W2:Y:S01]  /*1caa0*/  LDL.LU R9, [R1+0x2a4] ;  /* 0x0002a40001097983 */ /* 0x002ea20000300800 */
[----:B----4-:R-:W-:-:S03]  /*1cab0*/  IMAD.MOV.U32 R10, RZ, RZ, R14 ;  /* 0x000000ffff0a7224 */ /* 0x010fc600078e000e */
[----:B------:R-:W4:Y:S01]  /*1cac0*/  LDL.LU R14, [R1+0x574c] ;  /* 0x00574c00010e7983 */ /* 0x000f220000300800 */
[----:B-----5:R-:W-:-:S03]  /*1cad0*/  MOV R11, R15 ;  /* 0x0000000f000b7202 */ /* 0x020fc60000000f00 */
[----:B------:R-:W4:Y:S04]  /*1cae0*/  LDL.LU R15, [R1+0x5748] ;  /* 0x00574800010f7983 */ /* 0x000f280000300800 */
[----:B------:R-:W-:Y:S04]  /*1caf0*/  STL [R1+0x5664], R13 ;  /* 0x0056640d01007387 */ /* 0x000fe80000100800 */
[----:B------:R0:W-:Y:S04]  /*1cb00*/  STL [R1+0x5660], R24 ;  /* 0x0056601801007387 */ /* 0x0001e80000100800 */
[----:B0-----:R-:W5:Y:S04]  /*1cb10*/  LDL.LU R24, [R1+0x290] ;  /* 0x0002900001187983 */ /* 0x001f680000300800 */
[----:B------:R-:W5:Y:S04]  /*1cb20*/  LDL.LU R25, [R1+0x294] ;  /* 0x0002940001197983 */ /* 0x000f680000300800 */
[----:B------:R-:W5:Y:S04]  /*1cb30*/  LDL.LU R26, [R1+0x298] ;  /* 0x00029800011a7983 */ /* 0x000f680000300800 */
[----:B------:R-:W5:Y:S04]  /*1cb40*/  LDL.LU R27, [R1+0x29c] ;  /* 0x00029c00011b7983 */ /* 0x000f680000300800 */
[----:B----4-:R-:W-:Y:S04]  /*1cb50*/  STL.64 [R1+0x5610], R14 ;  /* 0x0056100e01007387 */ /* 0x010fe80000100a00 */
[----:B------:R0:W-:Y:S04]  /*1cb60*/  STL [R1+0x5608], R12 ;  /* 0x0056080c01007387 */ /* 0x0001e80000100800 */
[----:B0-----:R-:W2:Y:S04]  /*1cb70*/  LDL.LU R12, [R1+0x2b0] ;  /* 0x0002b000010c7983 */ /* 0x001ea80000300800 */
[----:B------:R-:W2:Y:S04]  /*1cb80*/  LDL.LU R13, [R1+0x2b4] ;  /* 0x0002b400010d7983 */ /* 0x000ea80000300800 */
[----:B------:R-:W2:Y:S04]  /*1cb90*/  LDL.LU R14, [R1+0x2b8] ;  /* 0x0002b800010e7983 */ /* 0x000ea80000300800 */
[----:B------:R-:W2:Y:S02]  /*1cba0*/  LDL.LU R15, [R1+0x2bc] ;  /* 0x0002bc00010f7983 */ /* 0x000ea40000300800 */
[C---:B--2---:R-:W-:Y:S11]  /*1cbb0*/  HMMA.16816.F32.BF16 R12, R20.reuse, R6, R12 ;  /* 0x00000006140c723c */ /* 0x044ff6000004180c */
[----:B------:R-:W-:Y:S11]  /*1cbc0*/  @!UPT UIADD3 URZ, URZ, URZ, URZ ;  /* 0x0000003f3f3ff290 */ /* 0x000ff6000fffe03f */
[----:B------:R-:W-:Y:S01]  /*1cbd0*/  @!UPT UIADD3 URZ, URZ, URZ, URZ ;  /* 0x0000003f3f3ff290 */ /* 0x000fe2000fffe03f */
[----:B------:R0:W-:Y:S04]  /*1cbe0*/  STL.64 [R1+0x390], R12 ;  /* 0x0003900c01007387 */ /* 0x0001e80000100a00 */
[----:B------:R1:W-:Y:S01]  /*1cbf0*/  STL.64 [R1+0x398], R14 ;  /* 0x0003980e01007387 */ /* 0x0003e20000100a00 */
[----:B0-----:R-:W-:Y:S01]  /*1cc00*/  MOV R12, R7 ;  /* 0x00000007000c7202 */ /* 0x001fe20000000f00 */
[----:B-1----:R-:W-:Y:S02]  /*1cc10*/  IMAD.MOV.U32 R14, RZ, RZ, R6 ;  /* 0x000000ffff0e7224 */ /* 0x002fe400078e0006 */
[----:B------:R-:W2:Y:S04]  /*1cc20*/  LDL.LU.64 R6, [R1+0x5740] ;  /* 0x0057400001067983 */ /* 0x000ea80000300a00 */
[----:B------:R-:W-:Y:S01]  /*1cc30*/  STL [R1+0x5684], R14 ;  /* 0x0056840e01007387 */ /* 0x000fe20000100800 */
[C---:B--2---:R-:W-:Y:S01]  /*1cc40*/  HMMA.16816.F32.BF16 R8, R20.reuse, R6, R8 ;  /* 0x000000061408723c */ /* 0x044fe20000041808 */
[----:B------:R-:W-:Y:S11]  /*1cc50*/  MOV R15, R7 ;  /* 0x00000007000f7202 */ /* 0x000ff60000000f00 */
[----:B------:R-:W-:Y:S11]  /*1cc60*/  @!UPT UIADD3 URZ, URZ, URZ, URZ ;  /* 0x0000003f3f3ff290 */ /* 0x000ff6000fffe03f */
[----:B------:R-:W-:Y:S04]  /*1cc70*/  STL.64 [R1+0x380], R8 ;  /* 0x0003800801007387 */ /* 0x000fe80000100a00 */
[----:B------:R0:W-:Y:S02]  /*1cc80*/  STL.64 [R1+0x388], R10 ;  /* 0x0003880a01007387 */ /* 0x0001e40000100a00 */
[----:B0-----:R-:W-:Y:S02]  /*1cc90*/  IMAD.MOV.U32 R11, RZ, RZ, R6 ;  /* 0x000000ffff0b7224 */ /* 0x001fe400078e0006 */
[----:B------:R-:W5:Y:S04]  /*1cca0*/  LDL.LU.64 R6, [R1+0x5738] ;  /* 0x0057380001067983 */ /* 0x000f680000300a00 */
[----:B------:R-:W-:Y:S04]  /*1ccb0*/  STL [R1+0x56cc], R15 ;  /* 0x0056cc0f01007387 */ /* 0x000fe80000100800 */
[----:B------:R0:W-:Y:S04]  /*1ccc0*/  STL [R1+0x56c8], R12 ;  /* 0x0056c80c01007387 */ /* 0x0001e80000100800 */
[----:B0-----:R-:W2:Y:S04]  /*1ccd0*/  LDL.LU R12, [R1+0x260] ;  /* 0x00026000010c7983 */ /* 0x001ea80000300800 */
[----:B------:R-:W2:Y:S04]  /*1cce0*/  LDL.LU R13, [R1+0x264] ;  /* 0x00026400010d7983 */ /* 0x000ea80000300800 */
[----:B------:R-:W2:Y:S04]  /*1ccf0*/  LDL.LU R14, [R1+0x268] ;  /* 0x00026800010e7983 */ /* 0x000ea80000300800 */
[----:B------:R-:W2:Y:S01]  /*1cd00*/  LDL.LU R15, [R1+0x26c] ;  /* 0x00026c00010f7983 */ /* 0x000ea20000300800 */
[C---:B-----5:R-:W-:Y:S01]  /*1cd10*/  HMMA.16816.F32.BF16 R24, R20.reuse, R6, R24 ;  /* 0x000000061418723c */ /* 0x060fe20000041818 */
[----:B------:R-:W-:Y:S11]  /*1cd20*/  MOV R10, R7 ;  /* 0x00000007000a7202 */ /* 0x000ff60000000f00 */
[----:B------:R-:W-:Y:S11]  /*1cd30*/  @!UPT UIADD3 URZ, URZ, URZ, URZ ;  /* 0x0000003f3f3ff290 */ /* 0x000ff6000fffe03f */
[----:B------:R-:W-:Y:S04]  /*1cd40*/  STL.64 [R1+0x370], R24 ;  /* 0x0003701801007387 */ /* 0x000fe80000100a00 */
[----:B------:R0:W-:Y:S02]  /*1cd50*/  STL.64 [R1+0x378], R26 ;  /* 0x0003781a01007387 */ /* 0x0001e40000100a00 */
[----:B0-----:R-:W-:Y:S02]  /*1cd60*/  IMAD.MOV.U32 R27, RZ, RZ, R6 ;  /* 0x000000ffff1b7224 */ /* 0x001fe400078e0006 */
[----:B------:R-:W3:Y:S04]  /*1cd70*/  LDL.LU.64 R6, [R1+0x5730] ;  /* 0x0057300001067983 */ /* 0x000ee80000300a00 */
[----:B------:R0:W-:Y:S04]  /*1cd80*/  STL.64 [R1+0x56d0], R10 ;  /* 0x0056d00a01007387 */ /* 0x0001e80000100a00 */
[----:B0-----:R-:W4:Y:S01]  /*1cd90*/  LDL.LU.64 R10, [R1+0x78] ;  /* 0x00007800010a7983 */ /* 0x001f220000300a00 */
[----:B---3--:R-:W-:Y:S01]  /*1cda0*/  HMMA.16816.F32.BF16 R16, R20, R6, R16 ;  /* 0x000000061410723c */ /* 0x008fe20000041810 */
[----:B------:R-:W-:Y:S01]  /*1cdb0*/  IMAD.MOV.U32 R26, RZ, RZ, R6 ;  /* 0x000000ffff1a7224 */ /* 0x000fe200078e0006 */
[----:B------:R-:W-:Y:S11]  /*1cdc0*/  MOV R25, R7 ;  /* 0x0000000700197202 */ /* 0x000ff60000000f00 */
[----:B------:R-:W-:Y:S10]  /*1cdd0*/  @!UPT UIADD3 URZ, URZ, URZ, URZ ;  /* 0x0000003f3f3ff290 */ /* 0x000ff4000fffe03f */
[----:B------:R-:W-:Y:S04]  /*1cde0*/  STL.64 [R1+0x360], R16 ;  /* 0x0003601001007387 */ /* 0x000fe80000100a00 */
[----:B------:R0:W-:Y:S04]  /*1cdf0*/  STL.64 [R1+0x368], R18 ;  /* 0x0003681201007387 */ /* 0x0001e80000100a00 */
[----:B0-----:R-:W2:Y:S04]  /*1ce00*/  LDL.LU.64 R18, [R1+0x5728] ;  /* 0x0057280001127983 */ /* 0x001ea80000300a00 */
[----:B------:R-:W3:Y:S04]  /*1ce10*/  LDL.LU.64 R6, [R1+0x5720] ;  /* 0x0057200001067983 */ /* 0x000ee80000300a00 */
[----:B------:R-:W3:Y:S04]  /*1ce20*/  LDL.LU.64 R4, [R1+0x5718] ;  /* 0x0057180001047983 */ /* 0x000ee80000300a00 */
[----:B------:R-:W-:Y:S04]  /*1ce30*/  STL.64 [R1+0x56f0], R26 ;  /* 0x0056f01a01007387 */ /* 0x000fe80000100a00 */
[----:B------:R0:W-:Y:S04]  /*1ce40*/  STL [R1+0x56e8], R25 ;  /* 0x0056e81901007387 */ /* 0x0001e80000100800 */
[----:B------:R-:W5:Y:S04]  /*1ce50*/  LDL.LU R24, [R1+0x240] ;  /* 0x0002400001187983 */ /* 0x000f680000300800 */
[----:B0-----:R-:W5:Y:S04]  /*1ce60*/  LDL.LU R25, [R1+0x244] ;  /* 0x0002440001197983 */ /* 0x001f680000300800 */
[----:B------:R-:W5:Y:S01]  /*1ce70*/  LDL.LU R26, [R1+0x248] ;  /* 0x00024800011a7983 */ /* 0x000f620000300800 */
[----:B----4-:R-:W-:Y:S01]  /*1ce80*/  MOV R3, R10 ;  /* 0x0000000a00037202 */ /* 0x010fe20000000f00 */
[----:B------:R-:W-:-:S02]  /*1ce90*/  IMAD.MOV.U32 R29, RZ, RZ, R11 ;  /* 0x000000ffff1d7224 */ /* 0x000fc400078e000b */
[----:B------:R-:W-:Y:S01]  /*1cea0*/  IMAD.MOV.U32 R27, RZ, RZ, R2 ;  /* 0x000000ffff1b7224 */ /* 0x000fe200078e0002 */
[C---:B---3--:R-:W-:Y:S08]  /*1ceb0*/  HMMA.16816.F32.BF16 R4, R20.reuse, R10, R4 ;  /* 0x0000000a1404723c */ /* 0x048ff00000041804 */
[----:B--2---:R-:W-:Y:S01]  /*1cec0*/  HMMA.16816.F32.BF16 R8, R20, R18, R12 ;  /* 0x000000121408723c */ /* 0x004fe2000004180c */
[----:B-----5:R0:W-:Y:S04]  /*1ced0*/  STL.64 [R1+0x5700], R26 ;  /* 0x0057001a01007387 */ /* 0x0201e80000100a00 */
[----:B------:R-:W-:Y:S04]  /*1cee0*/  STL.64 [R1+0x56f8], R24 ;  /* 0x0056f81801007387 */ /* 0x000fe80000100a00 */
[----:B0-----:R-:W2:Y:S06]  /*1cef0*/  LDL.LU.64 R26, [R1+0x58] ;  /* 0x00005800011a7983 */ /* 0x001eac0000300a00 */
[----:B------:R0:W-:Y:S04]  /*1cf00*/  STL.64 [R1+0x350], R4 ;  /* 0x0003500401007387 */ /* 0x0001e80000100a00 */
[----:B------:R-:W-:Y:S04]  /*1cf10*/  STL.64 [R1+0x358], R6 ;  /* 0x0003580601007387 */ /* 0x000fe80000100a00 */
[----:B0-----:R-:W3:Y:S04]  /*1cf20*/  LDL.LU.64 R4, [R1+0x5710] ;  /* 0x0057100001047983 */ /* 0x001ee80000300a00 */
[----:B------:R-:W-:Y:S04]  /*1cf30*/  STL.64 [R1+0x340], R8 ;  /* 0x0003400801007387 */ /* 0x000fe80000100a00 */
[----:B------:R-:W-:Y:S04]  /*1cf40*/  STL [R1+0x348], R10 ;  /* 0x0003480a01007387 */ /* 0x000fe80000100800 */
[----:B------:R-:W4:Y:S04]  /*1cf50*/  LDL.LU R16, [R1+0xe0] ;  /* 0x0000e00001107983 */ /* 0x000f280000300800 */
[----:B------:R-:W4:Y:S01]  /*1cf60*/  LDL.LU R17, [R1+0xe4] ;  /* 0x0000e40001117983 */ /* 0x000f220000300800 */
[----:B------:R-:W-:Y:S01]  /*1cf70*/  MOV R0, R18 ;  /* 0x0000001200007202 */ /* 0x000fe20000000f00 */
[----:B------:R-:W-:-:S02]  /*1cf80*/  IMAD.MOV.U32 R28, RZ, RZ, R19 ;  /* 0x000000ffff1c7224 */ /* 0x000fc400078e0013 */
[----:B---3--:R-:W-:Y:S01]  /*1cf90*/  IMAD.MOV.U32 R18, RZ, RZ, R5 ;  /* 0x000000ffff127224 */ /* 0x008fe200078e0005 */
[----:B------:R-:W-:-:S05]  /*1cfa0*/  MOV R19, R4 ;  /* 0x0000000400137202 */ /* 0x000fca0000000f00 */
[----:B------:R0:W-:Y:S04]  /*1cfb0*/  STL.64 [R1+0x54c0], R18 ;  /* 0x0054c01201007387 */ /* 0x0001e80000100a00 */
[----:B----4-:R1:W-:Y:S04]  /*1cfc0*/  STL.64 [R1+0x54b8], R16 ;  /* 0x0054b81001007387 */ /* 0x0103e80000100a00 */
[----:B0-----:R-:W3:Y:S04]  /*1cfd0*/  LDL.LU R18, [R1+0x8] ;  /* 0x0000080001127983 */ /* 0x001ee80000300800 */
[----:B------:R-:W3:Y:S04]  /*1cfe0*/  LDL.LU R19, [R1+0xc] ;  /* 0x00000c0001137983 */ /* 0x000ee80000300800 */
[----:B---3--:R0:W-:Y:S04]  /*1cff0*/  STL.64 [R1+0x5708], R18 ;  /* 0x0057081201007387 */ /* 0x0081e80000100a00 */
[----:B-1----:R-:W2:Y:S04]  /*1d000*/  LDL.LU R16, [R1+0x250] ;  /* 0x0002500001107983 */ /* 0x002ea80000300800 */
[----:B------:R-:W2:Y:S04]  /*1d010*/  LDL.LU R17, [R1+0x254] ;  /* 0x0002540001117983 */ /* 0x000ea80000300800 */
[----:B0-----:R-:W2:Y:S04]  /*1d020*/  LDL.LU R18, [R1+0x258] ;  /* 0x0002580001127983 */ /* 0x001ea80000300800 */
[----:B------:R-:W2:Y:S04]  /*1d030*/  LDL.LU R19, [R1+0x25c] ;  /* 0x00025c0001137983 */ /* 0x000ea80000300800 */
[----:B------:R-:W3:Y:S04]  /*1d040*/  LDL.LU R4, [R1+0x220] ;  /* 0x0002200001047983 */ /* 0x000ee80000300800 */
[----:B------:R-:W3:Y:S04]  /*1d050*/  LDL.LU R5, [R1+0x224] ;  /* 0x0002240001057983 */ /* 0x000ee80000300800 */
[----:B------:R-:W4:Y:S04]  /*1d060*/  LDL.LU R6, [R1+0x228] ;  /* 0x0002280001067983 */ /* 0x000f280000300800 */
[----:B------:R-:W4:Y:S01]  /*1d070*/  LDL.LU R7, [R1+0x22c] ;  /* 0x00022c0001077983 */ /* 0x000f220000300800 */
[----:B------:R-:W-:Y:S01]  /*1d080*/  MOV R2, R11 ;  /* 0x0000000b00027202 */ /* 0x000fe20000000f00 */
[----:B--2---:R-:W-:Y:S02]  /*1d090*/  HMMA.16816.F32.BF16 R16, R20, R26, R16 ;  /* 0x0000001a1410723c */ /* 0x004fe40000041810 */
[----:B----4-:R0:W-:Y:S04]  /*1d0a0*/  STL.64 [R1+0x56e0], R6 ;  /* 0x0056e00601007387 */ /* 0x0101e80000100a00 */
[----:B---3--:R-:W-:Y:S04]  /*1d0b0*/  STL.64 [R1+0x56d8], R4 ;  /* 0x0056d80401007387 */ /* 0x008fe80000100a00 */
[----:B0-----:R-:W2:Y:S04]  /*1d0c0*/  LDL.LU.64 R6, [R1+0x48] ;  /* 0x0000480001067983 */ /* 0x001ea80000300a00 */
[----:B------:R-:W3:Y:S04]  /*1d0d0*/  LDL.LU R8, [R1+0x230] ;  /* 0x0002300001087983 */ /* 0x000ee80000300800 */
[----:B------:R-:W3:Y:S04]  /*1d0e0*/  LDL.LU R9, [R1+0x234] ;  /* 0x0002340001097983 */ /* 0x000ee80000300800 */
[----:B------:R-:W3:Y:S04]  /*1d0f0*/  LDL.LU R10, [R1+0x238] ;  /* 0x00023800010a7983 */ /* 0x000ee80000300800 */
[----:B------:R-:W3:Y:S04]  /*1d100*/  LDL.LU R11, [R1+0x23c] ;  /* 0x00023c00010b7983 */ /* 0x000ee80000300800 */
[----:B------:R-:W3:Y:S04]  /*1d110*/  LDL.LU.64 R14, [R1+0x38] ;  /* 0x00003800010e7983 */ /* 0x000ee80000300a00 */
[----:B------:R0:W-:Y:S04]  /*1d120*/  STL [R1+0x5480], R2 ;  /* 0x0054800201007387 */ /* 0x0001e80000100800 */
[----:B------:R1:W-:Y:S04]  /*1d130*/  STL.64 [R1+0x330], R16 ;  /* 0x0003301001007387 */ /* 0x0003e80000100a00 */
[----:B------:R4:W-:Y:S01]  /*1d140*/  STL.64 [R1+0x338], R18 ;  /* 0x0003381201007387 */ /* 0x0009e20000100a00 */
[----:B0-----:R-:W-:Y:S01]  /*1d150*/  MOV R2, R27 ;  /* 0x0000001b00027202 */ /* 0x001fe20000000f00 */
[----:B-1----:R-:W-:-:S02]  /*1d160*/  IMAD.MOV.U32 R16, RZ, RZ, R26 ;  /* 0x000000ffff107224 */ /* 0x002fc400078e001a */
[----:B----4-:R-:W4:Y:S04]  /*1d170*/  LDL.LU.64 R18, [R1+0x5708] ;  /* 0x0057080001127983 */ /* 0x010f280000300a00 */
[----:B------:R-:W5:Y:S04]  /*1d180*/  LDL.LU.64 R26, [R1+0x5700] ;  /* 0x00570000011a7983 */ /* 0x000f680000300a00 */
[----:B------:R-:W5:Y:S01]  /*1d190*/  LDL.LU.64 R24, [R1+0x56f8] ;  /* 0x0056f80001187983 */ /* 0x000f620000300a00 */
[----:B--2---:R-:W-:Y:S01]  /*1d1a0*/  MOV R17, R7 ;  /* 0x0000000700117202 */ /* 0x004fe20000000f00 */
[----:B-----5:R-:W-:Y:S11]  /*1d1b0*/  HMMA.16816.F32.BF16 R24, R20, R6, R24 ;  /* 0x000000061418723c */ /* 0x020ff60000041818 */
[----:B------:R-:W-:Y:S11]  /*1d1c0*/  @!UPT UIADD3 URZ, URZ, URZ, URZ ;  /* 0x0000003f3f3ff290 */ /* 0x000ff6000fffe03f */
[----:B------:R-:W-:Y:S01]  /*1d1d0*/  @!UPT UIADD3 URZ, URZ, URZ, URZ ;  /* 0x0000003f3f3ff290 */ /* 0x000fe2000fffe03f */
[----:B------:R0:W-:Y:S04]  /*1d1e0*/  STL.64 [R1+0x320], R24 ;  /* 0x0003201801007387 */ /* 0x0001e80000100a00 */
[----:B------:R1:W-:Y:S01]  /*1d1f0*/  STL.64 [R1+0x328], R26 ;  /* 0x0003281a01007387 */ /* 0x0003e20000100a00 */
[----:B0-----:R-:W-:-:S03]  /*1d200*/  IMAD.MOV.U32 R24, RZ, RZ, R6 ;  /* 0x000000ffff187224 */ /* 0x001fc600078e0006 */
[----:B-1----:R-:W2:Y:S04]  /*1d210*/  LDL.LU.64 R26, [R1+0x56f0] ;  /* 0x0056f000011a7983 */ /* 0x002ea80000300a00 */
[----:B------:R-:W5:Y:S04]  /*1d220*/  LDL.LU R25, [R1+0x56e8] ;  /* 0x0056e80001197983 */ /* 0x000f680000300800 */
[----:B------:R-:W2:Y:S04]  /*1d230*/  LDL.LU.64 R6, [R1+0x56e0] ;  /* 0x0056e00001067983 */ /* 0x000ea80000300a00 */
[----:B------:R-:W2:Y:S04]  /*1d240*/  LDL.LU.64 R4, [R1+0x56d8] ;  /* 0x0056d80001047983 */ /* 0x000ea80000300a00 */
[----:B----4-:R0:W-:Y:S04]  /*1d250*/  STL.64 [R1+0x56a0], R18 ;  /* 0x0056a01201007387 */ /* 0x0101e80000100a00 */
[----:B------:R-:W-:Y:S04]  /*1d260*/  STL.64 [R1+0x5698], R16 ;  /* 0x0056981001007387 */ /* 0x000fe80000100a00 */
[----:B0-----:R-:W4:Y:S04]  /*1d270*/  LDL.LU.64 R18, [R1+0x18] ;  /* 0x0000180001127983 */ /* 0x001f280000300a00 */
[----:B----4-:R0:W-:Y:S04]  /*1d280*/  STL.64 [R1+0x56b8], R18 ;  /* 0x0056b81201007387 */ /* 0x0101e80000100a00 */
[----:B0-----:R-:W4:Y:S04]  /*1d290*/  LDL.LU.64 R18, [R1+0x28] ;  /* 0x0000280001127983 */ /* 0x001f280000300a00 */
[----:B--2---:R-:W-:Y:S04]  /*1d2a0*/  STL.64 [R1+0x5678], R26 ;  /* 0x0056781a01007387 */ /* 0x004fe80000100a00 */
[----:B-----5:R0:W-:Y:S04]  /*1d2b0*/  STL.64 [R1+0x5670], R24 ;  /* 0x0056701801007387 */ /* 0x0201e80000100a00 */
[----:B0-----:R-:W2:Y:S04]  /*1d2c0*/  LDL.LU R24, [R1+0x1f0] ;  /* 0x0001f00001187983 */ /* 0x001ea80000300800 */
[----:B------:R-:W2:Y:S04]  /*1d2d0*/  LDL.LU R25, [R1+0x1f4] ;  /* 0x0001f40001197983 */ /* 0x000ea80000300800 */
[----:B------:R-:W5:Y:S04]  /*1d2e0*/  LDL.LU R26, [R1+0x1f8] ;  /* 0x0001f800011a7983 */ /* 0x000f680000300800 */
[----:B------:R-:W5:Y:S01]  /*1d2f0*/  LDL.LU R27, [R1+0x1fc] ;  /* 0x0001fc00011b7983 */ /* 0x000f620000300800 */
[C---:B---3--:R-:W-:Y:S03]  /*1d300*/  HMMA.16816.F32.BF16 R8, R20.reuse, R14, R8 ;  /* 0x0000000e1408723c */ /* 0x048fe60000041808 */
[----:B-----5:R-:W-:Y:S04]  /*1d310*/  STL.64 [R1+0x5690], R26 ;  /* 0x0056901a01007387 */ /* 0x020fe80000100a00 */
[----:B--2---:R0:W-:Y:S04]  /*1d320*/  STL.64 [R1+0x5688], R24 ;  /* 0x0056881801007387 */ /* 0x0041e80000100a00 */
[----:B0-----:R-:W2:Y:S04]  /*1d330*/  LDL.LU R24, [R1+0x200] ;  /* 0x0002000001187983 */ /* 0x001ea80000300800 */
[----:B------:R-:W2:Y:S04]  /*1d340*/  LDL.LU R25, [R1+0x204] ;  /* 0x0002040001197983 */ /* 0x000ea80000300800 */
[----:B------:R-:W3:Y:S04]  /*1d350*/  LDL.LU R26, [R1+0x208] ;  /* 0x00020800011a7983 */ /* 0x000ee80000300800 */
[----:B------:R-:W3:Y:S01]  /*1d360*/  LDL.LU R27, [R1+0x20c] ;  /* 0x00020c00011b7983 */ /* 0x000ee20000300800 */
[----:B----4-:R-:W-:Y:S01]  /*1d370*/  HMMA.16816.F32.BF16 R4, R20, R18, R4 ;  /* 0x000000121404723c */ /* 0x010fe20000041804 */
[----:B------:R-:W-:-:S02]  /*1d380*/  MOV R13, R15 ;  /* 0x0000000f000d7202 */ /* 0x000fc40000000f00 */
[----:B---3--:R-:W-:Y:S04]  /*1d390*/  STL.64 [R1+0x56b0], R26 ;  /* 0x0056b01a01007387 */ /* 0x008fe80000100a00 */
[----:B--2---:R0:W-:Y:S04]  /*1d3a0*/  STL.64 [R1+0x56a8], R24 ;  /* 0x0056a81801007387 */ /* 0x0041e80000100a00 */
[----:B0-----:R-:W2:Y:S04]  /*1d3b0*/  LDL.LU R24, [R1+0x210] ;  /* 0x0002100001187983 */ /* 0x001ea80000300800 */
[----:B------:R-:W2:Y:S04]  /*1d3c0*/  LDL.LU R25, [R1+0x214] ;  /* 0x0002140001197983 */ /* 0x000ea80000300800 */
[----:B------:R-:W2:Y:S04]  /*1d3d0*/  LDL.LU R26, [R1+0x218] ;  /* 0x00021800011a7983 */ /* 0x000ea80000300800 */
[----:B------:R-:W2:Y:S04]  /*1d3e0*/  LDL.LU R27, [R1+0x21c] ;  /* 0x00021c00011b7983 */ /* 0x000ea80000300800 */
[----:B------:R-:W-:Y:S04]  /*1d3f0*/  STL.64 [R1+0x310], R8 ;  /* 0x0003100801007387 */ /* 0x000fe80000100a00 */
[----:B------:R0:W-:Y:S04]  /*1d400*/  STL.64 [R1+0x318], R10 ;  /* 0x0003180a01007387 */ /* 0x0001e80000100a00 */
[----:B0-----:R-:W3:Y:S04]  /*1d410*/  LDL.LU.64 R10, [R1+0x56d0] ;  /* 0x0056d000010a7983 */ /* 0x001ee80000300a00 */
[----:B------:R-:W4:Y:S04]  /*1d420*/  LDL.LU R15, [R1+0x56cc] ;  /* 0x0056cc00010f7983 */ /* 0x000f280000300800 */
[----:B------:R-:W5:Y:S04]  /*1d430*/  LDL.LU R12, [R1+0x56c8] ;  /* 0x0056c800010c7983 */ /* 0x000f680000300800 */
[----:B------:R0:W-:Y:S04]  /*1d440*/  STL.64 [R1+0x300], R4 ;  /* 0x0003000401007387 */ /* 0x0001e80000100a00 */
[----:B------:R1:W-:Y:S01]  /*1d450*/  STL.64 [R1+0x308], R6 ;  /* 0x0003080601007387 */ /* 0x0003e20000100a00 */
[----:B0-----:R-:W-:Y:S01]  /*1d460*/  IMAD.MOV.U32 R5, RZ, RZ, R18 ;  /* 0x000000ffff057224 */ /* 0x001fe200078e0012 */
[----:B------:R-:W-:-:S02]  /*1d470*/  MOV R4, R19 ;  /* 0x0000001300047202 */ /* 0x000fc40000000f00 */
[----:B-1----:R-:W2:Y:S04]  /*1d480*/  LDL.LU.64 R6, [R1+0x56c0] ;  /* 0x0056c00001067983 */ /* 0x002ea80000300a00 */
[----:B------:R-:W2:Y:S01]  /*1d490*/  LDL.LU.64 R18, [R1+0x56b8] ;  /* 0x0056b80001127983 */ /* 0x000ea20000300a00 */
[----:B------:R-:W-:Y:S01]  /*1d4a0*/  IMAD.MOV.U32 R9, RZ, RZ, R14 ;  /* 0x000000ffff097224 */ /* 0x000fe200078e000e */
        /* <DEDUP_REMOVED lines=8> */
[----:B------:R-:W2:Y:S04]  /*1d530*/  LDL.LU.64 R18, [R1+0x56a0] ;  /* 0x0056a00001127983 */ /* 0x000ea80000300a00 */
[----:B------:R-:W3:Y:S01]  /*1d540*/  LDL.LU.64 R16, [R1+0x5698] ;  /* 0x0056980001107983 */ /* 0x000ee20000300a00 */
[C---:B--2---:R-:W-:Y:S11]  /*1d550*/  HMMA.16816.F32.BF16 R24, R20.reuse, R18, R24 ;  /* 0x000000121418723c */ /* 0x044ff60000041818 */
        /* <DEDUP_REMOVED lines=8> */
[----:B------:R-:W-:Y:S01]  /*1d5e0*/  MOV R19, R8 ;  /* 0x0000000800137202 */ /* 0x000fe20000000f00 */
[----:B------:R-:W3:Y:S04]  /*1d5f0*/  LDL.LU R14, [R1+0x5684] ;  /* 0x00568400010e7983 */ /* 0x000ee80000300800 */
[----:B------:R-:W3:Y:S04]  /*1d600*/  LDL.LU R8, [R1+0x5680] ;  /* 0x0056800001087983 */ /* 0x000ee80000300800 */
[----:B------:R0:W-:Y:S02]  /*1d610*/  STL.64 [R1+0x54e8], R18 ;  /* 0x0054e81201007387 */ /* 0x0001e40000100a00 */
[----:B0-----:R-:W-:Y:S01]  /*1d620*/  IMAD.MOV.U32 R18, RZ, RZ, R5 ;  /* 0x000000ffff127224 */ /* 0x001fe200078e0005 */
[----:B------:R-:W-:Y:S01]  /*1d630*/  MOV R19, R4 ;  /* 0x0000000400137202 */ /* 0x000fe20000000f00 */
[----:B--2---:R-:W-:Y:S11]  /*1d640*/  HMMA.16816.F32.BF16 R24, R20, R6, R24 ;  /* 0x000000061418723c */ /* 0x004ff60000041818 */
[----:B------:R-:W-:Y:S11]  /*1d650*/  @!UPT UIADD3 URZ, URZ, URZ, URZ ;  /* 0x0000003f3f3ff290 */ /* 0x000ff6000fffe03f */
[----:B------:R-:W-:Y:S01]  /*1d660*/  @!UPT UIADD3 URZ, URZ, URZ, URZ ;  /* 0x0000003f3f3ff290 */ /* 0x000fe2000fffe03f */
[----:B------:R-:W-:Y:S04]  /*1d670*/  STL.64 [R1+0x1d0], R24 ;  /* 0x0001d01801007387 */ /* 0x000fe80000100a00 */
[----:B------:R0:W-:Y:S04]  /*1d680*/  STL.64 [R1+0x1d8], R26 ;  /* 0x0001d81a01007387 */ /* 0x0001e80000100a00 */
[----:B0-----:R-:W2:Y:S04]  /*1d690*/  LDL.LU.64 R26, [R1+0x5678] ;  /* 0x00567800011a7983 */ /* 0x001ea80000300a00 */
[----:B------:R-:W2:Y:S04]  /*1d6a0*/  LDL.LU.64 R24, [R1+0x5670] ;  /* 0x0056700001187983 */ /* 0x000ea80000300a00 */
[----:B------:R-:W-:Y:S04]  /*1d6b0*/  STL.64 [R1+0x5500], R18 ;  /* 0x0055001201007387 */ /* 0x000fe80000100a00 */
[----:B------:R0:W-:Y:S04]  /*1d6c0*/  STL.64 [R1+0x54c8], R6 ;  /* 0x0054c80601007387 */ /* 0x0001e80000100a00 */
[----:B------:R-:W4:Y:S04]  /*1d6d0*/  LDL.LU R4, [R1+0xf0] ;  /* 0x0000f00001047983 */ /* 0x000f280000300800 */
[----:B------:R-:W4:Y:S04]  /*1d6e0*/  LDL.LU R5, [R1+0xf4] ;  /* 0x0000f40001057983 */ /* 0x000f280000300800 */
[----:B0-----:R-:W4:Y:S04]  /*1d6f0*/  LDL.LU R6, [R1+0xf8] ;  /* 0x0000f80001067983 */ /* 0x001f280000300800 */
[----:B------:R-:W4:Y:S01]  /*1d700*/  LDL.LU R7, [R1+0xfc] ;  /* 0x0000fc0001077983 */ /* 0x000f220000300800 */
[----:B------:R-:W-:Y:S01]  /*1d710*/  IMAD.MOV.U32 R18, RZ, RZ, R9 ;  /* 0x000000ffff127224 */ /* 0x000fe200078e0009 */
[----:B------:R-:W-:-:S02]  /*1d720*/  MOV R19, R13 ;  /* 0x0000000d00137202 */ /* 0x000fc40000000f00 */
[----:B------:R-:W5:Y:S04]  /*1d730*/  LDL.LU R9, [R1+0x5668] ;  /* 0x0056680001097983 */ /* 0x000f680000300800 */
[----:B------:R-:W5:Y:S04]  /*1d740*/  LDL.LU R13, [R1+0x5664] ;  /* 0x00566400010d7983 */ /* 0x000f680000300800 */
[----:B------:R3:W-:Y:S02]  /*1d750*/  STL.64 [R1+0x5518], R18 ;  /* 0x0055181201007387 */ /* 0x0007e40000100a00 */
[----:B---3--:R-:W-:Y:S01]  /*1d760*/  MOV R19, R17 ;  /* 0x0000001100137202 */ /* 0x008fe20000000f00 */
[----:B--2---:R-:W-:-:S02]  /*1d770*/  IMAD.MOV.U32 R18, RZ, RZ, R24 ;  /* 0x000000ffff127224 */ /* 0x004fc400078e0018 */
[----:B------:R-:W2:Y:S04]  /*1d780*/  LDL.LU R24, [R1+0x5660] ;  /* 0x0056600001187983 */ /* 0x000ea80000300800 */
[----:B------:R-:W-:Y:S04]  /*1d790*/  STL.64 [R1+0x5530], R18 ;  /* 0x0055301201007387 */ /* 0x000fe80000100a00 */
[----:B----4-:R-:W-:Y:S04]  /*1d7a0*/  STL.64 [R1+0x54e0], R6 ;  /* 0x0054e00601007387 */ /* 0x010fe80000100a00 */
[----:B------:R0:W-:Y:S04]  /*1d7b0*/  STL.64 [R1+0x54d8], R4 ;  /* 0x0054d80401007387 */ /* 0x0001e80000100a00 */
[----:B0-----:R-:W3:Y:S04]  /*1d7c0*/  LDL.LU R4, [R1+0x100] ;  /* 0x0001000001047983 */ /* 0x001ee80000300800 */
[----:B------:R-:W3:Y:S04]  /*1d7d0*/  LDL.LU R5, [R1+0x104] ;  /* 0x0001040001057983 */ /* 0x000ee80000300800 */
[----:B------:R-:W4:Y:S04]  /*1d7e0*/  LDL.LU R6, [R1+0x108] ;  /* 0x0001080001067983 */ /* 0x000f280000300800 */
[----:B------:R-:W4:Y:S01]  /*1d7f0*/  LDL.LU R7, [R1+0x10c] ;  /* 0x00010c0001077983 */ /* 0x000f220000300800 */
[----:B------:R-:W-:Y:S01]  /*1d800*/  IMAD.MOV.U32 R18, RZ, RZ, R16 ;  /* 0x000000ffff127224 */ /* 0x000fe200078e0010 */
[----:B------:R-:W-:-:S05]  /*1d810*/  MOV R19, R2 ;  /* 0x0000000200137202 */ /* 0x000fca0000000f00 */
[----:B------:R-:W-:Y:S04]  /*1d820*/  STL.64 [R1+0x5548], R18 ;  /* 0x0055481201007387 */ /* 0x000fe80000100a00 */
[----:B----4-:R-:W-:Y:S04]  /*1d830*/  STL.64 [R1+0x54f8], R6 ;  /* 0x0054f80601007387 */ /* 0x010fe80000100a00 */
[----:B---3--:R0:W-:Y:S04]  /*1d840*/  STL.64 [R1+0x54f0], R4 ;  /* 0x0054f00401007387 */ /* 0x0081e80000100a00 */
[----:B0-----:R-:W3:Y:S04]  /*1d850*/  LDL.LU R4, [R1+0x110] ;  /* 0x0001100001047983 */ /* 0x001ee80000300800 */
[----:B------:R-:W3:Y:S04]  /*1d860*/  LDL.LU R5, [R1+0x114] ;  /* 0x0001140001057983 */ /* 0x000ee80000300800 */
[----:B------:R-:W4:Y:S04]  /*1d870*/  LDL.LU R6, [R1+0x118] ;  /* 0x0001180001067983 */ /* 0x000f280000300800 */
[----:B------:R-:W4:Y:S01]  /*1d880*/  LDL.LU R7, [R1+0x11c] ;  /* 0x00011c0001077983 */ /* 0x000f220000300800 */
[----:B------:R-:W-:Y:S01]  /*1d890*/  IMAD.MOV.U32 R18, RZ, RZ, R0 ;  /* 0x000000ffff127224 */ /* 0x000fe200078e0000 */
[----:B------:R-:W-:-:S02]  /*1d8a0*/  MOV R19, R28 ;  /* 0x0000001c00137202 */ /* 0x000fc40000000f00 */
[----:B------:R-:W2:Y:S04]  /*1d8b0*/  LDL.LU R0, [R1+0x565c] ;  /* 0x00565c0001007983 */ /* 0x000ea80000300800 */
[----:B------:R-:W2:Y:S04]  /*1d8c0*/  LDL.LU R28, [R1+0x5658] ;  /* 0x00565800011c7983 */ /* 0x000ea80000300800 */
        /* <DEDUP_REMOVED lines=11> */
[----:B------:R0:W-:Y:S02]  /*1d980*/  STL.64 [R1+0x5578], R18 ;  /* 0x0055781201007387 */ /* 0x0001e40000100a00 */
[----:B0-----:R-:W-:Y:S01]  /*1d990*/  IMAD.MOV.U32 R18, RZ, RZ, R26 ;  /* 0x000000ffff127224 */ /* 0x001fe200078e001a */
[----:B------:R-:W-:Y:S01]  /*1d9a0*/  MOV R19, R25 ;  /* 0x0000001900137202 */ /* 0x000fe20000000f00 */
        /* <DEDUP_REMOVED lines=16> */
[----:B0-----:R-:W3:Y:S01]  /*1dab0*/  LDL.LU R4, [R1+0x140] ;  /* 0x0001400001047983 */ /* 0x001ee20000300800 */
[----:B--2---:R-:W-:Y:S01]  /*1dac0*/  IMAD.MOV.U32 R5, RZ, RZ, R25 ;  /* 0x000000ffff057224 */ /* 0x004fe200078e0019 */
[----:B------:R-:W-:Y:S01]  /*1dad0*/  MOV R18, R11 ;  /* 0x0000000b00127202 */ /* 0x000fe20000000f00 */
[----:B------:R-:W-:Y:S01]  /*1dae0*/  IMAD.MOV.U32 R19, RZ, RZ, R15 ;  /* 0x000000ffff137224 */ /* 0x000fe200078e000f */
[----:B------:R-:W2:Y:S01]  /*1daf0*/  LDL.LU R25, [R1+0x563c] ;  /* 0x00563c0001197983 */ /* 0x000ea20000300800 */
[----:B------:R-:W-:Y:S01]  /*1db00*/  MOV R6, R26 ;  /* 0x0000001a00067202 */ /* 0x000fe20000000f00 */
[----:B------:R-:W-:-:S02]  /*1db10*/  IMAD.MOV.U32 R7, RZ, RZ, R27 ;  /* 0x000000ffff077224 */ /* 0x000fc400078e001b */
[----:B------:R-:W4:Y:S04]  /*1db20*/  LDL.LU R26, [R1+0x5638] ;  /* 0x00563800011a7983 */ /* 0x000f280000300800 */
[----:B------:R-:W2:Y:S04]  /*1db30*/  LDL.LU R27, [R1+0x5634] ;  /* 0x00563400011b7983 */ /* 0x000ea80000300800 */
[----:B------:R-:W2:Y:S04]  /*1db40*/  LDL.LU R11, [R1+0x5630] ;  /* 0x00563000010b7983 */ /* 0x000ea80000300800 */
[----:B------:R-:W-:Y:S04]  /*1db50*/  STL.64 [R1+0x55c0], R18 ;  /* 0x0055c01201007387 */ /* 0x000fe80000100a00 */
[----:B------:R-:W-:Y:S04]  /*1db60*/  STL.64 [R1+0x5558], R6 ;  /* 0x0055580601007387 */ /* 0x000fe80000100a00 */
[----:B---3--:R0:W-:Y:S04]  /*1db70*/  STL.64 [R1+0x5550], R4 ;  /* 0x0055500401007387 */ /* 0x0081e80000100a00 */
[----:B0-----:R-:W3:Y:S04]  /*1db80*/  LDL.LU R4, [R1+0x150] ;  /* 0x0001500001047983 */ /* 0x001ee80000300800 */
[----:B------:R-:W3:Y:S04]  /*1db90*/  LDL.LU R5, [R1+0x154] ;  /* 0x0001540001057983 */ /* 0x000ee80000300800 */
[----:B------:R-:W2:Y:S01]  /*1dba0*/  LDL.LU R6, [R1+0x158] ;  /* 0x0001580001067983 */ /* 0x000ea20000300800 */
[----:B------:R-:W-:Y:S01]  /*1dbb0*/  IMAD.MOV.U32 R18, RZ, RZ, R14 ;  /* 0x000000ffff127224 */ /* 0x000fe200078e000e */
[----:B-----5:R-:W-:-:S02]  /*1dbc0*/  MOV R19, R12 ;  /* 0x0000000c00137202 */ /* 0x020fc40000000f00 */
[----:B------:R-:W-:Y:S02]  /*1dbd0*/  MOV R7, R10 ;  /* 0x0000000a00077202 */ /* 0x000fe40000000f00 */
[----:B------:R-:W5:Y:S04]  /*1dbe0*/  LDL.LU R10, [R1+0x562c] ;  /* 0x00562c00010a7983 */ /* 0x000f680000300800 */
[----:B------:R0:W-:Y:S02]  /*1dbf0*/  STL.64 [R1+0x55d8], R18 ;  /* 0x0055d81201007387 */ /* 0x0001e40000100a00 */
[----:B0-----:R-:W-:Y:S01]  /*1dc00*/  IMAD.MOV.U32 R18, RZ, RZ, R24 ;  /* 0x000000ffff127224 */ /* 0x001fe200078e0018 */
[----:B------:R-:W-:Y:S01]  /*1dc10*/  MOV R19, R13 ;  /* 0x0000000d00137202 */ /* 0x000fe20000000f00 */
[----:B--2---:R0:W-:Y:S04]  /*1dc20*/  STL.64 [R1+0x5570], R6 ;  /* 0x0055700601007387 */ /* 0x0041e80000100a00 */
[----:B---3--:R1:W-:Y:S01]  /*1dc30*/  STL.64 [R1+0x5568], R4 ;  /* 0x0055680401007387 */ /* 0x0083e20000100a00 */
[----:B0-----:R-:W-:Y:S01]  /*1dc40*/  MOV R7, R25 ;  /* 0x0000001900077202 */ /* 0x001fe20000000f00 */
[----:B----4-:R-:W-:-:S02]  /*1dc50*/  IMAD.MOV.U32 R6, RZ, RZ, R26 ;  /* 0x000000ffff067224 */ /* 0x010fc400078e001a */
[----:B-1----:R-:W-:Y:S02]  /*1dc60*/  IMAD.MOV.U32 R4, RZ, RZ, R11 ;  /* 0x000000ffff047224 */ /* 0x002fe400078e000b */
[----:B------:R-:W2:Y:S01]  /*1dc70*/  LDL.LU R11, [R1+0x5628] ;  /* 0x00562800010b7983 */ /* 0x000ea20000300800 */
[----:B------:R-:W-:-:S03]  /*1dc80*/  MOV R5, R27 ;  /* 0x0000001b00057202 */ /* 0x000fc60000000f00 */
[----:B------:R-:W3:Y:S04]  /*1dc90*/  LDL.LU R24, [R1+0x1c0] ;  /* 0x0001c00001187983 */ /* 0x000ee80000300800 */
[----:B------:R-:W3:Y:S04]  /*1dca0*/  LDL.LU R25, [R1+0x1c4] ;  /* 0x0001c40001197983 */ /* 0x000ee80000300800 */
[----:B------:R-:W3:Y:S04]  /*1dcb0*/  LDL.LU R26, [R1+0x1c8] ;  /* 0x0001c800011a7983 */ /* 0x000ee80000300800 */
[----:B------:R-:W3:Y:S04]  /*1dcc0*/  LDL.LU R27, [R1+0x1cc] ;  /* 0x0001cc00011b7983 */ /* 0x000ee80000300800 */
[----:B------:R-:W4:Y:S04]  /*1dcd0*/  LDL.LU R12, [R1+0x1e0] ;  /* 0x0001e000010c7983 */ /* 0x000f280000300800 */
[----:B------:R-:W4:Y:S04]  /*1dce0*/  LDL.LU R13, [R1+0x1e4] ;  /* 0x0001e400010d7983 */ /* 0x000f280000300800 */
[----:B------:R-:W4:Y:S04]  /*1dcf0*/  LDL.LU R14, [R1+0x1e8] ;  /* 0x0001e800010e7983 */ /* 0x000f280000300800 */
[----:B------:R-:W4:Y:S04]  /*1dd00*/  LDL.LU R15, [R1+0x1ec] ;  /* 0x0001ec00010f7983 */ /* 0x000f280000300800 */
        /* <DEDUP_REMOVED lines=10> */
[----:B------:R-:W-:Y:S01]  /*1ddb0*/  IMAD.MOV.U32 R6, RZ, RZ, R11 ;  /* 0x000000ffff067224 */ /* 0x000fe200078e000b */
[----:B-----5:R-:W-:-:S02]  /*1ddc0*/  MOV R7, R10 ;  /* 0x0000000a00077202 */ /* 0x020fc40000000f00 */
[----:B------:R-:W5:Y:S04]  /*1ddd0*/  LDL.LU R11, [R1+0x5624] ;  /* 0x00562400010b7983 */ /* 0x000f680000300800 */
        /* <DEDUP_REMOVED lines=9> */
[----:B---3--:R-:W-:Y:S01]  /*1de70*/  IMAD.MOV.U32 R6, RZ, RZ, R10 ;  /* 0x000000ffff067224 */ /* 0x008fe200078e000a */
[----:B-----5:R-:W-:-:S02]  /*1de80*/  MOV R7, R11 ;  /* 0x0000000b00077202 */ /* 0x020fc40000000f00 */
[----:B0-----:R-:W2:Y:S04]  /*1de90*/  LDL.LU R4, [R1+0x1a0] ;  /* 0x0001a00001047983 */ /* 0x001ea80000300800 */
[----:B------:R-:W2:Y:S04]  /*1dea0*/  LDL.LU R5, [R1+0x1a4] ;  /* 0x0001a40001057983 */ /* 0x000ea80000300800 */
[----:B------:R-:W4:Y:S04]  /*1deb0*/  LDL.LU R10, [R1+0x561c] ;  /* 0x00561c00010a7983 */ /* 0x000f280000300800 */
[----:B------:R-:W4:Y:S04]  /*1dec0*/  LDL.LU R11, [R1+0x5618] ;  /* 0x00561800010b7983 */ /* 0x000f280000300800 */
[----:B------:R-:W-:Y:S01]  /*1ded0*/  STL.64 [R1+0x55e8], R6 ;  /* 0x0055e80601007387 */ /* 0x000fe20000100a00 */
[C---:B----4-:R-:W-:Y:S03]  /*1dee0*/  HMMA.16816.F32.BF16 R12, R20.reuse, R10, R12 ;  /* 0x0000000a140c723c */ /* 0x050fe6000004180c */
        /* <DEDUP_REMOVED lines=8> */
[----:B------:R-:W4:Y:S01]  /*1df70*/  LDL.LU R12, [R1+0x5608] ;  /* 0x00560800010c7983 */ /* 0x000f220000300800 */
[----:B---3--:R-:W-:Y:S03]  /*1df80*/  HMMA.16816.F32.BF16 R20, R20, R14, R24 ;  /* 0x0000000e1414723c */ /* 0x008fe60000041818 */
[----:B------:R-:W2:Y:S04]  /*1df90*/  LDL.LU.64 R26, [R1+0x5600] ;  /* 0x00560000011a7983 */ /* 0x000ea80000300a00 */
[----:B------:R-:W2:Y:S11]  /*1dfa0*/  LDL.LU.64 R24, [R1+0x55f8] ;  /* 0x0055f80001187983 */ /* 0x000eb60000300a00 */
[----:B------:R-:W-:Y:S05]  /*1dfb0*/  @!UPT UIADD3 URZ, URZ, URZ, URZ ;  /* 0x0000003f3f3ff290 */ /* 0x000fea000fffe03f */
[----:B------:R0:W-:Y:S04]  /*1dfc0*/  STL.64 [R1+0x2c0], R20 ;  /* 0x0002c01401007387 */ /* 0x0001e80000100a00 */
[----:B------:R-:W-:Y:S01]  /*1dfd0*/  STL.64 [R1+0x2c8], R22 ;  /* 0x0002c81601007387 */ /* 0x000fe20000100a00 */
[----:B0-----:R-:W-:Y:S01]  /*1dfe0*/  IMAD.MOV.U32 R20, RZ, RZ, R29 ;  /* 0x000000ffff147224 */ /* 0x001fe200078e001d */
[----:B------:R-:W-:Y:S02]  /*1dff0*/  MOV R21, R3 ;  /* 0x0000000300157202 */ /* 0x000fe40000000f00 */
[----:B------:R-:W3:Y:S04]  /*1e000*/  LDL.LU R29, [R1+0x55f4] ;  /* 0x0055f400011d7983 */ /* 0x000ee80000300800 */
        /* <DEDUP_REMOVED lines=28> */
[----:B0-----:R-:W2:Y:S01]  /*1e1d0*/  LDL.LU.64 R18, [R1+0x5590] ;  /* 0x0055900001127983 */ /* 0x001ea20000300a00 */
[----:B------:R-:W-:Y:S01]  /*1e1e0*/  MOV R23, R0 ;  /* 0x0000000000177202 */ /* 0x000fe20000000f00 */
[----:B--2---:R-:W-:Y:S02]  /*1e1f0*/  HMMA.16816.F32.BF16 R16, R24, R18, R4 ;  /* 0x000000121810723c */ /* 0x004fe40000041804 */
[----:B------:R-:W2:Y:S04]  /*1e200*/  LDL.LU.64 R6, [R1+0x5588] ;  /* 0x0055880001067983 */ /* 0x000ea80000300a00 */
[----:B------:R-:W2:Y:S11]  /*1e210*/  LDL.LU.64 R4, [R1+0x5580] ;  /* 0x0055800001047983 */ /* 0x000eb60000300a00 */
[----:B------:R-:W-:Y:S06]  /*1e220*/  @!UPT UIADD3 URZ, URZ, URZ, URZ ;  /* 0x0000003f3f3ff290 */ /* 0x000fec000fffe03f */
[----:B------:R-:W-:Y:S01]  /*1e230*/  STL.64 [R1+0x170], R16 ;  /* 0x0001701001007387 */ /* 0x000fe20000100a00 */
[----:B------:R-:W-:-:S03]  /*1e240*/  IMAD.MOV.U32 R0, RZ, RZ, R19 ;  /* 0x000000ffff007224 */ /* 0x000fc600078e0013 */
[----:B------:R0:W-:Y:S04]  /*1e250*/  STL [R1+0x178], R18 ;  /* 0x0001781201007387 */ /* 0x0001e80000100800 */
[----:B0-----:R-:W2:Y:S04]  /*1e260*/  LDL.LU.64 R18, [R1+0x5578] ;  /* 0x0055780001127983 */ /* 0x001ea80000300a00 */
[----:B------:R-:W-:Y:S01]  /*1e270*/  STL [R1+0x5398], R0 ;  /* 0x0053980001007387 */ /* 0x000fe20000100800 */
        /* <DEDUP_REMOVED lines=49> */
[----:B--2---:R-:W-:Y:S02]  /*1e590*/  HMMA.16816.F32.BF16 R16, R24, R18, R4 ;  /* 0x000000121810723c */ /* 0x004fe40000041804 */
[----:B------:R-:W2:Y:S11]  /*1e5a0*/  LDL.LU.64 R6, [R1+0x54c8] ;  /* 0x0054c80001067983 */ /* 0x000eb60000300a00 */
[----:B------:R-:W-:Y:S10]  /*1e5b0*/  @!UPT UIADD3 URZ, URZ, URZ, URZ ;  /* 0x0000003f3f3ff290 */ /* 0x000ff4000fffe03f */
[----:B------:R-:W-:Y:S04]  /*1e5c0*/  STL.64 [R1+0xf0], R16 ;  /* 0x0000f01001007387 */ /* 0x000fe80000100a00 */
[----:B------:R0:W-:Y:S04]  /*1e5d0*/  STL.64 [R1+0xf8], R18 ;  /* 0x0000f81201007387 */ /* 0x0001e80000100a00 */
[----:B0-----:R-:W2:Y:S04]  /*1e5e0*/  LDL.LU.64 R18, [R1+0x54c0] ;  /* 0x0054c00001127983 */ /* 0x001ea80000300a00 */
[----:B------:R-:W2:Y:S01]  /*1e5f0*/  LDL.LU.64 R16, [R1+0x54b8] ;  /* 0x0054b80001107983 */ /* 0x000ea20000300a00 */
[----:B------:R-:W-:-:S03]  /*1e600*/  IMAD.MOV.U32 R22, RZ, RZ, R28 ;  /* 0x000000ffff167224 */ /* 0x000fc600078e001c */
[----:B------:R-:W0:Y:S02]  /*1e610*/  S2R R28, SR_TID.X ;  /* 0x00000000001c7919 */ /* 0x000e240000002100 */
[----:B0-----:R-:W-:Y:S01]  /*1e620*/  LOP3.LUT R28, R28, 0x7, RZ, 0xc0, !PT ;  /* 0x000000071c1c7812 */ /* 0x001fe200078ec0ff */
[----:B--2---:R-:W-:Y:S01]  /*1e630*/  HMMA.16816.F32.BF16 R4, R24, R6, R16 ;  /* 0x000000061804723c */ /* 0x004fe20000041810 */
[----:B------:R-:W2:Y:S04]  /*1e640*/  LDL.LU.64 R18, [R1+0x54b0] ;  /* 0x0054b00001127983 */ /* 0x000ea80000300a00 */
[----:B------:R-:W2:Y:S11]  /*1e650*/  LDL.LU.64 R16, [R1+0x54a8] ;  /* 0x0054a80001107983 */ /* 0x000eb60000300a00 */
[----:B------:R-:W-:Y:S07]  /*1e660*/  @!UPT UIADD3 URZ, URZ, URZ, URZ ;  /* 0x0000003f3f3ff290 */ /* 0x000fee000fffe03f */
[----:B------:R0:W-:Y:S02]  /*1e670*/  STL.64 [R1+0xe0], R4 ;  /* 0x0000e00401007387 */ /* 0x0001e40000100a00 */
[----:B0-----:R-:W-:Y:S01]  /*1e680*/  IMAD R5, R28, 0x210, RZ ;  /* 0x000002101c057824 */ /* 0x001fe200078e02ff */
[----:B-----5:R-:W-:-:S04]  /*1e690*/  SHF.L.U32 R4, R3, 0x1, RZ ;  /* 0x0000000103047819 */ /* 0x020fc800000006ff */
[----:B------:R-:W-:-:S04]  /*1e6a0*/  LOP3.LUT R13, R5, 0x30, R4, 0x78, !PT ;  /* 0x00000030050d7812 */ /* 0x000fc800078e7804 */
[----:B------:R-:W-:Y:S01]  /*1e6b0*/  LOP3.LUT R13, R13, 0x40, RZ, 0x3c, !PT ;  /* 0x000000400d0d7812 */ /* 0x000fe200078e3cff */
[----:B------:R-:W-:Y:S04]  /*1e6c0*/  STL.64 [R1+0xe8], R6 ;  /* 0x0000e80601007387 */ /* 0x000fe80000100a00 */
[----:B------:R-:W0:Y:S01]  /*1e6d0*/  LDSM.16.M88.4 R4, [R13+0x20080] ;  /* 0x020080000d04783b */ /* 0x000e220000000200 */
[C---:B------:R-:W-:Y:S11]  /*1e6e0*/  HMMA.16816.F32.BF16 R20, R24.reuse, R10, R20 ;  /* 0x0000000a1814723c */ /* 0x040ff60000041814 */
[----:B------:R-:W-:Y:S11]  /*1e6f0*/  @!UPT UIADD3 URZ, URZ, URZ, URZ ;  /* 0x0000003f3f3ff290 */ /* 0x000ff6000fffe03f */
[----:B------:R-:W-:Y:S02]  /*1e700*/  @!UPT UIADD3 URZ, URZ, URZ, URZ ;  /* 0x0000003f3f3ff290 */ /* 0x000fe4000fffe03f */
[----:B------:R-:W-:Y:S01]  /*1e710*/  MOV R3, R23 ;  /* 0x0000001700037202 */ /* 0x000fe20000000f00 */
[----:B------:R-:W-:Y:S01]  /*1e720*/  IMAD.MOV.U32 R28, RZ, RZ, R22 ;  /* 0x000000ffff1c7224 */ /* 0x000fe200078e0016 */
[----:B------:R-:W-:Y:S04]  /*1e730*/  STL.64 [R1+0xd0], R20 ;  /* 0x0000d01401007387 */ /* 0x000fe80000100a00 */
[----:B------:R-:W-:Y:S04]  /*1e740*/  STL [R1+0x5354], R3 ;  /* 0x0053540301007387 */ /* 0x000fe80000100800 */
[----:B------:R-:W-:Y:S04]  /*1e750*/  STL [R1+0x5350], R28 ;  /* 0x0053501c01007387 */ /* 0x000fe80000100800 */
[----:B---3--:R-:W-:Y:S01]  /*1e760*/  LDSM.16.MT88.4 R20, [R29+0xc000] ;  /* 0x00c000001d14783b */ /* 0x008fe20000004200 */
[----:B--2---:R-:W-:Y:S03]  /*1e770*/  HMMA.16816.F32.BF16 R16, R24, R14, R16 ;  /* 0x0000000e1810723c */ /* 0x004fe60000041810 */
[----:B------:R-:W-:Y:S11]  /*1e780*/  LDSM.16.M88.4 R24, [R13+0x22080] ;  /* 0x022080000d18783b */ /* 0x000ff60000000200 */
[----:B------:R-:W-:Y:S09]  /*1e790*/  @!UPT UIADD3 URZ, URZ, URZ, URZ ;  /* 0x0000003f3f3ff290 */ /* 0x000ff2000fffe03f */
[----:B------:R-:W-:Y:S04]  /*1e7a0*/  STL.64 [R1+0x1c0], R16 ;  /* 0x0001c01001007387 */ /* 0x000fe80000100a00 */
[----:B------:R-:W-:Y:S04]  /*1e7b0*/  STL.64 [R1+0x1c8], R18 ;  /* 0x0001c81201007387 */ /* 0x000fe80000100a00 */
[----:B------:R-:W1:Y:S04]  /*1e7c0*/  LDSM.16.M88.4 R16, [R13+0x21080] ;  /* 0x021080000d10783b */ /* 0x000e680000000200 */
[----:B0-----:R-:W-:Y:S04]  /*1e7d0*/  STL.64 [R1+0xc0], R4 ;  /* 0x0000c00401007387 */ /* 0x001fe80000100a00 */
[----:B------:R-:W-:Y:S04]  /*1e7e0*/  STL.64 [R1+0xc8], R6 ;  /* 0x0000c80601007387 */ /* 0x000fe80000100a00 */
[----:B------:R-:W0:Y:S04]  /*1e7f0*/  LDSM.16.M88.4 R4, [R13+0x23080] ;  /* 0x023080000d04783b */ /* 0x000e280000000200 */
[----:B-1----:R-:W-:Y:S04]  /*1e800*/  STL.64 [R1+0xb0], R16 ;  /* 0x0000b01001007387 */ /* 0x002fe80000100a00 */
[----:B------:R-:W-:Y:S04]  /*1e810*/  STL.64 [R1+0xb8], R18 ;  /* 0x0000b81201007387 */ /* 0x000fe80000100a00 */
[----:B------:R-:W-:Y:S04]  /*1e820*/  LDSM.16.M88.4 R16, [R13+0x24080] ;  /* 0x024080000d10783b */ /* 0x000fe80000000200 */
[----:B0-----:R-:W-:Y:S04]  /*1e830*/  STL.64 [R1+0x90], R4 ;  /* 0x0000900401007387 */ /* 0x001fe80000100a00 */
[----:B------:R-:W-:Y:S04]  /*1e840*/  STL.64 [R1+0x98], R6 ;  /* 0x0000980601007387 */ /* 0x000fe80000100a00 */
[----:B------:R-:W0:Y:S04]  /*1e850*/  LDSM.16.M88.4 R4, [R13+0x25080] ;  /* 0x025080000d04783b */ /* 0x000e280000000200 */
[----:B0-----:R-:W-:Y:S01]  /*1e860*/  STL.64 [R1+0x70], R4 ;  /* 0x0000700401007387 */ /* 0x001fe20000100a00 */
[----:B------:R-:W-:-:S03]  /*1e870*/  IMAD.MOV.U32 R2, RZ, RZ, R5 ;  /* 0x000000ffff027224 */ /* 0x000fc600078e0005 */
[----:B------:R-:W-:Y:S04]  /*1e880*/  STL.64 [R1+0x80], R16 ;  /* 0x0000801001007387 */ /* 0x000fe80000100a00 */
[----:B------:R-:W-:Y:S04]  /*1e890*/  STL.64 [R1+0x88], R18 ;  /* 0x0000881201007387 */ /* 0x000fe80000100a00 */
[----:B------:R-:W-:Y:S04]  /*1e8a0*/  STL.64 [R1+0x78], R6 ;  /* 0x0000780601007387 */ /* 0x000fe80000100a00 */
[----:B------:R-:W0:Y:S04]  /*1e8b0*/  LDSM.16.M88.4 R4, [R13+0x26080] ;  /* 0x026080000d04783b */ /* 0x000e280000000200 */
[----:B------:R1:W-:Y:S04]  /*1e8c0*/  STL.64 [R1+0xa8], R26 ;  /* 0x0000a81a01007387 */ /* 0x0003e80000100a00 */
[----:B------:R-:W-:Y:S04]  /*1e8d0*/  LDSM.16.M88.4 R16, [R13+0x28080] ;  /* 0x028080000d10783b */ /* 0x000fe80000000200 */
[----:B0-----:R-:W-:Y:S01]  /*1e8e0*/  STL.64 [R1+0x60], R4 ;  /* 0x0000600401007387 */ /* 0x001fe20000100a00 */
[----:B-1----:R-:W-:Y:S01]  /*1e8f0*/  MOV R26, R4 ;  /* 0x00000004001a7202 */ /* 0x002fe20000000f00 */
[----:B------:R-:W-:-:S02]  /*1e900*/  IMAD.MOV.U32 R3, RZ, RZ, R5 ;  /* 0x000000ffff037224 */ /* 0x000fc400078e0005 */
[----:B------:R-:W-:Y:S04]  /*1e910*/  STL.64 [R1+0x68], R6 ;  /* 0x0000680601007387 */ /* 0x000fe80000100a00 */
[----:B------:R-:W0:Y:S04]  /*1e920*/  LDSM.16.M88.4 R4, [R13+0x27080] ;  /* 0x027080000d04783b */ /* 0x000e280000000200 */
[----:B0-----:R-:W-:Y:S01]  /*1e930*/  STL.64 [R1+0x50], R4 ;  /* 0x0000500401007387 */ /* 0x001fe20000100a00 */
[----:B------:R-:W-:Y:S01]  /*1e940*/  MOV R28, R4 ;  /* 0x00000004001c7202 */ /* 0x000fe20000000f00 */
[----:B------:R-:W-:-:S02]  /*1e950*/  IMAD.MOV.U32 R27, RZ, RZ, R5 ;  /* 0x000000ffff1b7224 */ /* 0x000fc400078e0005 */
[----:B------:R-:W-:Y:S04]  /*1e960*/  STL.64 [R1+0x58], R6 ;  /* 0x0000580601007387 */ /* 0x000fe80000100a00 */
[----:B------:R-:W0:Y:S04]  /*1e970*/  LDSM.16.M88.4 R4, [R13+0x29080] ;  /* 0x029080000d04783b */ /* 0x000e280000000200 */
[----:B------:R-:W-:Y:S04]  /*1e980*/  STL.64 [R1+0x5490], R26 ;  /* 0x0054901a01007387 */ /* 0x000fe80000100a00 */
[----:B------:R1:W-:Y:S04]  /*1e990*/  STL.64 [R1+0x5488], R24 ;  /* 0x0054881801007387 */ /* 0x0003e80000100a00 */
[----:B-1----:R-:W2:Y:S04]  /*1e9a0*/  LDL.64 R24, [R1+0xc0] ;  /* 0x0000c00001187983 */ /* 0x002ea80000100a00 */
        /* <DEDUP_REMOVED lines=12> */
[----:B0-----:R-:W-:Y:S04]  /*1ea70*/  STL.64 [R1+0x53e0], R6 ;  /* 0x0053e00601007387 */ /* 0x001fe80000100a00 */
[----:B------:R-:W-:Y:S04]  /*1ea80*/  STL.64 [R1], R16 ;  /* 0x0000001001007387 */ /* 0x000fe80000100a00 */
[----:B------:R-:W-:Y:S04]  /*1ea90*/  STL.64 [R1+0x8], R18 ;  /* 0x0000081201007387 */ /* 0x000fe80000100a00 */
[----:B------:R0:W-:Y:S04]  /*1eaa0*/  STL.64 [R1+0x53d8], R4 ;  /* 0x0053d80401007387 */ /* 0x0001e80000100a00 */
[----:B------:R-:W-:Y:S04]  /*1eab0*/  LDSM.16.MT88.4 R16, [R29+0xc100] ;  /* 0x00c100001d10783b */ /* 0x000fe80000004200 */
[----:B0-----:R-:W3:Y:S04]  /*1eac0*/  LDL.LU R4, [R1+0x390] ;  /* 0x0003900001047983 */ /* 0x001ee80000300800 */
[----:B------:R-:W3:Y:S04]  /*1ead0*/  LDL.LU R5, [R1+0x394] ;  /* 0x0003940001057983 */ /* 0x000ee80000300800 */
[----:B------:R-:W5:Y:S04]  /*1eae0*/  LDL.LU R6, [R1+0x398] ;  /* 0x0003980001067983 */ /* 0x000f680000300800 */
[----:B------:R-:W5:Y:S04]  /*1eaf0*/  LDL.LU R7, [R1+0x39c] ;  /* 0x00039c0001077983 */ /* 0x000f680000300800 */
[----:B-----5:R-:W-:Y:S04]  /*1eb00*/  STL.64 [R1+0x54a0], R6 ;  /* 0x0054a00601007387 */ /* 0x020fe80000100a00 */
[----:B---3--:R0:W-:Y:S04]  /*1eb10*/  STL.64 [R1+0x5498], R4 ;  /* 0x0054980401007387 */ /* 0x0081e80000100a00 */
[----:B0-----:R-:W3:Y:S01]  /*1eb20*/  LDL.LU R4, [R1+0x3a0] ;  /* 0x0003a00001047983 */ /* 0x001ee20000300800 */
[----:B------:R-:W-:Y:S01]  /*1eb30*/  IMAD.MOV.U32 R6, RZ, RZ, R9 ;  /* 0x000000ffff067224 */ /* 0x000fe200078e0009 */
[----:B------:R-:W-:-:S02]  /*1eb40*/  MOV R7, R8 ;  /* 0x0000000800077202 */ /* 0x000fc40000000f00 */
[----:B------:R-:W0:Y:S01]  /*1eb50*/  LDSM.16.M88.4 R8, [R13+0x2e080] ;  /* 0x02e080000d08783b */ /* 0x000e220000000200 */
[----:B----4-:R-:W-:-:S03]  /*1eb60*/  MOV R5, R12 ;  /* 0x0000000c00057202 */ /* 0x010fc60000000f00 */
[----:B------:R-:W1:Y:S01]  /*1eb70*/  LDSM.16.M88.4 R12, [R13+0x2f080] ;  /* 0x02f080000d0c783b */ /* 0x000e620000000200 */
[----:B--2---:R-:W-:-:S03]  /*1eb80*/  IMAD.MOV.U32 R0, RZ, RZ, R24 ;  /* 0x000000ffff007224 */ /* 0x004fc600078e0018 */
[----:B0-----:R-:W-:Y:S04]  /*1eb90*/  STL [R1+0x53c4], R8 ;  /* 0x0053c40801007387 */ /* 0x001fe80000100800 */
[----:B------:R0:W-:Y:S04]  /*1eba0*/  STL [R1+0x53c0], R9 ;  /* 0x0053c00901007387 */ /* 0x0001e80000100800 */
[----:B------:R-:W-:Y:S04]  /*1ebb0*/  STL [R1+0x5170], R10 ;  /* 0x0051700a01007387 */ /* 0x000fe80000100800 */
[----:B------:R-:W-:Y:S04]  /*1ebc0*/  STL [R1+0x516c], R11 ;  /* 0x00516c0b01007387 */ /* 0x000fe80000100800 */
[----:B0-----:R-:W2:Y:S04]  /*1ebd0*/  LDL.LU.64 R8, [R1+0xb0] ;  /* 0x0000b00001087983 */ /* 0x001ea80000300a00 */
[----:B-1----:R-:W-:Y:S04]  /*1ebe0*/  STL [R1+0x52ac], R14 ;  /* 0x0052ac0e01007387 */ /* 0x002fe80000100800 */
[----:B------:R-:W-:Y:S04]  /*1ebf0*/  STL [R1+0x52a8], R15 ;  /* 0x0052a80f01007387 */ /* 0x000fe80000100800 */
[----:B------:R-:W-:Y:S04]  /*1ec00*/  STL.64 [R1+0x53a8], R18 ;  /* 0x0053a81201007387 */ /* 0x000fe80000100a00 */
[----:B------:R0:W-:Y:S04]  /*1ec10*/  STL.64 [R1+0x53a0], R16 ;  /* 0x0053a01001007387 */ /* 0x0001e80000100a00 */
[----:B0-----:R-:W4:Y:S04]  /*1ec20*/  LDL.LU R16, [R1+0x380] ;  /* 0x0003800001107983 */ /* 0x001f280000300800 */
[----:B------:R-:W4:Y:S04]  /*1ec30*/  LDL.LU R17, [R1+0x384] ;  /* 0x0003840001117983 */ /* 0x000f280000300800 */
[----:B------:R-:W4:Y:S04]  /*1ec40*/  LDL.LU R18, [R1+0x388] ;  /* 0x0003880001127983 */ /* 0x000f280000300800 */
[----:B------:R-:W4:Y:S01]  /*1ec50*/  LDL.LU R19, [R1+0x38c] ;  /* 0x00038c0001137983 */ /* 0x000f220000300800 */
[C---:B---3--:R-:W-:Y:S11]  /*1ec60*/  HMMA.16816.F32.BF16 R4, R20.reuse, R24, R4 ;  /* 0x000000181404723c */ /* 0x048ff60000041804 */
[----:B------:R-:W-:Y:S11]  /*1ec70*/  @!UPT UIADD3 URZ, URZ, URZ, URZ ;  /* 0x0000003f3f3ff290 */ /* 0x000ff6000fffe03f */
[----:B------:R-:W-:Y:S01]  /*1ec80*/  @!UPT UIADD3 URZ, URZ, URZ, URZ ;  /* 0x0000003f3f3ff290 */ /* 0x000fe2000fffe03f */
[----:B------:R-:W-:Y:S04]  /*1ec90*/  STL.64 [R1+0x2a0], R4 ;  /* 0x0002a00401007387 */ /* 0x000fe80000100a00 */
[----:B------:R0:W-:Y:S04]  /*1eca0*/  STL.64 [R1+0x2a8], R6 ;  /* 0x0002a80601007387 */ /* 0x0001e80000100a00 */
[----:B0-----:R-:W2:Y:S04]  /*1ecb0*/  LDL.LU.64 R6, [R1+0x54a0] ;  /* 0x0054a00001067983 */ /* 0x001ea80000300a00 */
[----:B------:R-:W2:Y:S04]  /*1ecc0*/  LDL.LU.64 R4, [R1+0x5498] ;  /* 0x0054980001047983 */ /* 0x000ea80000300a00 */
[----:B------:R-:W3:Y:S04]  /*1ecd0*/  LDL.LU.64 R26, [R1+0x5490] ;  /* 0x00549000011a7983 */ /* 0x000ee80000300a00 */
[----:B------:R-:W4:Y:S01]  /*1ece0*/  LDL.LU.64 R24, [R1+0x5488] ;  /* 0x0054880001187983 */ /* 0x000f220000300a00 */
[C---:B--2---:R-:W-:Y:S08]  /*1ecf0*/  HMMA.16816.F32.BF16 R4, R20.reuse, R8, R4 ;  /* 0x000000081404723c */ /* 0x044ff00000041804 */
[----:B----4-:R-:W-:Y:S11]  /*1ed00*/  HMMA.16816.F32.BF16 R16, R20, R24, R16 ;  /* 0x000000181410723c */ /* 0x010ff60000041810 */
[----:B------:R-:W-:Y:S04]  /*1ed10*/  @!UPT UIADD3 URZ, URZ, URZ, URZ ;  /* 0x0000003f3f3ff290 */ /* 0x000fe8000fffe03f */
[----:B------:R-:W-:Y:S04]  /*1ed20*/  STL.64 [R1+0x290], R4 ;  /* 0x0002900401007387 */ /* 0x000fe80000100a00 */
[----:B------:R0:W-:Y:S05]  /*1ed30*/  STL.64 [R1+0x298], R6 ;  /* 0x0002980601007387 */ /* 0x0001ea0000100a00 */
[----:B------:R-:W-:Y:S02]  /*1ed40*/  MOV R15, R16 ;  /* 0x00000010000f7202 */ /* 0x000fe40000000f00 */
[----:B0-----:R-:W-:Y:S01]  /*1ed50*/  MOV R7, R8 ;  /* 0x0000000800077202 */ /* 0x001fe20000000f00 */
[----:B------:R-:W-:Y:S01]  /*1ed60*/  IMAD.MOV.U32 R6, RZ, RZ, R9 ;  /* 0x000000ffff067224 */ /* 0x000fe200078e0009 */
[----:B------:R-:W2:Y:S04]  /*1ed70*/  LDL.LU R8, [R1+0x370] ;  /* 0x0003700001087983 */ /* 0x000ea80000300800 */
[----:B------:R-:W2:Y:S04]  /*1ed80*/  LDL.LU R9, [R1+0x374] ;  /* 0x0003740001097983 */ /* 0x000ea80000300800 */
[----:B------:R-:W2:Y:S04]  /*1ed90*/  LDL.LU R10, [R1+0x378] ;  /* 0x00037800010a7983 */ /* 0x000ea80000300800 */
[----:B------:R-:W2:Y:S04]  /*1eda0*/  LDL.LU R11, [R1+0x37c] ;  /* 0x00037c00010b7983 */ /* 0x000ea80000300800 */
[----:B------:R0:W-:Y:S04]  /*1edb0*/  STL.64 [R1+0x5420], R6 ;  /* 0x0054200601007387 */ /* 0x0001e80000100a00 */
[----:B------:R1:W-:Y:S04]  /*1edc0*/  STL [R1+0x284], R17 ;  /* 0x0002841101007387 */ /* 0x0003e80000100800 */
[----:B------:R-:W-:Y:S01]  /*1edd0*/  STL.64 [R1+0x288], R18 ;  /* 0x0002881201007387 */ /* 0x000fe20000100a00 */
[----:B------:R-:W-:Y:S03]  /*1ede0*/  STL [R1+0x5468], R15 ;  /* 0x0054680f01007387 */ /* 0x000fe60000100800 */
[----:B------:R-:W-:Y:S01]  /*1edf0*/  STL.64 [R1+0x5460], R12 ;  /* 0x0054600c01007387 */ /* 0x000fe20000100a00 */
[----:B------:R-:W4:Y:S02]  /*1ee00*/  LDL.LU R4, [R1+0x320] ;  /* 0x0003200001047983 */ /* 0x000f240000300800 */
[----:B------:R-:W4:Y:S01]  /*1ee10*/  LDL.LU R5, [R1+0x324] ;  /* 0x0003240001057983 */ /* 0x000f220000300800 */
[----:B0-----:R-:W5:Y:S04]  /*1ee20*/  LDL.LU R6, [R1+0x328] ;  /* 0x0003280001067983 */ /* 0x001f680000300800 */
[----:B------:R-:W5:Y:S01]  /*1ee30*/  LDL.LU R7, [R1+0x32c] ;  /* 0x00032c0001077983 */ /* 0x000f620000300800 */
[----:B------:R-:W2:Y:S02]  /*1ee40*/  LDL R16, [R1+0x70] ;  /* 0x0000700001107983 */ /* 0x000ea40000100800 */
[----:B-1----:R-:W-:-:S02]  /*1ee50*/  IMAD.MOV.U32 R17, RZ, RZ, R2 ;  /* 0x000000ffff117224 */ /* 0x002fc400078e0002 */
[----:B------:R-:W3:Y:S04]  /*1ee60*/  LDL.LU R2, [R1+0x5480] ;  /* 0x0054800001027983 */ /* 0x000ee80000300800 */
[----:B--2---:R0:W-:Y:S04]  /*1ee70*/  STL.64 [R1+0x5458], R16 ;  /* 0x0054581001007387 */ /* 0x0041e80000100a00 */
[----:B0-----:R-:W2:Y:S01]  /*1ee80*/  LDL.LU R16, [R1+0x360] ;  /* 0x0003600001107983 */ /* 0x001ea20000300800 */
[----:B------:R-:W2:Y:S02]  /*1ee90*/  LDL.LU R17, [R1+0x364] ;  /* 0x0003640001117983 */ /* 0x000ea40000300800 */
[----:B------:R-:W2:Y:S02]  /*1eea0*/  LDL.LU R18, [R1+0x368] ;  /* 0x0003680001127983 */ /* 0x000ea40000300800 */
[----:B------:R-:W2:Y:S02]  /*1eeb0*/  LDL.LU R19, [R1+0x36c] ;  /* 0x00036c0001137983 */ /* 0x000ea40000300800 */
[----:B--2---:R-:W-:Y:S01]  /*1eec0*/  STL.64 [R1+0x5478], R18 ;  /* 0x0054781201007387 */ /* 0x004fe20000100a00 */
[----:B------:R0:W-:Y:S03]  /*1eed0*/  STL.64 [R1+0x5470], R16 ;  /* 0x0054701001007387 */ /* 0x0001e60000100a00 */
[----:B0-----:R-:W2:Y:S01]  /*1eee0*/  LDL.LU.64 R16, [R1+0x90] ;  /* 0x0000900001107983 */ /* 0x001ea20000300a00 */
[----:B-----5:R-:W-:Y:S02]  /*1eef0*/  STL.64 [R1+0x5430], R6 ;  /* 0x0054300601007387 */ /* 0x020fe40000100a00 */
[----:B----4-:R0:W-:Y:S02]  /*1ef00*/  STL.64 [R1+0x5428], R4 ;  /* 0x0054280401007387 */ /* 0x0101e40000100a00 */
[----:B0-----:R-:W-:Y:S01]  /*1ef10*/  MOV R4, R28 ;  /* 0x0000001c00047202 */ /* 0x001fe20000000f00 */
[----:B---3--:R-:W-:-:S05]  /*1ef20*/  IMAD.MOV.U32 R5, RZ, RZ, R27 ;  /* 0x000000ffff057224 */ /* 0x008fca00078e001b */
[----:B------:R0:W-:Y:S01]  /*1ef30*/  STL.64 [R1+0x5440], R4 ;  /* 0x0054400401007387 */ /* 0x0001e20000100a00 */
[----:B------:R1:W-:Y:S01]  /*1ef40*/  STL.64 [R1+0x5378], R24 ;  /* 0x0053781801007387 */ /* 0x0003e20000100a00 */
[----:B0-----:R-:W-:Y:S02]  /*1ef50*/  MOV R4, R26 ;  /* 0x0000001a00047202 */ /* 0x001fe40000000f00 */
[----:B-1----:R-:W3:Y:S01]  /*1ef60*/  LDL.LU R24, [R1+0x350] ;  /* 0x0003500001187983 */ /* 0x002ee20000300800 */
[----:B------:R-:W3:Y:S02]  /*1ef70*/  LDL.LU R25, [R1+0x354] ;  /* 0x0003540001197983 */ /* 0x000ee40000300800 */
[----:B------:R-:W3:Y:S02]  /*1ef80*/  LDL.LU R26, [R1+0x358] ;  /* 0x00035800011a7983 */ /* 0x000ee40000300800 */
[----:B------:R-:W3:Y:S01]  /*1ef90*/  LDL.LU R27, [R1+0x35c] ;  /* 0x00035c00011b7983 */ /* 0x000ee20000300800 */
[----:B------:R-:W4:Y:S01]  /*1efa0*/  LDL.LU.64 R18, [R1+0x5478] ;  /* 0x0054780001127983 */ /* 0x000f220000300a00 */
[----:B--2---:R-:W-:Y:S07]  /*1efb0*/  HMMA.16816.F32.BF16 R12, R20, R16, R8 ;  /* 0x00000010140c723c */ /* 0x004fee0000041808 */
[----:B------:R-:W-:Y:S01]  /*1efc0*/  MOV R11, R16 ;  /* 0x00000010000b7202 */ /* 0x000fe20000000f00 */
[----:B------:R-:W-:-:S02]  /*1efd0*/  IMAD.MOV.U32 R10, RZ, RZ, R17 ;  /* 0x000000ffff0a7224 */ /* 0x000fc400078e0011 */
[----:B------:R-:W4:Y:S11]  /*1efe0*/  LDL.LU.64 R16, [R1+0x5470] ;  /* 0x0054700001107983 */ /* 0x000f360000300a00 */
[----:B------:R-:W-:Y:S02]  /*1eff0*/  @!UPT UIADD3 URZ, URZ, URZ, URZ ;  /* 0x0000003f3f3ff290 */ /* 0x000fe4000fffe03f */
[----:B------:R-:W-:Y:S01]  /*1f000*/  STL.64 [R1+0x270], R12 ;  /* 0x0002700c01007387 */ /* 0x000fe20000100a00 */
[----:B------:R0:W-:Y:S02]  /*1f010*/  STL [R1+0x278], R14 ;  /* 0x0002780e01007387 */ /* 0x0001e40000100800 */
[----:B0-----:R-:W-:Y:S02]  /*1f020*/  MOV R14, R15 ;  /* 0x0000000f000e7202 */ /* 0x001fe40000000f00 */
[----:B------:R-:W2:Y:S01]  /*1f030*/  LDL.LU R15, [R1+0x5468] ;  /* 0x00546800010f7983 */ /* 0x000ea20000300800 */
[----:B------:R-:W5:Y:S03]  /*1f040*/  LDL.LU.64 R12, [R1+0x5460] ;  /* 0x00546000010c7983 */ /* 0x000f660000300a00 */
[----:B--2---:R-:W-:Y:S01]  /*1f050*/  STL.64 [R1+0x53b8], R14 ;  /* 0x0053b80e01007387 */ /* 0x004fe20000100a00 */
[----:B-----5:R0:W-:Y:S03]  /*1f060*/  STL.64 [R1+0x53b0], R12 ;  /* 0x0053b00c01007387 */ /* 0x0201e60000100a00 */
[----:B0-----:R-:W4:Y:S02]  /*1f070*/  LDL.LU.64 R12, [R1+0x80] ;  /* 0x00008000010c7983 */ /* 0x001f240000300a00 */
[C---:B----4-:R-:W-:Y:S01]  /*1f080*/  HMMA.16816.F32.BF16 R16, R20.reuse, R12, R16 ;  /* 0x0000000c1410723c */ /* 0x050fe20000041810 */
[----:B------:R-:W-:Y:S01]  /*1f090*/  IMAD.MOV.U32 R8, RZ, RZ, R12 ;  /* 0x000000ffff087224 */ /* 0x000fe200078e000c */
[----:B------:R-:W-:Y:S11]  /*1f0a0*/  MOV R9, R13 ;  /* 0x0000000d00097202 */ /* 0x000ff60000000f00 */
[----:B------:R-:W-:Y:S10]  /*1f0b0*/  @!UPT UIADD3 URZ, URZ, URZ, URZ ;  /* 0x0000003f3f3ff290 */ /* 0x000ff4000fffe03f */
[----:B------:R0:W-:Y:S01]  /*1f0c0*/  STL.64 [R1+0x260], R16 ;  /* 0x0002601001007387 */ /* 0x0001e20000100a00 */
[----:B------:R-:W-:Y:S03]  /*1f0d0*/  STL.64 [R1+0x268], R18 ;  /* 0x0002681201007387 */ /* 0x000fe60000100a00 */
[----:B0-----:R-:W3:Y:S01]  /*1f0e0*/  LDL.LU.64 R16, [R1+0x5458] ;  /* 0x0054580001107983 */ /* 0x001ee20000300a00 */
[----:B------:R-:W-:Y:S02]  /*1f0f0*/  STL.64 [R1+0x53d0], R10 ;  /* 0x0053d00a01007387 */ /* 0x000fe40000100a00 */
[----:B------:R0:W-:Y:S02]  /*1f100*/  STL.64 [R1+0x53c8], R8 ;  /* 0x0053c80801007387 */ /* 0x0001e40000100a00 */
[----:B0-----:R-:W2:Y:S04]  /*1f110*/  LDL.LU.64 R8, [R1+0x40] ;  /* 0x0000400001087983 */ /* 0x001ea80000300a00 */
[----:B--2---:R0:W-:Y:S04]  /*1f120*/  STL.64 [R1+0x5438], R8 ;  /* 0x0054380801007387 */ /* 0x0041e80000100a00 */
[----:B0-----:R-:W2:Y:S01]  /*1f130*/  LDL.LU R8, [R1+0x330] ;  /* 0x0003300001087983 */ /* 0x001ea20000300800 */
[----:B------:R-:W2:Y:S02]  /*1f140*/  LDL.LU R9, [R1+0x334] ;  /* 0x0003340001097983 */ /* 0x000ea40000300800 */
[----:B------:R-:W4:Y:S02]  /*1f150*/  LDL.LU R10, [R1+0x338] ;  /* 0x00033800010a7983 */ /* 0x000f240000300800 */
[----:B------:R-:W4:Y:S01]  /*1f160*/  LDL.LU R11, [R1+0x33c] ;  /* 0x00033c00010b7983 */ /* 0x000f220000300800 */
[----:B---3--:R-:W-:Y:S01]  /*1f170*/  HMMA.16816.F32.BF16 R12, R20, R16, R24 ;  /* 0x00000010140c723c */ /* 0x008fe20000041818 */
[----:B------:R-:W-:Y:S01]  /*1f180*/  IMAD.MOV.U32 R5, RZ, RZ, R3 ;  /* 0x000000ffff057224 */ /* 0x000fe200078e0003 */
[----:B----4-:R-:W-:Y:S01]  /*1f190*/  STL.64 [R1+0x5450], R10 ;  /* 0x0054500a01007387 */ /* 0x010fe20000100a00 */
[----:B--2---:R0:W-:Y:S03]  /*1f1a0*/  STL.64 [R1+0x5448], R8 ;  /* 0x0054480801007387 */ /* 0x0041e60000100a00 */
[----:B0-----:R-:W2:Y:S01]  /*1f1b0*/  LDL.LU R8, [R1+0x340] ;  /* 0x0003400001087983 */ /* 0x001ea20000300800 */
[----:B------:R-:W2:Y:S02]  /*1f1c0*/  LDL.LU R9, [R1+0x344] ;  /* 0x0003440001097983 */ /* 0x000ea40000300800 */
[----:B------:R-:W2:Y:S11]  /*1f1d0*/  LDL.LU R10, [R1+0x348] ;  /* 0x00034800010a7983 */ /* 0x000eb60000300800 */
[----:B------:R-:W-:Y:S03]  /*1f1e0*/  @!UPT UIADD3 URZ, URZ, URZ, URZ ;  /* 0x0000003f3f3ff290 */ /* 0x000fe6000fffe03f */
[----:B------:R0:W-:Y:S01]  /*1f1f0*/  STL.64 [R1+0x250], R12 ;  /* 0x0002500c01007387 */ /* 0x0001e20000100a00 */
[----:B------:R-:W-:Y:S04]  /*1f200*/  STL [R1+0x258], R14 ;  /* 0x0002580e01007387 */ /* 0x000fe80000100800 */
[----:B0-----:R-:W3:Y:S01]  /*1f210*/  LDL.64 R12, [R1+0x30] ;  /* 0x00003000010c7983 */ /* 0x001ee20000100a00 */
[----:B------:R-:W4:Y:S02]  /*1f220*/  LDL.LU R24, [R1+0x300] ;  /* 0x0003000001187983 */ /* 0x000f240000300800 */
[----:B------:R-:W4:Y:S02]  /*1f230*/  LDL.LU R25, [R1+0x304] ;  /* 0x0003040001197983 */ /* 0x000f240000300800 */
[----:B------:R-:W5:Y:S01]  /*1f240*/  LDL.LU R26, [R1+0x308] ;  /* 0x00030800011a7983 */ /* 0x000f620000300800 */
[----:B------:R-:W5:Y:S01]  /*1f250*/  LDL.LU R27, [R1+0x30c] ;  /* 0x00030c00011b7983 */ /* 0x000f620000300800 */
[----:B------:R-:W-:Y:S01]  /*1f260*/  IMAD.MOV.U32 R11, RZ, RZ, R2 ;  /* 0x000000ffff0b7224 */ /* 0x000fe200078e0002 */
[----:B------:R-:W-:-:S06]  /*1f270*/  MOV R2, R15 ;  /* 0x0000000f00027202 */ /* 0x000fcc0000000f00 */
[C---:B--2---:R-:W-:Y:S01]  /*1f280*/  HMMA.16816.F32.BF16 R4, R20.reuse, R4, R8 ;  /* 0x000000041404723c */ /* 0x044fe20000041808 */
[----:B-----5:R-:W-:Y:S01]  /*1f290*/  STL.64 [R1+0x5418], R26 ;  /* 0x0054181a01007387 */ /* 0x020fe20000100a00 */
[----:B----4-:R0:W-:Y:S03]  /*1f2a0*/  STL.64 [R1+0x5410], R24 ;  /* 0x0054101801007387 */ /* 0x0101e60000100a00 */
[----:B0-----:R-:W3:Y:S01]  /*1f2b0*/  LDL.LU R24, [R1+0x310] ;  /* 0x0003100001187983 */ /* 0x001ee20000300800 */
[----:B------:R-:W3:Y:S02]  /*1f2c0*/  LDL.LU R25, [R1+0x314] ;  /* 0x0003140001197983 */ /* 0x000ee40000300800 */
[----:B------:R-:W3:Y:S02]  /*1f2d0*/  LDL.LU R26, [R1+0x318] ;  /* 0x00031800011a7983 */ /* 0x000ee40000300800 */
[----:B------:R-:W3:Y:S01]  /*1f2e0*/  LDL.LU R27, [R1+0x31c] ;  /* 0x00031c00011b7983 */ /* 0x000ee20000300800 */
[----:B------:R-:W2:Y:S01]  /*1f2f0*/  LDL.LU.64 R16, [R1+0x20] ;  /* 0x0000200001107983 */ /* 0x000ea20000300a00 */
[----:B------:R-:W-:Y:S02]  /*1f300*/  STL [R1+0x5358], R2 ;  /* 0x0053580201007387 */ /* 0x000fe40000100800 */
[----:B------:R-:W4:Y:S02]  /*1f310*/  LDL.LU.64 R10, [R1+0x5450] ;  /* 0x00545000010a7983 */ /* 0x000f240000300a00 */
[----:B------:R-:W4:Y:S07]  /*1f320*/  LDL.LU.64 R8, [R1+0x5448] ;  /* 0x0054480001087983 */ /* 0x000f2e0000300a00 */
[----:B------:R0:W-:Y:S01]  /*1f330*/  STL.64 [R1+0x240], R4 ;  /* 0x0002400401007387 */ /* 0x0001e20000100a00 */
[----:B------:R4:W-:Y:S03]  /*1f340*/  STL.64 [R1+0x248], R6 ;  /* 0x0002480601007387 */ /* 0x0009e60000100a00 */
[----:B0-----:R-:W4:Y:S02]  /*1f350*/  LDL.LU.64 R4, [R1+0x5440] ;  /* 0x0054400001047983 */ /* 0x001f240000300a00 */
[C---:B----4-:R-:W-:Y:S02]  /*1f360*/  HMMA.16816.F32.BF16 R4, R20.reuse, R4, R8 ;  /* 0x000000041404723c */ /* 0x050fe40000041808 */
[----:B------:R-:W4:Y:S11]  /*1f370*/  LDL.LU.64 R8, [R1+0x5438] ;  /* 0x0054380001087983 */ /* 0x000f360000300a00 */
[----:B------:R-:W-:Y:S10]  /*1f380*/  @!UPT UIADD3 URZ, URZ, URZ, URZ ;  /* 0x0000003f3f3ff290 */ /* 0x000ff4000fffe03f */
[----:B------:R-:W-:Y:S01]  /*1f390*/  STL.64 [R1+0x230], R4 ;  /* 0x0002300401007387 */ /* 0x000fe20000100a00 */
[----:B------:R0:W-:Y:S03]  /*1f3a0*/  STL.64 [R1+0x238], R6 ;  /* 0x0002380601007387 */ /* 0x0001e60000100a00 */
[----:B0-----:R-:W4:Y:S01]  /*1f3b0*/  LDL.LU.64 R6, [R1+0x5430] ;  /* 0x0054300001067983 */ /* 0x001f220000300a00 */
[----:B------:R-:W4:Y:S02]  /*1f3c0*/  LDL.LU.64 R4, [R1+0x5428] ;  /* 0x0054280001047983 */ /* 0x000f240000300a00 */
[C---:B----4-:R-:W-:Y:S11]  /*1f3d0*/  HMMA.16816.F32.BF16 R4, R20.reuse, R8, R4 ;  /* 0x000000081404723c */ /* 0x050ff60000041804 */
[----:B------:R-:W-:Y:S11]  /*1f3e0*/  @!UPT UIADD3 URZ, URZ, URZ, URZ ;  /* 0x0000003f3f3ff290 */ /* 0x000ff6000fffe03f */
[----:B------:R-:W-:Y:S01]  /*1f3f0*/  @!UPT UIADD3 URZ, URZ, URZ, URZ ;  /* 0x0000003f3f3ff290 */ /* 0x000fe2000fffe03f */
[----:B------:R-:W-:Y:S01]  /*1f400*/  STL.64 [R1+0x220], R4 ;  /* 0x0002200401007387 */ /* 0x000fe20000100a00 */
[----:B------:R0:W-:Y:S03]  /*1f410*/  STL.64 [R1+0x228], R6 ;  /* 0x0002280601007387 */ /* 0x0001e60000100a00 */
[----:B0-----:R-:W4:Y:S01]  /*1f420*/  LDL.LU.64 R6, [R1+0x5420] ;  /* 0x0054200001067983 */ /* 0x001f220000300a00 */
[----:B------:R-:W5:Y:S02]  /*1f430*/  LDL.LU.64 R4, [R1] ;  /* 0x0000000001047983 */ /* 0x000f640000300a00 */
[----:B------:R-:W-:Y:S01]  /*1f440*/  IMAD.MOV.U32 R3, RZ, RZ, R8 ;  /* 0x000000ffff037224 */ /* 0x000fe200078e0008 */
[----:B------:R-:W-:Y:S01]  /*1f450*/  MOV R28, R9 ;  /* 0x00000009001c7202 */ /* 0x000fe20000000f00 */
[----:B-----5:R0:W-:Y:S01]  /*1f460*/  STL.64 [R1+0x53f8], R4 ;  /* 0x0053f80401007387 */ /* 0x0201e20000100a00 */
[----:B------:R-:W5:Y:S02]  /*1f470*/  LDL.LU R8, [R1+0x1d0] ;  /* 0x0001d00001087983 */ /* 0x000f640000300800 */
[----:B------:R-:W5:Y:S02]  /*1f480*/  LDL.LU R9, [R1+0x1d4] ;  /* 0x0001d40001097983 */ /* 0x000f640000300800 */
[----:B------:R-:W2:Y:S01]  /*1f490*/  LDL.LU R10, [R1+0x1d8] ;  /* 0x0001d800010a7983 */ /* 0x000ea20000300800 */
[----:B------:R-:W2:Y:S04]  /*1f4a0*/  LDL.LU R11, [R1+0x1dc] ;  /* 0x0001dc00010b7983 */ /* 0x000ea80000300800 */
[----:B0-----:R-:W4:Y:S01]  /*1f4b0*/  LDL.64 R4, [R1+0x10] ;  /* 0x0000100001047983 */ /* 0x001f220000100a00 */
[----:B---3--:R-:W-:Y:S03]  /*1f4c0*/  HMMA.16816.F32.BF16 R24, R20, R12, R24 ;  /* 0x0000000c1418723c */ /* 0x008fe60000041818 */
[----:B--2---:R-:W-:Y:S01]  /*1f4d0*/  STL.64 [R1+0x53f0], R10 ;  /* 0x0053f00a01007387 */ /* 0x004fe20000100a00 */
[----:B-----5:R0:W-:Y:S03]  /*1f4e0*/  STL.64 [R1+0x53e8], R8 ;  /* 0x0053e80801007387 */ /* 0x0201e60000100a00 */
[----:B0-----:R-:W2:Y:S01]  /*1f4f0*/  LDL.LU R8, [R1+0x2e0] ;  /* 0x0002e00001087983 */ /* 0x001ea20000300800 */
[----:B------:R-:W2:Y:S02]  /*1f500*/  LDL.LU R9, [R1+0x2e4] ;  /* 0x0002e40001097983 */ /* 0x000ea40000300800 */
[----:B------:R-:W3:Y:S02]  /*1f510*/  LDL.LU R10, [R1+0x2e8] ;  /* 0x0002e800010a7983 */ /* 0x000ee40000300800 */
[----:B------:R-:W3:Y:S02]  /*1f520*/  LDL.LU R11, [R1+0x2ec] ;  /* 0x0002ec00010b7983 */ /* 0x000ee40000300800 */
[----:B---3--:R-:W-:Y:S01]  /*1f530*/  STL.64 [R1+0x5408], R10 ;  /* 0x0054080a01007387 */ /* 0x008fe20000100a00 */
[----:B--2---:R0:W-:Y:S03]  /*1f540*/  STL.64 [R1+0x5400], R8 ;  /* 0x0054000801007387 */ /* 0x0041e60000100a00 */
[----:B0-----:R-:W2:Y:S01]  /*1f550*/  LDL.LU R8, [R1+0x2f0] ;  /* 0x0002f00001087983 */ /* 0x001ea20000300800 */
[----:B------:R-:W2:Y:S02]  /*1f560*/  LDL.LU R9, [R1+0x2f4] ;  /* 0x0002f40001097983 */ /* 0x000ea40000300800 */
[----:B------:R-:W2:Y:S02]  /*1f570*/  LDL.LU R10, [R1+0x2f8] ;  /* 0x0002f800010a7983 */ /* 0x000ea40000300800 */
[----:B------:R-:W2:Y:S01]  /*1f580*/  LDL.LU R11, [R1+0x2fc] ;  /* 0x0002fc00010b7983 */ /* 0x000ea20000300800 */
[----:B------:R-:W-:Y:S01]  /*1f590*/  STL [R1+0x5360], R28 ;  /* 0x0053601c01007387 */ /* 0x000fe20000100800 */
[----:B------:R-:W-:Y:S02]  /*1f5a0*/  STL [R1+0x535c], R3 ;  /* 0x00535c0301007387 */ /* 0x000fe40000100800 */
[----:B------:R-:W-:Y:S02]  /*1f5b0*/  STL.64 [R1+0x210], R24 ;  /* 0x0002101801007387 */ /* 0x000fe40000100a00 */
[----:B------:R0:W-:Y:S02]  /*1f5c0*/  STL.64 [R1+0x218], R26 ;  /* 0x0002181a01007387 */ /* 0x0001e40000100a00 */
[----:B0-----:R-:W3:Y:S01]  /*1f5d0*/  LDL.LU.64 R26, [R1+0x5418] ;  /* 0x00541800011a7983 */ /* 0x001ee20000300a00 */
[----:B------:R-:W3:Y:S02]  /*1f5e0*/  LDL.LU.64 R24, [R1+0x5410] ;  /* 0x0054100001187983 */ /* 0x000ee40000300a00 */
[----:B------:R-:W-:Y:S01]  /*1f5f0*/  IMAD.MOV.U32 R2, RZ, RZ, R13 ;  /* 0x000000ffff027224 */ /* 0x000fe200078e000d */
[----:B------:R-:W-:Y:S01]  /*1f600*/  MOV R28, R16 ;  /* 0x00000010001c7202 */ /* 0x000fe20000000f00 */
[----:B------:R-:W-:-:S03]  /*1f610*/  IMAD.MOV.U32 R3, RZ, RZ, R17 ;  /* 0x000000ffff037224 */ /* 0x000fc600078e0011 */
[----:B------:R4:W-:Y:S02]  /*1f620*/  STL [R1+0x5364], R2 ;  /* 0x0053640201007387 */ /* 0x0009e40000100800 */
[----:B----4-:R-:W-:Y:S01]  /*1f630*/  MOV R2, R5 ;  /* 0x0000000500027202 */ /* 0x010fe20000000f00 */
[C---:B--2---:R-:W-:Y:S08]  /*1f640*/  HMMA.16816.F32.BF16 R8, R20.reuse, R4, R8 ;  /* 0x000000041408723c */ /* 0x044ff00000041808 */
[C---:B---3--:R-:W-:Y:S07]  /*1f650*/  HMMA.16816.F32.BF16 R12, R20.reuse, R16, R24 ;  /* 0x00000010140c723c */ /* 0x048fee0000041818 */
[----:B------:R-:W-:Y:S01]  /*1f660*/  MOV R24, R7 ;  /* 0x0000000700187202 */ /* 0x000fe20000000f00 */
[----:B------:R-:W-:Y:S11]  /*1f670*/  IMAD.MOV.U32 R25, RZ, RZ, R6 ;  /* 0x000000ffff197224 */ /* 0x000ff600078e0006 */
[----:B------:R-:W-:Y:S04]  /*1f680*/  @!UPT UIADD3 URZ, URZ, URZ, URZ ;  /* 0x0000003f3f3ff290 */ /* 0x000fe8000fffe03f */
[----:B------:R0:W-:Y:S01]  /*1f690*/  STL.64 [R1+0x200], R12 ;  /* 0x0002000c01007387 */ /* 0x0001e20000100a00 */
[----:B------:R1:W-:Y:S02]  /*1f6a0*/  STL.64 [R1+0x208], R14 ;  /* 0x0002080e01007387 */ /* 0x0003e40000100a00 */
[----:B------:R-:W2:Y:S02]  /*1f6b0*/  LDL.LU R16, [R1+0x2c0] ;  /* 0x0002c00001107983 */ /* 0x000ea40000300800 */
[----:B------:R-:W2:Y:S01]  /*1f6c0*/  LDL.LU R17, [R1+0x2c4] ;  /* 0x0002c40001117983 */ /* 0x000ea20000300800 */
[----:B------:R-:W2:Y:S01]  /*1f6d0*/  LDL.LU R18, [R1+0x2c8] ;  /* 0x0002c80001127983 */ /* 0x000ea20000300800 */
[----:B------:R-:W2:Y:S03]  /*1f6e0*/  LDL.LU R19, [R1+0x2cc] ;  /* 0x0002cc0001137983 */ /* 0x000ea60000300800 */
[----:B0-----:R-:W3:Y:S01]  /*1f6f0*/  LDL.LU R12, [R1+0x2d0] ;  /* 0x0002d000010c7983 */ /* 0x001ee20000300800 */
[----:B------:R-:W3:Y:S02]  /*1f700*/  LDL.LU R13, [R1+0x2d4] ;  /* 0x0002d400010d7983 */ /* 0x000ee40000300800 */
[----:B-1----:R-:W3:Y:S02]  /*1f710*/  LDL.LU R14, [R1+0x2d8] ;  /* 0x0002d800010e7983 */ /* 0x002ee40000300800 */
[----:B------:R-:W3:Y:S01]  /*1f720*/  LDL.LU R15, [R1+0x2dc] ;  /* 0x0002dc00010f7983 */ /* 0x000ee20000300800 */
[----:B------:R0:W-:Y:S04]  /*1f730*/  STL.64 [R1+0x5390], R24 ;  /* 0x0053901801007387 */ /* 0x0001e80000100a00 */
[----:B0-----:R-:W4:Y:S01]  /*1f740*/  LDL.LU R24, [R1+0x2b0] ;  /* 0x0002b00001187983 */ /* 0x001f220000300800 */
[----:B------:R-:W4:Y:S02]  /*1f750*/  LDL.LU R25, [R1+0x2b4] ;  /* 0x0002b40001197983 */ /* 0x000f240000300800 */
[----:B------:R-:W4:Y:S02]  /*1f760*/  LDL.LU R26, [R1+0x2b8] ;  /* 0x0002b800011a7983 */ /* 0x000f240000300800 */
[----:B------:R-:W4:Y:S01]  /*1f770*/  LDL.LU R27, [R1+0x2bc] ;  /* 0x0002bc00011b7983 */ /* 0x000f220000300800 */
[----:B------:R-:W-:Y:S01]  /*1f780*/  STL [R1+0x536c], R3 ;  /* 0x00536c0301007387 */ /* 0x000fe20000100800 */
[----:B------:R-:W-:Y:S02]  /*1f790*/  STL [R1+0x5368], R28 ;  /* 0x0053681c01007387 */ /* 0x000fe40000100800 */
[----:B------:R-:W-:Y:S02]  /*1f7a0*/  STL.64 [R1+0x1f0], R8 ;  /* 0x0001f00801007387 */ /* 0x000fe40000100a00 */
[----:B------:R0:W-:Y:S02]  /*1f7b0*/  STL.64 [R1+0x1f8], R10 ;  /* 0x0001f80a01007387 */ /* 0x0001e40000100a00 */
[----:B0-----:R-:W5:Y:S01]  /*1f7c0*/  LDL.LU.64 R10, [R1+0x5408] ;  /* 0x00540800010a7983 */ /* 0x001f620000300a00 */
[----:B------:R-:W5:Y:S02]  /*1f7d0*/  LDL.LU.64 R8, [R1+0x5400] ;  /* 0x0054000001087983 */ /* 0x000f640000300a00 */
[----:B------:R-:W5:Y:S02]  /*1f7e0*/  LDL.LU.64 R4, [R1+0x53f8] ;  /* 0x0053f80001047983 */ /* 0x000f640000300a00 */
[C---:B-----5:R-:W-:Y:S01]  /*1f7f0*/  HMMA.16816.F32.BF16 R8, R20.reuse, R4, R8 ;  /* 0x000000041408723c */ /* 0x060fe20000041808 */
[----:B------:R-:W-:Y:S01]  /*1f800*/  IMAD.MOV.U32 R3, RZ, RZ, R4 ;  /* 0x000000ffff037224 */ /* 0x000fe200078e0004 */
[----:B------:R-:W-:Y:S11]  /*1f810*/  MOV R28, R5 ;  /* 0x00000005001c7202 */ /* 0x000ff60000000f00 */
[----:B------:R-:W-:Y:S10]  /*1f820*/  @!UPT UIADD3 URZ, URZ, URZ, URZ ;  /* 0x0000003f3f3ff290 */ /* 0x000ff4000fffe03f */
[----:B------:R-:W-:Y:S01]  /*1f830*/  STL.64 [R1+0x1e0], R8 ;  /* 0x0001e00801007387 */ /* 0x000fe20000100a00 */
[----:B------:R0:W-:Y:S03]  /*1f840*/  STL.64 [R1+0x1e8], R10 ;  /* 0x0001e80a01007387 */ /* 0x0001e60000100a00 */
[----:B0-----:R-:W5:Y:S01]  /*1f850*/  LDL.LU.64 R10, [R1+0x53f0] ;  /* 0x0053f000010a7983 */ /* 0x001f620000300a00 */
[----:B------:R-:W5:Y:S02]  /*1f860*/  LDL.LU.64 R8, [R1+0x53e8] ;  /* 0x0053e80001087983 */ /* 0x000f640000300a00 */
[----:B------:R-:W2:Y:S02]  /*1f870*/  LDL.LU.64 R6, [R1+0x53e0] ;  /* 0x0053e00001067983 */ /* 0x000ea40000300a00 */
[----:B------:R-:W5:Y:S02]  /*1f880*/  LDL.LU.64 R4, [R1+0x53d8] ;  /* 0x0053d80001047983 */ /* 0x000f640000300a00 */
[C---:B-----5:R-:W-:Y:S11]  /*1f890*/  HMMA.16816.F32.BF16 R8, R20.reuse, R4, R8 ;  /* 0x000000041408723c */ /* 0x060ff60000041808 */
[----:B------:R-:W-:Y:S11]  /*1f8a0*/  @!UPT UIADD3 URZ, URZ, URZ, URZ ;  /* 0x0000003f3f3ff290 */ /* 0x000ff6000fffe03f */
[----:B------:R-:W-:Y:S01]  /*1f8b0*/  @!UPT UIADD3 URZ, URZ, URZ, URZ ;  /* 0x0000003f3f3ff290 */ /* 0x000fe2000fffe03f */
[----:B------:R-:W-:Y:S01]  /*1f8c0*/  STL.64 [R1+0x1d0], R8 ;  /* 0x0001d00801007387 */ /* 0x000fe20000100a00 */
[----:B------:R0:W-:Y:S03]  /*1f8d0*/  STL.64 [R1+0x1d8], R10 ;  /* 0x0001d80a01007387 */ /* 0x0001e60000100a00 */
[----:B0-----:R-:W5:Y:S01]  /*1f8e0*/  LDL.LU.64 R10, [R1+0x53d0] ;  /* 0x0053d000010a7983 */ /* 0x001f620000300a00 */
[----:B------:R-:W3:Y:S02]  /*1f8f0*/  LDL.LU.64 R8, [R1+0x53c8] ;  /* 0x0053c80001087983 */ /* 0x000ee40000300a00 */
[----:B--2---:R-:W-:Y:S02]  /*1f900*/  STL.64 [R1+0x52c8], R6 ;  /* 0x0052c80601007387 */ /* 0x004fe40000100a00 */
[----:B------:R3:W-:Y:S02]  /*1f910*/  STL.64 [R1+0x52c0], R4 ;  /* 0x0052c00401007387 */ /* 0x0007e40000100a00 */
[----:B---3--:R-:W-:Y:S01]  /*1f920*/  IMAD.MOV.U32 R4, RZ, RZ, R8 ;  /* 0x000000ffff047224 */ /* 0x008fe200078e0008 */
[----:B------:R-:W-:Y:S01]  /*1f930*/  MOV R5, R9 ;  /* 0x0000000900057202 */ /* 0x000fe20000000f00 */
[----:B------:R-:W2:Y:S01]  /*1f940*/  LDL.LU R8, [R1+0x53c4] ;  /* 0x0053c40001087983 */ /* 0x000ea20000300800 */
[----:B------:R-:W2:Y:S03]  /*1f950*/  LDL.LU R9, [R1+0x53c0] ;  /* 0x0053c00001097983 */ /* 0x000ea60000300800 */
[----:B------:R0:W-:Y:S04]  /*1f960*/  STL.64 [R1+0x5370], R4 ;  /* 0x0053700401007387 */ /* 0x0001e80000100a00 */
[----:B0-----:R-:W3:Y:S01]  /*1f970*/  LDL.LU R4, [R1+0x190] ;  /* 0x0001900001047983 */ /* 0x001ee20000300800 */
[----:B------:R-:W3:Y:S02]  /*1f980*/  LDL.LU R5, [R1+0x194] ;  /* 0x0001940001057983 */ /* 0x000ee40000300800 */
[----:B------:R-:W3:Y:S02]  /*1f990*/  LDL.LU R6, [R1+0x198] ;  /* 0x0001980001067983 */ /* 0x000ee40000300800 */
[----:B------:R-:W3:Y:S01]  /*1f9a0*/  LDL.LU R7, [R1+0x19c] ;  /* 0x00019c0001077983 */ /* 0x000ee20000300800 */
[C---:B--2---:R-:W-:Y:S01]  /*1f9b0*/  HMMA.16816.F32.BF16 R12, R20.reuse, R8, R12 ;  /* 0x00000008140c723c */ /* 0x044fe2000004180c */
[----:B---3--:R-:W-:Y:S01]  /*1f9c0*/  STL.64 [R1+0x5388], R6 ;  /* 0x0053880601007387 */ /* 0x008fe20000100a00 */
[----:B------:R0:W-:Y:S03]  /*1f9d0*/  STL.64 [R1+0x5380], R4 ;  /* 0x0053800401007387 */ /* 0x0001e60000100a00 */
[----:B0-----:R-:W2:Y:S01]  /*1f9e0*/  LDL.LU R4, [R1+0x1a0] ;  /* 0x0001a00001047983 */ /* 0x001ea20000300800 */
[----:B------:R-:W2:Y:S02]  /*1f9f0*/  LDL.LU R5, [R1+0x1a4] ;  /* 0x0001a40001057983 */ /* 0x000ea40000300800 */
[----:B------:R-:W2:Y:S02]  /*1fa00*/  LDL.LU R6, [R1+0x1a8] ;  /* 0x0001a80001067983 */ /* 0x000ea40000300800 */
[----:B------:R-:W2:Y:S11]  /*1fa10*/  LDL.LU R7, [R1+0x1ac] ;  /* 0x0001ac0001077983 */ /* 0x000eb60000300800 */
[----:B------:R-:W-:Y:S02]  /*1fa20*/  @!UPT UIADD3 URZ, URZ, URZ, URZ ;  /* 0x0000003f3f3ff290 */ /* 0x000fe4000fffe03f */
[----:B------:R-:W-:Y:S01]  /*1fa30*/  STL.64 [R1+0x300], R12 ;  /* 0x0003000c01007387 */ /* 0x000fe20000100a00 */
[----:B------:R0:W-:Y:S03]  /*1fa40*/  STL.64 [R1+0x308], R14 ;  /* 0x0003080e01007387 */ /* 0x0001e60000100a00 */
[----:B0-----:R-:W3:Y:S01]  /*1fa50*/  LDL.LU.64 R14, [R1+0x53b8] ;  /* 0x0053b800010e7983 */ /* 0x001ee20000300a00 */
[----:B------:R-:W2:Y:S02]  /*1fa60*/  LDL.LU.64 R12, [R1+0x53b0] ;  /* 0x0053b000010c7983 */ /* 0x000ea40000300a00 */
[----:B--2---:R-:W-:Y:S01]  /*1fa70*/  HMMA.16816.F32.BF16 R20, R20, R12, R16 ;  /* 0x0000000c1414723c */ /* 0x004fe20000041810 */
[----:B------:R-:W4:Y:S01]  /*1fa80*/  LDL.LU.64 R18, [R1+0x53a8] ;  /* 0x0053a80001127983 */ /* 0x000f220000300a00 */
[----:B------:R-:W4:Y:S11]  /*1fa90*/  LDL.LU.64 R16, [R1+0x53a0] ;  /* 0x0053a00001107983 */ /* 0x000f360000300a00 */
[----:B------:R-:W-:Y:S10]  /*1faa0*/  @!UPT UIADD3 URZ, URZ, URZ, URZ ;  /* 0x0000003f3f3ff290 */ /* 0x000ff4000fffe03f */
[----:B------:R0:W-:Y:S01]  /*1fab0*/  STL.64 [R1+0x1b0], R20 ;  /* 0x0001b01401007387 */ /* 0x0001e20000100a00 */
[----:B------:R-:W-:Y:S02]  /*1fac0*/  STL.64 [R1+0x1b8], R22 ;  /* 0x0001b81601007387 */ /* 0x000fe40000100a00 */
[----:B0-----:R-:W-:Y:S02]  /*1fad0*/  IMAD.MOV.U32 R20, RZ, RZ, R0 ;  /* 0x000000ffff147224 */ /* 0x001fe400078e0000 */
[----:B------:R-:W2:Y:S01]  /*1fae0*/  LDL.LU R0, [R1+0x5398] ;  /* 0x0053980001007983 */ /* 0x000ea20000300800 */
[----:B------:R-:W4:Y:S02]  /*1faf0*/  LDL.LU R21, [R1+0xc4] ;  /* 0x0000c40001157983 */ /* 0x000f240000300800 */
[----:B---3--:R-:W-:Y:S02]  /*1fb00*/  STL.64 [R1+0x52b8], R14 ;  /* 0x0052b80e01007387 */ /* 0x008fe40000100a00 */
[----:B------:R0:W-:Y:S02]  /*1fb10*/  STL.64 [R1+0x52b0], R12 ;  /* 0x0052b00c01007387 */ /* 0x0001e40000100a00 */
[----:B0-----:R-:W3:Y:S01]  /*1fb20*/  LDL.LU R12, [R1+0x170] ;  /* 0x00017000010c7983 */ /* 0x001ee20000300800 */
[----:B------:R-:W3:Y:S02]  /*1fb30*/  LDL.LU R13, [R1+0x174] ;  /* 0x00017400010d7983 */ /* 0x000ee40000300800 */
[----:B------:R-:W3:Y:S01]  /*1fb40*/  LDL.LU R14, [R1+0x178] ;  /* 0x00017800010e7983 */ /* 0x000ee20000300800 */
[C---:B----4-:R-:W-:Y:S01]  /*1fb50*/  HMMA.16816.F32.BF16 R20, R16.reuse, R20, R24 ;  /* 0x000000141014723c */ /* 0x050fe20000041818 */
[----:B------:R-:W4:Y:S01]  /*1fb60*/  LDL.LU.64 R24, [R1+0x5390] ;  /* 0x0053900001187983 */ /* 0x000f220000300a00 */
[----:B--2---:R-:W-:Y:S11]  /*1fb70*/  MOV R15, R0 ;  /* 0x00000000000f7202 */ /* 0x004ff60000000f00 */
[----:B------:R-:W-:Y:S10]  /*1fb80*/  @!UPT UIADD3 URZ, URZ, URZ, URZ ;  /* 0x0000003f3f3ff290 */ /* 0x000ff4000fffe03f */
[----:B------:R-:W-:Y:S01]  /*1fb90*/  STL.64 [R1+0x2f0], R20 ;  /* 0x0002f01401007387 */ /* 0x000fe20000100a00 */
[----:B------:R-:W-:Y:S02]  /*1fba0*/  STL [R1+0x2f8], R22 ;  /* 0x0002f81601007387 */ /* 0x000fe40000100800 */
[----:B------:R-:W-:Y:S02]  /*1fbb0*/  IMAD.MOV.U32 R0, RZ, RZ, R23 ;  /* 0x000000ffff007224 */ /* 0x000fe400078e0017 */
[----:B------:R-:W0:Y:S04]  /*1fbc0*/  LDSM.16.MT88.4 R20, [R29+0xe000] ;  /* 0x00e000001d14783b */ /* 0x000e280000004200 */
[----:B------:R-:W-:Y:S04]  /*1fbd0*/  STL [R1+0x5174], R0 ;  /* 0x0051740001007387 */ /* 0x000fe80000100800 */
[----:B0-----:R-:W-:Y:S01]  /*1fbe0*/  STL.64 [R1+0x52a0], R22 ;  /* 0x0052a01601007387 */ /* 0x001fe20000100a00 */
[----:B------:R-:W-:Y:S01]  /*1fbf0*/  STL.64 [R1+0x5298], R20 ;  /* 0x0052981401007387 */ /* 0x000fe20000100a00 */
[----:B----4-:R-:W-:Y:S02]  /*1fc00*/  HMMA.16816.F32.BF16 R24, R16, R24, R4 ;  /* 0x000000181018723c */ /* 0x010fe40000041804 */
[----:B------:R-:W2:Y:S01]  /*1fc10*/  LDL.LU.64 R6, [R1+0x5388] ;  /* 0x0053880001067983 */ /* 0x000ea20000300a00 */
[----:B------:R-:W2:Y:S11]  /*1fc20*/  LDL.LU.64 R4, [R1+0x5380] ;  /* 0x0053800001047983 */ /* 0x000eb60000300a00 */
[----:B------:R-:W-:Y:S09]  /*1fc30*/  @!UPT UIADD3 URZ, URZ, URZ, URZ ;  /* 0x0000003f3f3ff290 */ /* 0x000ff2000fffe03f */
[----:B------:R0:W-:Y:S04]  /*1fc40*/  STL.64 [R1+0x1a0], R24 ;  /* 0x0001a01801007387 */ /* 0x0001e80000100a00 */
[----:B0-----:R-:W2:Y:S01]  /*1fc50*/  LDL.LU.64 R24, [R1+0x5378] ;  /* 0x0053780001187983 */ /* 0x001ea20000300a00 */
[----:B-----5:R-:W-:Y:S01]  /*1fc60*/  MOV R20, R11 ;  /* 0x0000000b00147202 */ /* 0x020fe20000000f00 */
[----:B------:R-:W-:Y:S01]  /*1fc70*/  IMAD.MOV.U32 R21, RZ, RZ, R10 ;  /* 0x000000ffff157224 */ /* 0x000fe200078e000a */
[----:B------:R-:W-:Y:S01]  /*1fc80*/  MOV R10, R26 ;  /* 0x0000001a000a7202 */ /* 0x000fe20000000f00 */
[----:B------:R-:W-:-:S05]  /*1fc90*/  IMAD.MOV.U32 R11, RZ, RZ, R27 ;  /* 0x000000ffff0b7224 */ /* 0x000fca00078e001b */
[----:B------:R-:W-:Y:S01]  /*1fca0*/  STL [R1+0x517c], R11 ;  /* 0x00517c0b01007387 */ /* 0x000fe20000100800 */
[----:B------:R-:W-:Y:S01]  /*1fcb0*/  STL [R1+0x5178], R10 ;  /* 0x0051780a01007387 */ /* 0x000fe20000100800 */
[C---:B--2---:R-:W-:Y:S02]  /*1fcc0*/  HMMA.16816.F32.BF16 R24, R16.reuse, R24, R4 ;  /* 0x000000181018723c */ /* 0x044fe40000041804 */
[----:B------:R-:W3:Y:S11]  /*1fcd0*/  LDL.LU.64 R4, [R1+0x5370] ;  /* 0x0053700001047983 */ /* 0x000ef60000300a00 */
[----:B------:R-:W-:Y:S10]  /*1fce0*/  @!UPT UIADD3 URZ, URZ, URZ, URZ ;  /* 0x0000003f3f3ff290 */ /* 0x000ff4000fffe03f */
[----:B------:R-:W-:Y:S01]  /*1fcf0*/  STL.64 [R1+0x190], R24 ;  /* 0x0001901801007387 */ /* 0x000fe20000100a00 */
[----:B------:R-:W-:Y:S01]  /*1fd00*/  STL [R1+0x198], R26 ;  /* 0x0001981a01007387 */ /* 0x000fe20000100800 */
[----:B------:R-:W-:Y:S02]  /*1fd10*/  MOV R0, R27 ;  /* 0x0000001b00007202 */ /* 0x000fe40000000f00 */
[----:B------:R-:W0:Y:S04]  /*1fd20*/  LDSM.16.MT88.4 R24, [R29+0xe100] ;  /* 0x00e100001d18783b */ /* 0x000e280000004200 */
[----:B------:R-:W-:Y:S01]  /*1fd30*/  STL [R1+0x5180], R0 ;  /* 0x0051800001007387 */ /* 0x000fe20000100800 */
[----:B------:R-:W-:Y:S03]  /*1fd40*/  STL [R1+0x5184], R29 ;  /* 0x0051841d01007387 */ /* 0x000fe60000100800 */
[----:B0-----:R-:W-:Y:S01]  /*1fd50*/  STL.64 [R1+0x5158], R26 ;  /* 0x0051581a01007387 */ /* 0x001fe20000100a00 */
[----:B------:R0:W-:Y:S03]  /*1fd60*/  STL.64 [R1+0x5150], R24 ;  /* 0x0051501801007387 */ /* 0x0001e60000100a00 */
[----:B0-----:R-:W2:Y:S01]  /*1fd70*/  LDL.LU R24, [R1+0x180] ;  /* 0x0001800001187983 */ /* 0x001ea20000300800 */
[----:B------:R-:W2:Y:S02]  /*1fd80*/  LDL.LU R25, [R1+0x184] ;  /* 0x0001840001197983 */ /* 0x000ea40000300800 */
[----:B------:R-:W2:Y:S02]  /*1fd90*/  LDL.LU R26, [R1+0x188] ;  /* 0x00018800011a7983 */ /* 0x000ea40000300800 */
[----:B------:R-:W2:Y:S01]  /*1fda0*/  LDL.LU R27, [R1+0x18c] ;  /* 0x00018c00011b7983 */ /* 0x000ea20000300800 */
[C---:B---3--:R-:W-:Y:S08]  /*1fdb0*/  HMMA.16816.F32.BF16 R4, R16.reuse, R4, R12 ;  /* 0x000000041004723c */ /* 0x048ff0000004180c */
[----:B--2---:R-:W-:Y:S11]  /*1fdc0*/  HMMA.16816.F32.BF16 R20, R16, R20, R24 ;  /* 0x000000141014723c */ /* 0x004ff60000041818 */
[----:B------:R-:W-:Y:S11]  /*1fdd0*/  @!UPT UIADD3 URZ, URZ, URZ, URZ ;  /* 0x0000003f3f3ff290 */ /* 0x000ff6000fffe03f */
[----:B------:R-:W-:Y:S02]  /*1fde0*/  @!UPT UIADD3 URZ, URZ, URZ, URZ ;  /* 0x0000003f3f3ff290 */ /* 0x000fe4000fffe03f */
[----:B------:R-:W-:Y:S01]  /*1fdf0*/  MOV R10, R23 ;  /* 0x00000017000a7202 */ /* 0x000fe20000000f00 */
[----:B------:R-:W-:Y:S01]  /*1fe00*/  IMAD.MOV.U32 R11, RZ, RZ, R22 ;  /* 0x000000ffff0b7224 */ /* 0x000fe200078e0016 */
[----:B------:R-:W-:Y:S03]  /*1fe10*/  STL.64 [R1+0x180], R20 ;  /* 0x0001801401007387 */ /* 0x000fe60000100a00 */
[----:B------:R-:W-:Y:S01]  /*1fe20*/  STL [R1+0x518c], R10 ;  /* 0x00518c0a01007387 */ /* 0x000fe20000100800 */
[----:B------:R-:W-:Y:S01]  /*1fe30*/  STL [R1+0x5188], R11 ;  /* 0x0051880b01007387 */ /* 0x000fe20000100800 */
[----:B------:R-:W-:Y:S02]  /*1fe40*/  STL.64 [R1+0x52d0], R8 ;  /* 0x0052d00801007387 */ /* 0x000fe40000100a00 */
[----:B------:R0:W-:Y:S02]  /*1fe50*/  STL.64 [R1+0x170], R4 ;  /* 0x0001700401007387 */ /* 0x0001e40000100a00 */
[----:B------:R-:W2:Y:S01]  /*1fe60*/  LDL.LU R12, [R1+0xe0] ;  /* 0x0000e000010c7983 */ /* 0x000ea20000300800 */
[----:B------:R-:W2:Y:S01]  /*1fe70*/  LDL.LU R13, [R1+0xe4] ;  /* 0x0000e400010d7983 */ /* 0x000ea20000300800 */
[----:B------:R-:W3:Y:S02]  /*1fe80*/  LDL.LU R14, [R1+0xe8] ;  /* 0x0000e800010e7983 */ /* 0x000ee40000300800 */
[----:B------:R-:W3:Y:S02]  /*1fe90*/  LDL.LU R15, [R1+0xec] ;  /* 0x0000ec00010f7983 */ /* 0x000ee40000300800 */
[----:B0-----:R-:W-:Y:S01]  /*1fea0*/  IMAD.MOV.U32 R4, RZ, RZ, R3 ;  /* 0x000000ffff047224 */ /* 0x001fe200078e0003 */
[----:B------:R-:W-:Y:S01]  /*1feb0*/  MOV R5, R28 ;  /* 0x0000001c00057202 */ /* 0x000fe20000000f00 */
[----:B---3--:R-:W-:Y:S01]  /*1fec0*/  STL.64 [R1+0x52e0], R14 ;  /* 0x0052e00e01007387 */ /* 0x008fe20000100a00 */
[----:B--2---:R0:W-:Y:S02]  /*1fed0*/  STL.64 [R1+0x52d8], R12 ;  /* 0x0052d80c01007387 */ /* 0x0041e40000100a00 */
[----:B------:R-:W2:Y:S02]  /*1fee0*/  LDL.LU R3, [R1+0x536c] ;  /* 0x00536c0001037983 */ /* 0x000ea40000300800 */
[----:B------:R-:W3:Y:S01]  /*1fef0*/  LDL.LU R28, [R1+0x5368] ;  /* 0x00536800011c7983 */ /* 0x000ee20000300800 */
[----:B------:R1:W-:Y:S01]  /*1ff00*/  STL.64 [R1+0x52e8], R4 ;  /* 0x0052e80401007387 */ /* 0x0003e20000100a00 */
[----:B------:R-:W4:Y:S02]  /*1ff10*/  LDL.LU R8, [R1+0xf0] ;  /* 0x0000f00001087983 */ /* 0x000f240000300800 */
[----:B------:R-:W4:Y:S02]  /*1ff20*/  LDL.LU R9, [R1+0xf4] ;  /* 0x0000f40001097983 */ /* 0x000f240000300800 */
[----:B------:R-:W5:Y:S01]  /*1ff30*/  LDL.LU R10, [R1+0xf8] ;  /* 0x0000f800010a7983 */ /* 0x000f620000300800 */
[----:B------:R-:W5:Y:S04]  /*1ff40*/  LDL.LU R11, [R1+0xfc] ;  /* 0x0000fc00010b7983 */ /* 0x000f680000300800 */
[----:B-----5:R-:W-:Y:S01]  /*1ff50*/  STL.64 [R1+0x52f8], R10 ;  /* 0x0052f80a01007387 */ /* 0x020fe20000100a00 */
[----:B----4-:R3:W-:Y:S02]  /*1ff60*/  STL.64 [R1+0x52f0], R8 ;  /* 0x0052f00801007387 */ /* 0x0107e40000100a00 */
[----:B0-----:R-:W4:Y:S02]  /*1ff70*/  LDL.LU R12, [R1+0x10] ;  /* 0x00001000010c7983 */ /* 0x001f240000300800 */
[----:B------:R-:W-:-:S02]  /*1ff80*/  IMAD.MOV.U32 R13, RZ, RZ, R2 ;  /* 0x000000ffff0d7224 */ /* 0x000fc400078e0002 */
[----:B------:R-:W5:Y:S01]  /*1ff90*/  LDL.LU R2, [R1+0x5364] ;  /* 0x0053640001027983 */ /* 0x000f620000300800 */
[----:B------:R-:W-:Y:S01]  /*1ffa0*/  IMAD.MOV.U32 R29, RZ, RZ, R6 ;  /* 0x000000ffff1d7224 */ /* 0x000fe200078e0006 */
[----:B------:R-:W-:Y:S02]  /*1ffb0*/  MOV R0, R7 ;  /* 0x0000000700007202 */ /* 0x000fe40000000f00 */
[----:B----4-:R0:W-:Y:S01]  /*1ffc0*/  STL.64 [R1+0x5300], R12 ;  /* 0x0053000c01007387 */ /* 0x0101e20000100a00 */
[----:B-1----:R-:W4:Y:S02]  /*1ffd0*/  LDL.LU R4, [R1+0x100] ;  /* 0x0001000001047983 */ /* 0x002f240000300800 */
[----:B------:R-:W4:Y:S02]  /*1ffe0*/  LDL.LU R5, [R1+0x104] ;  /* 0x0001040001057983 */ /* 0x000f240000300800 */
[----:B------:R-:W4:Y:S01]  /*1fff0*/  LDL.LU R6, [R1+0x108] ;  /* 0x0001080001067983 */ /* 0x000f220000300800 */
[----:B------:R-:W4:Y:S01]  /*20000*/  LDL.LU R7, [R1+0x10c] ;  /* 0x00010c0001077983 */ /* 0x000f220000300800 */
[----:B---3--:R-:W-:Y:S01]  /*20010*/  MOV R8, R28 ;  /* 0x0000001c00087202 */ /* 0x008fe20000000f00 */
[----:B--2---:R-:W-:-:S02]  /*20020*/  IMAD.MOV.U32 R9, RZ, RZ, R3 ;  /* 0x000000ffff097224 */ /* 0x004fc400078e0003 */
[----:B----4-:R-:W-:Y:S01]  /*20030*/  STL.64 [R1+0x5310], R6 ;  /* 0x0053100601007387 */ /* 0x010fe20000100a00 */
[----:B------:R-:W-:Y:S02]  /*20040*/  STL.64 [R1+0x5308], R4 ;  /* 0x0053080401007387 */ /* 0x000fe40000100a00 */
[----:B------:R-:W2:Y:S02]  /*20050*/  LDL.LU R28, [R1+0x5360] ;  /* 0x00536000011c7983 */ /* 0x000ea40000300800 */
[----:B------:R-:W3:Y:S01]  /*20060*/  LDL.LU R3, [R1+0x535c] ;  /* 0x00535c0001037983 */ /* 0x000ee20000300800 */
[----:B------:R-:W4:Y:S01]  /*20070*/  LDL.LU R24, [R1+0x70] ;  /* 0x0000700001187983 */ /* 0x000f220000300800 */
[----:B------:R-:W4:Y:S02]  /*20080*/  LDL.LU R25, [R1+0x74] ;  /* 0x0000740001197983 */ /* 0x000f240000300800 */
[----:B------:R-:W-:Y:S02]  /*20090*/  STL.64 [R1+0x5318], R8 ;  /* 0x0053180801007387 */ /* 0x000fe40000100a00 */
[----:B0-----:R-:W2:Y:S01]  /*200a0*/  LDL.LU R12, [R1+0x110] ;  /* 0x00011000010c7983 */ /* 0x001ea20000300800 */
[----:B------:R-:W2:Y:S01]  /*200b0*/  LDL.LU R13, [R1+0x114] ;  /* 0x00011400010d7983 */ /* 0x000ea20000300800 */
[----:B------:R-:W2:Y:S02]  /*200c0*/  LDL.LU R14, [R1+0x118] ;  /* 0x00011800010e7983 */ /* 0x000ea40000300800 */
[----:B------:R-:W2:Y:S02]  /*200d0*/  LDL.LU R15, [R1+0x11c] ;  /* 0x00011c00010f7983 */ /* 0x000ea40000300800 */
[----:B------:R-:W2:Y:S01]  /*200e0*/  LDL.LU R20, [R1+0x50] ;  /* 0x0000500001147983 */ /* 0x000ea20000300800 */
[----:B------:R-:W2:Y:S04]  /*200f0*/  LDL.LU R21, [R1+0x54] ;  /* 0x0000540001157983 */ /* 0x000ea80000300800 */
[----:B--2---:R0:W-:Y:S04]  /*20100*/  STL.64 [R1+0x5338], R20 ;  /* 0x0053381401007387 */ /* 0x0041e80000100a00 */
[----:B0-----:R-:W2:Y:S01]  /*20110*/  LDL.LU R20, [R1+0x60] ;  /* 0x0000600001147983 */ /* 0x001ea20000300800 */
[----:B------:R-:W2:Y:S03]  /*20120*/  LDL.LU R21, [R1+0x64] ;  /* 0x0000640001157983 */ /* 0x000ea60000300800 */
[----:B--2---:R0:W-:Y:S04]  /*20130*/  STL.64 [R1+0x5348], R20 ;  /* 0x0053481401007387 */ /* 0x0041e80000100a00 */
[----:B0-----:R-:W4:Y:S01]  /*20140*/  LDL.LU R20, [R1+0x160] ;  /* 0x0001600001147983 */ /* 0x001f220000300800 */
[----:B------:R-:W4:Y:S02]  /*20150*/  LDL.LU R21, [R1+0x164] ;  /* 0x0001640001157983 */ /* 0x000f240000300800 */
[----:B------:R-:W4:Y:S02]  /*20160*/  LDL.LU R22, [R1+0x168] ;  /* 0x0001680001167983 */ /* 0x000f240000300800 */
[----:B------:R-:W4:Y:S01]  /*20170*/  LDL.LU R23, [R1+0x16c] ;  /* 0x00016c0001177983 */ /* 0x000f220000300800 */
[----:B------:R-:W-:Y:S01]  /*20180*/  STL.64 [R1+0x5328], R14 ;  /* 0x0053280e01007387 */ /* 0x000fe20000100a00 */
[----:B------:R3:W-:Y:S02]  /*20190*/  STL.64 [R1+0x5320], R12 ;  /* 0x0053200c01007387 */ /* 0x0007e40000100a00 */
[----:B------:R-:W2:Y:S01]  /*201a0*/  LDL.LU R4, [R1+0x30] ;  /* 0x0000300001047983 */ /* 0x000ea20000300800 */
[----:B-----5:R-:W-:-:S02]  /*201b0*/  MOV R5, R2 ;  /* 0x0000000200057202 */ /* 0x020fc40000000f00 */
[----:B------:R-:W5:Y:S01]  /*201c0*/  LDL.LU R2, [R1+0x5358] ;  /* 0x0053580001027983 */ /* 0x000f620000300800 */
[----:B---3--:R-:W-:Y:S01]  /*201d0*/  IMAD.MOV.U32 R12, RZ, RZ, R3 ;  /* 0x000000ffff0c7224 */ /* 0x008fe200078e0003 */
[----:B------:R-:W-:Y:S01]  /*201e0*/  MOV R13, R28 ;  /* 0x0000001c000d7202 */ /* 0x000fe20000000f00 */
[----:B----4-:R-:W-:Y:S01]  /*201f0*/  HMMA.16816.F32.BF16 R20, R16, R24, R20 ;  /* 0x000000181014723c */ /* 0x010fe20000041814 */
[----:B--2---:R-:W-:Y:S01]  /*20200*/  STL.64 [R1+0x5330], R4 ;  /* 0x0053300401007387 */ /* 0x004fe20000100a00 */
[----:B------:R-:W2:Y:S02]  /*20210*/  LDL.LU R3, [R1+0x5354] ;  /* 0x0053540001037983 */ /* 0x000ea40000300800 */
[----:B------:R-:W3:Y:S02]  /*20220*/  LDL.LU R28, [R1+0x5350] ;  /* 0x00535000011c7983 */ /* 0x000ee40000300800 */
[----:B------:R0:W-:Y:S02]  /*20230*/  STL.64 [R1+0x5340], R12 ;  /* 0x0053400c01007387 */ /* 0x0001e40000100a00 */
[----:B0-----:R-:W4:Y:S01]  /*20240*/  LDL.LU R12, [R1+0x150] ;  /* 0x00015000010c7983 */ /* 0x001f220000300800 */
[----:B------:R-:W4:Y:S02]  /*20250*/  LDL.LU R13, [R1+0x154] ;  /* 0x00015400010d7983 */ /* 0x000f240000300800 */
[----:B------:R-:W4:Y:S02]  /*20260*/  LDL.LU R14, [R1+0x158] ;  /* 0x00015800010e7983 */ /* 0x000f240000300800 */
[----:B------:R-:W4:Y:S01]  /*20270*/  LDL.LU R15, [R1+0x15c] ;  /* 0x00015c00010f7983 */ /* 0x000f220000300800 */
[----:B------:R-:W2:Y:S01]  /*20280*/  LDL.LU R4, [R1+0x130] ;  /* 0x0001300001047983 */ /* 0x000ea20000300800 */
[----:B------:R-:W2:Y:S02]  /*20290*/  LDL.LU R5, [R1+0x134] ;  /* 0x0001340001057983 */ /* 0x000ea40000300800 */
[----:B------:R-:W2:Y:S02]  /*202a0*/  LDL.LU R6, [R1+0x138] ;  /* 0x0001380001067983 */ /* 0x000ea40000300800 */
[----:B------:R-:W2:Y:S01]  /*202b0*/  LDL.LU R7, [R1+0x13c] ;  /* 0x00013c0001077983 */ /* 0x000ea20000300800 */
[----:B------:R-:W2:Y:S01]  /*202c0*/  LDL.LU R8, [R1+0x120] ;  /* 0x0001200001087983 */ /* 0x000ea20000300800 */
[----:B------:R-:W2:Y:S02]  /*202d0*/  LDL.LU R9, [R1+0x124] ;  /* 0x0001240001097983 */ /* 0x000ea40000300800 */
[----:B------:R-:W2:Y:S02]  /*202e0*/  LDL.LU R10, [R1+0x128] ;  /* 0x00012800010a7983 */ /* 0x000ea40000300800 */
[----:B------:R-:W2:Y:S01]  /*202f0*/  LDL.LU R11, [R1+0x12c] ;  /* 0x00012c00010b7983 */ /* 0x000ea20000300800 */
[----:B------:R-:W-:Y:S01]  /*20300*/  STL [R1+0x5194], R0 ;  /* 0x0051940001007387 */ /* 0x000fe20000100800 */
[----:B------:R-:W-:Y:S02]  /*20310*/  STL [R1+0x5190], R29 ;  /* 0x0051901d01007387 */ /* 0x000fe40000100800 */
[----:B------:R-:W-:Y:S01]  /*20320*/  IMAD.MOV.U32 R27, RZ, RZ, R20 ;  /* 0x000000ffff1b7224 */ /* 0x000fe200078e0014 */
[----:B------:R-:W-:-:S02]  /*20330*/  MOV R26, R21 ;  /* 0x00000015001a7202 */ /* 0x000fc40000000f00 */
[----:B------:R-:W4:Y:S01]  /*20340*/  LDL.LU.64 R20, [R1+0x5348] ;  /* 0x0053480001147983 */ /* 0x000f220000300a00 */
[----:B------:R-:W-:Y:S01]  /*20350*/  IMAD.MOV.U32 R25, RZ, RZ, R22 ;  /* 0x000000ffff197224 */ /* 0x000fe200078e0016 */
[----:B------:R-:W-:-:S05]  /*20360*/  MOV R24, R23 ;  /* 0x0000001700187202 */ /* 0x000fca0000000f00 */
[----:B------:R0:W-:Y:S01]  /*20370*/  STL [R1+0x51a4], R24 ;  /* 0x0051a41801007387 */ /* 0x0001e20000100800 */
[----:B------:R1:W-:Y:S02]  /*20380*/  STL [R1+0x51a0], R25 ;  /* 0x0051a01901007387 */ /* 0x0003e40000100800 */
[----:B------:R5:W-:Y:S02]  /*20390*/  STL [R1+0x519c], R26 ;  /* 0x00519c1a01007387 */ /* 0x000be40000100800 */
[----:B------:R5:W-:Y:S01]  /*203a0*/  STL [R1+0x5198], R27 ;  /* 0x0051981b01007387 */ /* 0x000be20000100800 */
[----:B0-----:R-:W2:Y:S01]  /*203b0*/  LDL.LU R24, [R1+0x140] ;  /* 0x0001400001187983 */ /* 0x001ea20000300800 */
[----:B-1----:R-:W2:Y:S02]  /*203c0*/  LDL.LU R25, [R1+0x144] ;  /* 0x0001440001197983 */ /* 0x002ea40000300800 */
[----:B-----5:R-:W5:Y:S02]  /*203d0*/  LDL.LU R26, [R1+0x148] ;  /* 0x00014800011a7983 */ /* 0x020f640000300800 */
[----:B------:R-:W5:Y:S01]  /*203e0*/  LDL.LU R27, [R1+0x14c] ;  /* 0x00014c00011b7983 */ /* 0x000f620000300800 */
[----:B----4-:R-:W-:Y:S01]  /*203f0*/  HMMA.16816.F32.BF16 R20, R16, R20, R12 ;  /* 0x000000141014723c */ /* 0x010fe2000004180c */
[----:B------:R-:W2:Y:S11]  /*20400*/  LDL.LU.64 R12, [R1+0x5340] ;  /* 0x00534000010c7983 */ /* 0x000eb60000300a00 */
[----:B------:R-:W-:Y:S11]  /*20410*/  @!UPT UIADD3 URZ, URZ, URZ, URZ ;  /* 0x0000003f3f3ff290 */ /* 0x000ff6000fffe03f */
[----:B------:R0:W-:Y:S04]  /*20420*/  STL.64 [R1+0x150], R20 ;  /* 0x0001501401007387 */ /* 0x0001e80000100a00 */
[----:B0-----:R-:W5:Y:S01]  /*20430*/  LDL.LU.64 R20, [R1+0x5338] ;  /* 0x0053380001147983 */ /* 0x001f620000300a00 */
[----:B------:R-:W-:Y:S01]  /*20440*/  IMAD.MOV.U32 R0, RZ, RZ, R22 ;  /* 0x000000ffff007224 */ /* 0x000fe200078e0016 */
[----:B------:R-:W-:-:S05]  /*20450*/  MOV R29, R23 ;  /* 0x00000017001d7202 */ /* 0x000fca0000000f00 */
[----:B------:R-:W-:Y:S01]  /*20460*/  STL [R1+0x51ac], R29 ;  /* 0x0051ac1d01007387 */ /* 0x000fe20000100800 */
[----:B------:R-:W-:Y:S01]  /*20470*/  STL [R1+0x51a8], R0 ;  /* 0x0051a80001007387 */ /* 0x000fe20000100800 */
[C---:B--2---:R-:W-:Y:S08]  /*20480*/  HMMA.16816.F32.BF16 R12, R16.reuse, R12, R4 ;  /* 0x0000000c100c723c */ /* 0x044ff00000041804 */
[C---:B-----5:R-:W-:Y:S11]  /*20490*/  HMMA.16816.F32.BF16 R20, R16.reuse, R20, R24 ;  /* 0x000000141014723c */ /* 0x060ff60000041818 */
[----:B------:R-:W-:Y:S11]  /*204a0*/  @!UPT UIADD3 URZ, URZ, URZ, URZ ;  /* 0x0000003f3f3ff290 */ /* 0x000ff6000fffe03f */
[----:B------:R-:W-:Y:S01]  /*204b0*/  @!UPT UIADD3 URZ, URZ, URZ, URZ ;  /* 0x0000003f3f3ff290 */ /* 0x000fe2000fffe03f */
[----:B------:R0:W-:Y:S01]  /*204c0*/  STL.64 [R1+0x140], R20 ;  /* 0x0001401401007387 */ /* 0x0001e20000100a00 */
[----:B------:R-:W-:Y:S01]  /*204d0*/  MOV R25, R23 ;  /* 0x0000001700197202 */ /* 0x000fe20000000f00 */
[----:B------:R-:W-:Y:S02]  /*204e0*/  IMAD.MOV.U32 R24, RZ, RZ, R22 ;  /* 0x000000ffff187224 */ /* 0x000fe400078e0016 */
[----:B0-----:R-:W2:Y:S01]  /*204f0*/  LDL.LU R20, [R1+0x1c0] ;  /* 0x0001c00001147983 */ /* 0x001ea20000300800 */
[----:B------:R-:W2:Y:S02]  /*20500*/  LDL.LU R21, [R1+0x1c4] ;  /* 0x0001c40001157983 */ /* 0x000ea40000300800 */
[----:B------:R-:W2:Y:S02]  /*20510*/  LDL.LU R22, [R1+0x1c8] ;  /* 0x0001c80001167983 */ /* 0x000ea40000300800 */
[----:B------:R-:W2:Y:S01]  /*20520*/  LDL.LU R23, [R1+0x1cc] ;  /* 0x0001cc0001177983 */ /* 0x000ea20000300800 */
[----:B------:R-:W-:Y:S01]  /*20530*/  STL [R1+0x51b4], R25 ;  /* 0x0051b41901007387 */ /* 0x000fe20000100800 */
[----:B------:R0:W-:Y:S03]  /*20540*/  STL [R1+0x51b0], R24 ;  /* 0x0051b01801007387 */ /* 0x0001e60000100800 */
[----:B0-----:R-:W4:Y:S01]  /*20550*/  LDL.LU R24, [R1+0xd0] ;  /* 0x0000d00001187983 */ /* 0x001f220000300800 */
[----:B------:R-:W4:Y:S02]  /*20560*/  LDL.LU R25, [R1+0xd4] ;  /* 0x0000d40001197983 */ /* 0x000f240000300800 */
[----:B------:R-:W5:Y:S02]  /*20570*/  LDL.LU.64 R4, [R1+0x5330] ;  /* 0x0053300001047983 */ /* 0x000f640000300a00 */
[----:B------:R-:W-:Y:S01]  /*20580*/  STL.64 [R1+0x130], R12 ;  /* 0x0001300c01007387 */ /* 0x000fe20000100a00 */
[----:B------:R0:W-:Y:S04]  /*20590*/  STL.64 [R1+0x138], R14 ;  /* 0x0001380e01007387 */ /* 0x0001e80000100a00 */
[----:B0-----:R-:W2:Y:S01]  /*205a0*/  LDL.LU.64 R14, [R1+0x5328] ;  /* 0x00532800010e7983 */ /* 0x001ea20000300a00 */
[----:B------:R-:W2:Y:S01]  /*205b0*/  LDL.LU.64 R12, [R1+0x5320] ;  /* 0x00532000010c7983 */ /* 0x000ea20000300a00 */
[C---:B-----5:R-:W-:Y:S02]  /*205c0*/  HMMA.16816.F32.BF16 R4, R16.reuse, R4, R8 ;  /* 0x000000041004723c */ /* 0x060fe40000041808 */
[----:B------:R-:W2:Y:S11]  /*205d0*/  LDL.LU.64 R8, [R1+0x5318] ;  /* 0x0053180001087983 */ /* 0x000eb60000300a00 */
[----:B------:R-:W-:Y:S10]  /*205e0*/  @!UPT UIADD3 URZ, URZ, URZ, URZ ;  /* 0x0000003f3f3ff290 */ /* 0x000ff4000fffe03f */
[----:B------:R-:W-:Y:S01]  /*205f0*/  STL.64 [R1+0x120], R4 ;  /* 0x0001200401007387 */ /* 0x000fe20000100a00 */
[----:B------:R0:W-:Y:S03]  /*20600*/  STL.64 [R1+0x128], R6 ;  /* 0x0001280601007387 */ /* 0x0001e60000100a00 */
[----:B0-----:R-:W5:Y:S01]  /*20610*/  LDL.LU.64 R6, [R1+0x5310] ;  /* 0x0053100001067983 */ /* 0x001f620000300a00 */
[----:B------:R-:W5:Y:S01]  /*20620*/  LDL.LU.64 R4, [R1+0x5308] ;  /* 0x0053080001047983 */ /* 0x000f620000300a00 */
[C---:B--2---:R-:W-:Y:S02]  /*20630*/  HMMA.16816.F32.BF16 R8, R16.reuse, R8, R12 ;  /* 0x000000081008723c */ /* 0x044fe4000004180c */
[----:B------:R-:W5:Y:S11]  /*20640*/  LDL.LU.64 R12, [R1+0x5300] ;  /* 0x00530000010c7983 */ /* 0x000f760000300a00 */
[----:B------:R-:W-:Y:S10]  /*20650*/  @!UPT UIADD3 URZ, URZ, URZ, URZ ;  /* 0x0000003f3f3ff290 */ /* 0x000ff4000fffe03f */
[----:B------:R-:W-:Y:S01]  /*20660*/  STL.64 [R1+0x110], R8 ;  /* 0x0001100801007387 */ /* 0x000fe20000100a00 */
[----:B------:R0:W-:Y:S03]  /*20670*/  STL.64 [R1+0x118], R10 ;  /* 0x0001180a01007387 */ /* 0x0001e60000100a00 */
        /* <DEDUP_REMOVED lines=9> */
[----:B--2---:R-:W-:Y:S02]  /*20710*/  HMMA.16816.F32.BF16 R4, R16, R4, R8 ;  /* 0x000000041004723c */ /* 0x004fe40000041808 */
[----:B------:R-:W4:Y:S11]  /*20720*/  LDL.LU.64 R8, [R1+0x52d0] ;  /* 0x0052d00001087983 */ /* 0x000f360000300a00 */
[----:B------:R-:W-:Y:S10]  /*20730*/  @!UPT UIADD3 URZ, URZ, URZ, URZ ;  /* 0x0000003f3f3ff290 */ /* 0x000ff4000fffe03f */
[----:B------:R-:W-:Y:S01]  /*20740*/  STL.64 [R1+0xf0], R4 ;  /* 0x0000f00401007387 */ /* 0x000fe20000100a00 */
[----:B------:R0:W-:Y:S03]  /*20750*/  STL.64 [R1+0xf8], R6 ;  /* 0x0000f80601007387 */ /* 0x0001e60000100a00 */
[----:B0-----:R-:W2:Y:S01]  /*20760*/  LDL.LU.64 R6, [R1+0x52c8] ;  /* 0x0052c80001067983 */ /* 0x001ea20000300a00 */
[----:B------:R-:W5:Y:S02]  /*20770*/  LDL.LU.64 R4, [R1+0x52c0] ;  /* 0x0052c00001047983 */ /* 0x000f640000300a00 */
[----:B---3--:R-:W-:Y:S01]  /*20780*/  IMAD.MOV.U32 R26, RZ, RZ, R28 ;  /* 0x000000ffff1a7224 */ /* 0x008fe200078e001c */
[----:B------:R-:W-:-:S07]  /*20790*/  MOV R27, R3 ;  /* 0x00000003001b7202 */ /* 0x000fce0000000f00 */
[C---:B----4-:R-:W-:Y:S08]  /*207a0*/  HMMA.16816.F32.BF16 R24, R16.reuse, R8, R24 ;  /* 0x000000081018723c */ /* 0x050ff00000041818 */
[----:B-----5:R-:W-:Y:S11]  /*207b0*/  HMMA.16816.F32.BF16 R12, R16, R4, R12 ;  /* 0x00000004100c723c */ /* 0x020ff6000004180c */
[----:B------:R-:W-:Y:S05]  /*207c0*/  @!UPT UIADD3 URZ, URZ, URZ, URZ ;  /* 0x0000003f3f3ff290 */ /* 0x000fea000fffe03f */
[----:B------:R-:W-:Y:S01]  /*207d0*/  IMAD.MOV.U32 R28, RZ, RZ, R24 ;  /* 0x000000ffff1c7224 */ /* 0x000fe200078e0018 */
[----:B------:R-:W-:Y:S01]  /*207e0*/  MOV R9, R25 ;  /* 0x0000001900097202 */ /* 0x000fe20000000f00 */
[----:B------:R-:W-:-:S05]  /*207f0*/  IMAD.MOV.U32 R8, RZ, RZ, R26 ;  /* 0x000000ffff087224 */ /* 0x000fca00078e001a */
[----:B------:R-:W-:Y:S01]  /*20800*/  STL.64 [R1+0xe0], R12 ;  /* 0x0000e00c01007387 */ /* 0x000fe20000100a00 */
[----:B------:R0:W-:Y:S03]  /*20810*/  STL.64 [R1+0xe8], R14 ;  /* 0x0000e80e01007387 */ /* 0x0001e60000100a00 */
[----:B0-----:R-:W3:Y:S01]  /*20820*/  LDL.LU.64 R14, [R1+0x52b8] ;  /* 0x0052b800010e7983 */ /* 0x001ee20000300a00 */
[----:B------:R-:W4:Y:S02]  /*20830*/  LDL.LU.64 R12, [R1+0x52b0] ;  /* 0x0052b000010c7983 */ /* 0x000f240000300a00 */
[----:B--2---:R-:W-:Y:S02]  /*20840*/  STL.64 [R1+0x5278], R6 ;  /* 0x0052780601007387 */ /* 0x004fe40000100a00 */
[----:B------:R-:W2:Y:S01]  /*20850*/  LDL.LU R24, [R1+0x270] ;  /* 0x0002700001187983 */ /* 0x000ea20000300800 */
[----:B------:R-:W2:Y:S01]  /*20860*/  LDL.LU R25, [R1+0x274] ;  /* 0x0002740001197983 */ /* 0x000ea20000300800 */
[----:B------:R-:W5:Y:S01]  /*20870*/  LDL.LU R26, [R1+0x278] ;  /* 0x00027800011a7983 */ /* 0x000f620000300800 */
[----:B------:R-:W-:Y:S01]  /*20880*/  MOV R3, R27 ;  /* 0x0000001b00037202 */ /* 0x000fe20000000f00 */
[----:B---3--:R-:W-:-:S02]  /*20890*/  IMAD.MOV.U32 R27, RZ, RZ, R14 ;  /* 0x000000ffff1b7224 */ /* 0x008fc400078e000e */
[----:B------:R-:W3:Y:S03]  /*208a0*/  LDL.LU R14, [R1+0x52ac] ;  /* 0x0052ac00010e7983 */ /* 0x000ee60000300800 */
[----:B-----5:R0:W-:Y:S02]  /*208b0*/  STL.64 [R1+0x5288], R26 ;  /* 0x0052881a01007387 */ /* 0x0201e40000100a00 */
[----:B--2---:R-:W-:Y:S01]  /*208c0*/  STL.64 [R1+0x5280], R24 ;  /* 0x0052801801007387 */ /* 0x004fe20000100a00 */
[----:B0-----:R-:W2:Y:S04]  /*208d0*/  LDL.LU.64 R26, [R1+0xb8] ;  /* 0x0000b800011a7983 */ /* 0x001ea80000300a00 */
[----:B--2---:R0:W-:Y:S04]  /*208e0*/  STL.64 [R1+0x5290], R26 ;  /* 0x0052901a01007387 */ /* 0x0041e80000100a00 */
[----:B0-----:R-:W2:Y:S01]  /*208f0*/  LDL.LU.64 R26, [R1+0xc8] ;  /* 0x0000c800011a7983 */ /* 0x001ea20000300a00 */
[----:B------:R-:W5:Y:S02]  /*20900*/  LDL.LU.64 R6, [R1+0x98] ;  /* 0x0000980001067983 */ /* 0x000f640000300a00 */
[----:B------:R-:W-:Y:S02]  /*20910*/  STL [R1+0x51c4], R3 ;  /* 0x0051c40301007387 */ /* 0x000fe40000100800 */
[----:B------:R0:W-:Y:S01]  /*20920*/  STL [R1+0x51c0], R8 ;  /* 0x0051c00801007387 */ /* 0x0001e20000100800 */
[----:B------:R1:W-:Y:S01]  /*20930*/  STL [R1+0x51bc], R9 ;  /* 0x0051bc0901007387 */ /* 0x0003e20000100800 */
[----:B0-----:R-:W-:-:S03]  /*20940*/  MOV R8, R15 ;  /* 0x0000000f00087202 */ /* 0x001fc60000000f00 */
[----:B------:R-:W3:Y:S01]  /*20950*/  LDL.LU R15, [R1+0x52a8] ;  /* 0x0052a800010f7983 */ /* 0x000ee20000300800 */
[----:B-1----:R-:W2:Y:S02]  /*20960*/  LDL.LU R9, [R1+0x284] ;  /* 0x0002840001097983 */ /* 0x002ea40000300800 */
[----:B------:R-:W2:Y:S02]  /*20970*/  LDL.LU R10, [R1+0x288] ;  /* 0x00028800010a7983 */ /* 0x000ea40000300800 */
[----:B------:R-:W2:Y:S01]  /*20980*/  LDL.LU R11, [R1+0x28c] ;  /* 0x00028c00010b7983 */ /* 0x000ea20000300800 */
[----:B------:R-:W-:Y:S01]  /*20990*/  STL [R1+0x51b8], R28 ;  /* 0x0051b81c01007387 */ /* 0x000fe20000100800 */
[----:B----4-:R-:W-:Y:S01]  /*209a0*/  HMMA.16816.F32.BF16 R16, R16, R12, R20 ;  /* 0x0000000c1010723c */ /* 0x010fe20000041814 */
[----:B------:R-:W2:Y:S02]  /*209b0*/  LDL.LU.64 R22, [R1+0x52a0] ;  /* 0x0052a00001167983 */ /* 0x000ea40000300a00 */
[----:B------:R-:W2:Y:S01]  /*209c0*/  LDL.LU.64 R20, [R1+0x5298] ;  /* 0x0052980001147983 */ /* 0x000ea20000300a00 */
[----:B---3--:R0:W-:Y:S01]  /*209d0*/  STL.64 [R1+0x5160], R14 ;  /* 0x0051600e01007387 */ /* 0x0081e20000100a00 */
[----:B------:R-:W2:Y:S02]  /*209e0*/  LDL.LU R12, [R1+0x2a0] ;  /* 0x0002a000010c7983 */ /* 0x000ea40000300800 */
[----:B------:R-:W2:Y:S01]  /*209f0*/  LDL.LU R13, [R1+0x2a4] ;  /* 0x0002a400010d7983 */ /* 0x000ea20000300800 */
[----:B0-----:R-:W2:Y:S01]  /*20a00*/  LDL.LU R14, [R1+0x2a8] ;  /* 0x0002a800010e7983 */ /* 0x001ea20000300800 */
[----:B------:R-:W2:Y:S11]  /*20a10*/  LDL.LU R15, [R1+0x2ac] ;  /* 0x0002ac00010f7983 */ /* 0x000eb60000300800 */
[----:B------:R-:W-:Y:S03]  /*20a20*/  @!UPT UIADD3 URZ, URZ, URZ, URZ ;  /* 0x0000003f3f3ff290 */ /* 0x000fe6000fffe03f */
[----:B------:R0:W-:Y:S02]  /*20a30*/  STL.64 [R1+0x5008], R18 ;  /* 0x0050081201007387 */ /* 0x0001e40000100a00 */
[----:B------:R-:W-:Y:S01]  /*20a40*/  STL.64 [R1+0x5000], R16 ;  /* 0x0050001001007387 */ /* 0x000fe20000100a00 */
[----:B0-----:R-:W3:Y:S01]  /*20a50*/  LDL.LU.64 R18, [R1+0x78] ;  /* 0x0000780001127983 */ /* 0x001ee20000300a00 */
[C---:B--2---:R-:W-:Y:S03]  /*20a60*/  HMMA.16816.F32.BF16 R12, R20.reuse, R26, R12 ;  /* 0x0000001a140c723c */ /* 0x044fe6000004180c */
[----:B---3--:R0:W-:Y:S04]  /*20a70*/  STL.64 [R1+0x5270], R18 ;  /* 0x0052701201007387 */ /* 0x0081e80000100a00 */
[----:B0-----:R-:W2:Y:S11]  /*20a80*/  LDL.LU.64 R18, [R1+0xa8] ;  /* 0x0000a80001127983 */ /* 0x001eb60000300a00 */
[----:B------:R-:W-:Y:S05]  /*20a90*/  @!UPT UIADD3 URZ, URZ, URZ, URZ ;  /* 0x0000003f3f3ff290 */ /* 0x000fea000fffe03f */
[----:B------:R0:W-:Y:S02]  /*20aa0*/  STL.64 [R1+0x2e0], R12 ;  /* 0x0002e00c01007387 */ /* 0x0001e40000100a00 */
[----:B------:R-:W-:Y:S01]  /*20ab0*/  STL.64 [R1+0x2e8], R14 ;  /* 0x0002e80e01007387 */ /* 0x000fe20000100a00 */
[----:B0-----:R-:W-:Y:S01]  /*20ac0*/  MOV R12, R27 ;  /* 0x0000001b000c7202 */ /* 0x001fe20000000f00 */
[----:B------:R-:W-:Y:S02]  /*20ad0*/  IMAD.MOV.U32 R13, RZ, RZ, R26 ;  /* 0x000000ffff0d7224 */ /* 0x000fe400078e001a */
[----:B------:R-:W3:Y:S02]  /*20ae0*/  LDL.LU.64 R26, [R1+0x5290] ;  /* 0x00529000011a7983 */ /* 0x000ee40000300a00 */
[----:B------:R0:W-:Y:S02]  /*20af0*/  STL [R1+0x51cc], R12 ;  /* 0x0051cc0c01007387 */ /* 0x0001e40000100800 */
[----:B------:R1:W-:Y:S01]  /*20b00*/  STL [R1+0x51c8], R13 ;  /* 0x0051c80d01007387 */ /* 0x0003e20000100800 */
[----:B0-----:R-:W3:Y:S01]  /*20b10*/  LDL.LU R12, [R1+0x290] ;  /* 0x00029000010c7983 */ /* 0x001ee20000300800 */
[----:B-1----:R-:W3:Y:S02]  /*20b20*/  LDL.LU R13, [R1+0x294] ;  /* 0x00029400010d7983 */ /* 0x002ee40000300800 */
[----:B------:R-:W3:Y:S02]  /*20b30*/  LDL.LU R14, [R1+0x298] ;  /* 0x00029800010e7983 */ /* 0x000ee40000300800 */
[----:B------:R-:W3:Y:S02]  /*20b40*/  LDL.LU R15, [R1+0x29c] ;  /* 0x00029c00010f7983 */ /* 0x000ee40000300800 */
[C---:B---3--:R-:W-:Y:S11]  /*20b50*/  HMMA.16816.F32.BF16 R12, R20.reuse, R26, R12 ;  /* 0x0000001a140c723c */ /* 0x048ff6000004180c */
[----:B------:R-:W-:Y:S11]  /*20b60*/  @!UPT UIADD3 URZ, URZ, URZ, URZ ;  /* 0x0000003f3f3ff290 */ /* 0x000ff6000fffe03f */
[----:B------:R-:W-:Y:S01]  /*20b70*/  @!UPT UIADD3 URZ, URZ, URZ, URZ ;  /* 0x0000003f3f3ff290 */ /* 0x000fe2000fffe03f */
[----:B------:R-:W-:Y:S01]  /*20b80*/  STL.64 [R1+0x2d0], R12 ;  /* 0x0002d00c01007387 */ /* 0x000fe20000100a00 */
[----:B------:R0:W-:Y:S02]  /*20b90*/  STL.64 [R1+0x2d8], R14 ;  /* 0x0002d80e01007387 */ /* 0x0001e40000100a00 */
[----:B0-----:R-:W-:Y:S01]  /*20ba0*/  IMAD.MOV.U32 R15, RZ, RZ, R26 ;  /* 0x000000ffff0f7224 */ /* 0x001fe200078e001a */
[----:B------:R-:W-:Y:S02]  /*20bb0*/  MOV R14, R27 ;  /* 0x0000001b000e7202 */ /* 0x000fe40000000f00 */
[----:B------:R-:W5:Y:S01]  /*20bc0*/  LDL.LU.64 R26, [R1+0x5288] ;  /* 0x00528800011a7983 */ /* 0x000f620000300a00 */
[----:B------:R-:W5:Y:S01]  /*20bd0*/  LDL.LU.64 R24, [R1+0x5280] ;  /* 0x0052800001187983 */ /* 0x000f620000300a00 */
[----:B--2---:R-:W-:Y:S01]  /*20be0*/  HMMA.16816.F32.BF16 R8, R20, R18, R8 ;  /* 0x000000121408723c */ /* 0x004fe20000041808 */
[----:B------:R0:W-:Y:S01]  /*20bf0*/  STL [R1+0x51d4], R14 ;  /* 0x0051d40e01007387 */ /* 0x0001e20000100800 */
[----:B------:R-:W-:Y:S01]  /*20c00*/  STL [R1+0x51d0], R15 ;  /* 0x0051d00f01007387 */ /* 0x000fe20000100800 */
[----:B------:R-:W2:Y:S02]  /*20c10*/  LDL.LU R12, [R1+0x250] ;  /* 0x00025000010c7983 */ /* 0x000ea40000300800 */
[----:B------:R-:W2:Y:S01]  /*20c20*/  LDL.LU R13, [R1+0x254] ;  /* 0x00025400010d7983 */ /* 0x000ea20000300800 */
[----:B0-----:R-:W2:Y:S11]  /*20c30*/  LDL.LU R14, [R1+0x258] ;  /* 0x00025800010e7983 */ /* 0x001eb60000300800 */
[----:B------:R-:W-:Y:S06]  /*20c40*/  @!UPT UIADD3 URZ, URZ, URZ, URZ ;  /* 0x0000003f3f3ff290 */ /* 0x000fec000fffe03f */
[----:B------:R-:W-:Y:S01]  /*20c50*/  STL.64 [R1+0x2c0], R8 ;  /* 0x0002c00801007387 */ /* 0x000fe20000100a00 */
[----:B------:R0:W-:Y:S02]  /*20c60*/  STL.64 [R1+0x2c8], R10 ;  /* 0x0002c80a01007387 */ /* 0x0001e40000100a00 */
[----:B0-----:R-:W-:Y:S01]  /*20c70*/  IMAD.MOV.U32 R11, RZ, RZ, R19 ;  /* 0x000000ffff0b7224 */ /* 0x001fe200078e0013 */
[----:B------:R-:W-:-:S04]  /*20c80*/  MOV R10, R18 ;  /* 0x00000012000a7202 */ /* 0x000fc80000000f00 */
[----:B------:R-:W-:Y:S01]  /*20c90*/  STL [R1+0x51ec], R11 ;  /* 0x0051ec0b01007387 */ /* 0x000fe20000100800 */
[----:B------:R0:W-:Y:S03]  /*20ca0*/  STL [R1+0x51e8], R10 ;  /* 0x0051e80a01007387 */ /* 0x0001e60000100800 */
[----:B0-----:R-:W3:Y:S01]  /*20cb0*/  LDL.LU.64 R10, [R1+0x88] ;  /* 0x00008800010a7983 */ /* 0x001ee20000300a00 */
[----:B-----5:R-:W-:Y:S07]  /*20cc0*/  HMMA.16816.F32.BF16 R16, R20, R6, R24 ;  /* 0x000000061410723c */ /* 0x020fee0000041818 */
[----:B------:R-:W-:Y:S01]  /*20cd0*/  MOV R26, R6 ;  /* 0x00000006001a7202 */ /* 0x000fe20000000f00 */
[----:B------:R-:W-:-:S02]  /*20ce0*/  IMAD.MOV.U32 R27, RZ, RZ, R7 ;  /* 0x000000ffff1b7224 */ /* 0x000fc400078e0007 */
[----:B------:R-:W4:Y:S01]  /*20cf0*/  LDL.LU.64 R6, [R1+0x5278] ;  /* 0x0052780001067983 */ /* 0x000f220000300a00 */
[----:B------:R-:W-:Y:S11]  /*20d00*/  IMAD.MOV.U32 R15, RZ, RZ, R2 ;  /* 0x000000ffff0f7224 */ /* 0x000ff600078e0002 */
[----:B------:R-:W-:Y:S02]  /*20d10*/  @!UPT UIADD3 URZ, URZ, URZ, URZ ;  /* 0x0000003f3f3ff290 */ /* 0x000fe4000fffe03f */
[----:B------:R-:W-:Y:S01]  /*20d20*/  MOV R5, R17 ;  /* 0x0000001100057202 */ /* 0x000fe20000000f00 */
[----:B------:R-:W-:Y:S01]  /*20d30*/  IMAD.MOV.U32 R4, RZ, RZ, R18 ;  /* 0x000000ffff047224 */ /* 0x000fe200078e0012 */
[----:B------:R-:W-:Y:S01]  /*20d40*/  STL [R1+0x2b0], R16 ;  /* 0x0002b01001007387 */ /* 0x000fe20000100800 */
[----:B------:R-:W-:Y:S02]  /*20d50*/  MOV R2, R19 ;  /* 0x0000001300027202 */ /* 0x000fe40000000f00 */
[----:B------:R-:W2:Y:S01]  /*20d60*/  LDL.LU.64 R18, [R1+0x5270] ;  /* 0x0052700001127983 */ /* 0x000ea20000300a00 */
[----:B----4-:R-:W-:Y:S01]  /*20d70*/  STL.64 [R1+0x51f8], R6 ;  /* 0x0051f80601007387 */ /* 0x010fe20000100a00 */
[----:B------:R0:W-:Y:S03]  /*20d80*/  STL.64 [R1+0x51f0], R4 ;  /* 0x0051f00401007387 */ /* 0x0001e60000100a00 */
[----:B0-----:R-:W3:Y:S01]  /*20d90*/  LDL.LU R4, [R1+0x260] ;  /* 0x0002600001047983 */ /* 0x001ee20000300800 */
[----:B------:R-:W3:Y:S02]  /*20da0*/  LDL.LU R5, [R1+0x264] ;  /* 0x0002640001057983 */ /* 0x000ee40000300800 */
[----:B------:R-:W3:Y:S02]  /*20db0*/  LDL.LU R6, [R1+0x268] ;  /* 0x0002680001067983 */ /* 0x000ee40000300800 */
[----:B------:R-:W3:Y:S02]  /*20dc0*/  LDL.LU R7, [R1+0x26c] ;  /* 0x00026c0001077983 */ /* 0x000ee40000300800 */
[C---:B---3--:R-:W-:Y:S11]  /*20dd0*/  HMMA.16816.F32.BF16 R4, R20.reuse, R10, R4 ;  /* 0x0000000a1404723c */ /* 0x048ff60000041804 */
[----:B------:R-:W-:Y:S11]  /*20de0*/  @!UPT UIADD3 URZ, URZ, URZ, URZ ;  /* 0x0000003f3f3ff290 */ /* 0x000ff6000fffe03f */
[----:B------:R-:W-:Y:S01]  /*20df0*/  @!UPT UIADD3 URZ, URZ, URZ, URZ ;  /* 0x0000003f3f3ff290 */ /* 0x000fe2000fffe03f */
[----:B------:R-:W-:Y:S01]  /*20e00*/  STL.64 [R1+0x2a0], R4 ;  /* 0x0002a00401007387 */ /* 0x000fe20000100a00 */
[----:B------:R2:W-:Y:S02]  /*20e10*/  STL.64 [R1+0x2a8], R6 ;  /* 0x0002a80601007387 */ /* 0x0005e40000100a00 */
[----:B--2---:R-:W-:Y:S11]  /*20e20*/  HMMA.16816.F32.BF16 R4, R20, R18, R12 ;  /* 0x000000121404723c */ /* 0x004ff6000004180c */
[----:B------:R-:W-:Y:S11]  /*20e30*/  @!UPT UIADD3 URZ, URZ, URZ, URZ ;  /* 0x0000003f3f3ff290 */ /* 0x000ff6000fffe03f */
[----:B------:R-:W-:Y:S01]  /*20e40*/  @!UPT UIADD3 URZ, URZ, URZ, URZ ;  /* 0x0000003f3f3ff290 */ /* 0x000fe2000fffe03f */
[----:B------:R0:W-:Y:S01]  /*20e50*/  STL.64 [R1+0x290], R4 ;  /* 0x0002900401007387 */ /* 0x0001e20000100a00 */
[----:B------:R1:W-:Y:S03]  /*20e60*/  STL.64 [R1+0x298], R6 ;  /* 0x0002980601007387 */ /* 0x0003e60000100a00 */
[----:B0-----:R-:W2:Y:S01]  /*20e70*/  LDL.LU R4, [R1+0x1e0] ;  /* 0x0001e00001047983 */ /* 0x001ea20000300800 */
[----:B------:R-:W2:Y:S02]  /*20e80*/  LDL.LU R5, [R1+0x1e4] ;  /* 0x0001e40001057983 */ /* 0x000ea40000300800 */
[----:B-1----:R-:W3:Y:S02]  /*20e90*/  LDL.LU R6, [R1+0x1e8] ;  /* 0x0001e80001067983 */ /* 0x002ee40000300800 */
[----:B------:R-:W3:Y:S01]  /*20ea0*/  LDL.LU R7, [R1+0x1ec] ;  /* 0x0001ec0001077983 */ /* 0x000ee20000300800 */
[----:B------:R-:W4:Y:S01]  /*20eb0*/  LDL.LU R12, [R1+0x210] ;  /* 0x00021000010c7983 */ /* 0x000f220000300800 */
[----:B------:R-:W4:Y:S02]  /*20ec0*/  LDL.LU R13, [R1+0x214] ;  /* 0x00021400010d7983 */ /* 0x000f240000300800 */
[----:B------:R-:W5:Y:S02]  /*20ed0*/  LDL.LU R14, [R1+0x218] ;  /* 0x00021800010e7983 */ /* 0x000f640000300800 */
[----:B------:R-:W5:Y:S01]  /*20ee0*/  LDL.LU R15, [R1+0x21c] ;  /* 0x00021c00010f7983 */ /* 0x000f620000300800 */
[----:B------:R-:W2:Y:S01]  /*20ef0*/  LDL.LU R8, [R1+0x240] ;  /* 0x0002400001087983 */ /* 0x000ea20000300800 */
[----:B------:R-:W-:-:S02]  /*20f00*/  IMAD.MOV.U32 R29, RZ, RZ, R10 ;  /* 0x000000ffff1d7224 */ /* 0x000fc400078e000a */
[----:B------:R-:W2:Y:S01]  /*20f10*/  LDL.LU R9, [R1+0x244] ;  /* 0x0002440001097983 */ /* 0x000ea20000300800 */
[----:B------:R-:W-:Y:S01]  /*20f20*/  MOV R0, R11 ;  /* 0x0000000b00007202 */ /* 0x000fe20000000f00 */
[----:B------:R-:W2:Y:S01]  /*20f30*/  LDL.LU R10, [R1+0x248] ;  /* 0x00024800010a7983 */ /* 0x000ea20000300800 */
[----:B------:R-:W-:Y:S01]  /*20f40*/  IMAD.MOV.U32 R25, RZ, RZ, R18 ;  /* 0x000000ffff197224 */ /* 0x000fe200078e0012 */
[----:B------:R-:W-:Y:S01]  /*20f50*/  MOV R24, R19 ;  /* 0x0000001300187202 */ /* 0x000fe20000000f00 */
[----:B------:R-:W2:Y:S01]  /*20f60*/  LDL.LU R11, [R1+0x24c] ;  /* 0x00024c00010b7983 */ /* 0x000ea20000300800 */
[----:B------:R-:W2:Y:S04]  /*20f70*/  LDL.LU.64 R18, [R1+0x68] ;  /* 0x0000680001127983 */ /* 0x000ea80000300a00 */
[----:B-----5:R0:W-:Y:S01]  /*20f80*/  STL.64 [R1+0x5248], R14 ;  /* 0x0052480e01007387 */ /* 0x0201e20000100a00 */
[----:B----4-:R-:W-:Y:S03]  /*20f90*/  STL.64 [R1+0x5240], R12 ;  /* 0x0052400c01007387 */ /* 0x010fe60000100a00 */
[----:B0-----:R-:W4:Y:S04]  /*20fa0*/  LDL.LU.64 R14, [R1+0x48] ;  /* 0x00004800010e7983 */ /* 0x001f280000300a00 */
[----:B----4-:R0:W-:Y:S04]  /*20fb0*/  STL.64 [R1+0x5258], R14 ;  /* 0x0052580e01007387 */ /* 0x0101e80000100a00 */
[----:B0-----:R-:W4:Y:S01]  /*20fc0*/  LDL.LU.64 R14, [R1+0x58] ;  /* 0x00005800010e7983 */ /* 0x001f220000300a00 */
[----:B---3--:R0:W-:Y:S02]  /*20fd0*/  STL.64 [R1+0x5208], R6 ;  /* 0x0052080601007387 */ /* 0x0081e40000100a00 */
[----:B--2---:R-:W-:Y:S01]  /*20fe0*/  STL.64 [R1+0x5200], R4 ;  /* 0x0052000401007387 */ /* 0x004fe20000100a00 */
[----:B0-----:R-:W2:Y:S04]  /*20ff0*/  LDL.LU.64 R6, [R1+0x18] ;  /* 0x0000180001067983 */ /* 0x001ea80000300a00 */
[----:B--2---:R0:W-:Y:S04]  /*21000*/  STL.64 [R1+0x5220], R6 ;  /* 0x0052200601007387 */ /* 0x0041e80000100a00 */
[----:B0-----:R-:W2:Y:S04]  /*21010*/  LDL.LU.64 R6, [R1+0x28] ;  /* 0x0000280001067983 */ /* 0x001ea80000300a00 */
[----:B--2---:R0:W-:Y:S04]  /*21020*/  STL.64 [R1+0x5238], R6 ;  /* 0x0052380601007387 */ /* 0x0041e80000100a00 */
[----:B0-----:R-:W2:Y:S04]  /*21030*/  LDL.LU.64 R6, [R1+0x38] ;  /* 0x0000380001067983 */ /* 0x001ea80000300a00 */
[----:B--2---:R0:W-:Y:S01]  /*21040*/  STL.64 [R1+0x5250], R6 ;  /* 0x0052500601007387 */ /* 0x0041e20000100a00 */
[----:B------:R-:W2:Y:S02]  /*21050*/  LDL.LU R4, [R1+0x220] ;  /* 0x0002200001047983 */ /* 0x000ea40000300800 */
[----:B------:R-:W2:Y:S01]  /*21060*/  LDL.LU R5, [R1+0x224] ;  /* 0x0002240001057983 */ /* 0x000ea20000300800 */
[----:B0-----:R-:W3:Y:S01]  /*21070*/  LDL.LU R6, [R1+0x228] ;  /* 0x0002280001067983 */ /* 0x001ee20000300800 */
[----:B------:R-:W3:Y:S03]  /*21080*/  LDL.LU R7, [R1+0x22c] ;  /* 0x00022c0001077983 */ /* 0x000ee60000300800 */
[----:B---3--:R-:W-:Y:S01]  /*21090*/  STL.64 [R1+0x5268], R6 ;  /* 0x0052680601007387 */ /* 0x008fe20000100a00 */
[----:B--2---:R0:W-:Y:S03]  /*210a0*/  STL.64 [R1+0x5260], R4 ;  /* 0x0052600401007387 */ /* 0x0041e60000100a00 */
[----:B0-----:R-:W4:Y:S01]  /*210b0*/  LDL.LU R4, [R1+0x230] ;  /* 0x0002300001047983 */ /* 0x001f220000300800 */
[----:B------:R-:W4:Y:S02]  /*210c0*/  LDL.LU R5, [R1+0x234] ;  /* 0x0002340001057983 */ /* 0x000f240000300800 */
[----:B------:R-:W4:Y:S02]  /*210d0*/  LDL.LU R6, [R1+0x238] ;  /* 0x0002380001067983 */ /* 0x000f240000300800 */
[----:B------:R-:W4:Y:S01]  /*210e0*/  LDL.LU R7, [R1+0x23c] ;  /* 0x00023c0001077983 */ /* 0x000f220000300800 */
[----:B------:R-:W-:Y:S01]  /*210f0*/  STL.64 [R1+0x51e0], R26 ;  /* 0x0051e01a01007387 */ /* 0x000fe20000100a00 */
[----:B------:R0:W-:Y:S03]  /*21100*/  STL.64 [R1+0x51d8], R24 ;  /* 0x0051d81801007387 */ /* 0x0001e60000100a00 */
[----:B0-----:R-:W2:Y:S01]  /*21110*/  LDL.LU R24, [R1+0x1d0] ;  /* 0x0001d00001187983 */ /* 0x001ea20000300800 */
[----:B------:R-:W2:Y:S02]  /*21120*/  LDL.LU R25, [R1+0x1d4] ;  /* 0x0001d40001197983 */ /* 0x000ea40000300800 */
[----:B------:R-:W3:Y:S02]  /*21130*/  LDL.LU R26, [R1+0x1d8] ;  /* 0x0001d800011a7983 */ /* 0x000ee40000300800 */
[----:B------:R-:W3:Y:S01]  /*21140*/  LDL.LU R27, [R1+0x1dc] ;  /* 0x0001dc00011b7983 */ /* 0x000ee20000300800 */
[C---:B------:R-:W-:Y:S01]  /*21150*/  HMMA.16816.F32.BF16 R8, R20.reuse, R18, R8 ;  /* 0x000000121408723c */ /* 0x040fe20000041808 */
[----:B---3--:R-:W-:Y:S01]  /*21160*/  STL.64 [R1+0x5218], R26 ;  /* 0x0052181a01007387 */ /* 0x008fe20000100a00 */
[----:B--2---:R0:W-:Y:S03]  /*21170*/  STL.64 [R1+0x5210], R24 ;  /* 0x0052101801007387 */ /* 0x0041e60000100a00 */
[----:B0-----:R-:W2:Y:S01]  /*21180*/  LDL.LU R24, [R1+0x1f0] ;  /* 0x0001f00001187983 */ /* 0x001ea20000300800 */
[----:B------:R-:W2:Y:S02]  /*21190*/  LDL.LU R25, [R1+0x1f4] ;  /* 0x0001f40001197983 */ /* 0x000ea40000300800 */
[----:B------:R-:W3:Y:S02]  /*211a0*/  LDL.LU R26, [R1+0x1f8] ;  /* 0x0001f800011a7983 */ /* 0x000ee40000300800 */
[----:B------:R-:W3:Y:S01]  /*211b0*/  LDL.LU R27, [R1+0x1fc] ;  /* 0x0001fc00011b7983 */ /* 0x000ee20000300800 */
[----:B------:R-:W-:Y:S01]  /*211c0*/  MOV R28, R19 ;  /* 0x00000013001c7202 */ /* 0x000fe20000000f00 */
[----:B----4-:R-:W-:Y:S01]  /*211d0*/  HMMA.16816.F32.BF16 R4, R20, R14, R4 ;  /* 0x0000000e1404723c */ /* 0x010fe20000041804 */
[----:B---3--:R-:W-:Y:S01]  /*211e0*/  STL.64 [R1+0x5230], R26 ;  /* 0x0052301a01007387 */ /* 0x008fe20000100a00 */
[----:B--2---:R0:W-:Y:S03]  /*211f0*/  STL.64 [R1+0x5228], R24 ;  /* 0x0052281801007387 */ /* 0x0041e60000100a00 */
[----:B0-----:R-:W2:Y:S01]  /*21200*/  LDL.LU R24, [R1+0x200] ;  /* 0x0002000001187983 */ /* 0x001ea20000300800 */
[----:B------:R-:W2:Y:S02]  /*21210*/  LDL.LU R25, [R1+0x204] ;  /* 0x0002040001197983 */ /* 0x000ea40000300800 */
[----:B------:R-:W2:Y:S02]  /*21220*/  LDL.LU R26, [R1+0x208] ;  /* 0x00020800011a7983 */ /* 0x000ea40000300800 */
[----:B------:R-:W2:Y:S01]  /*21230*/  LDL.LU R27, [R1+0x20c] ;  /* 0x00020c00011b7983 */ /* 0x000ea20000300800 */
[----:B------:R0:W-:Y:S01]  /*21240*/  STL.64 [R1+0x280], R8 ;  /* 0x0002800801007387 */ /* 0x0001e20000100a00 */
[----:B------:R-:W-:Y:S02]  /*21250*/  STL.64 [R1+0x288], R10 ;  /* 0x0002880a01007387 */ /* 0x000fe40000100a00 */
[----:B------:R-:W3:Y:S02]  /*21260*/  LDL.LU R16, [R1+0xe0] ;  /* 0x0000e00001107983 */ /* 0x000ee40000300800 */
[----:B------:R-:W3:Y:S02]  /*21270*/  LDL.LU R17, [R1+0xe4] ;  /* 0x0000e40001117983 */ /* 0x000ee40000300800 */
[----:B0-----:R-:W-:-:S02]  /*21280*/  IMAD.MOV.U32 R9, RZ, RZ, R18 ;  /* 0x000000ffff097224 */ /* 0x001fc400078e0012 */
[----:B------:R-:W4:Y:S01]  /*21290*/  LDL.LU R18, [R1+0xe8] ;  /* 0x0000e80001127983 */ /* 0x000f220000300800 */
[----:B------:R-:W4:Y:S03]  /*212a0*/  LDL.LU R19, [R1+0xec] ;  /* 0x0000ec0001137983 */ /* 0x000f260000300800 */
[----:B----4-:R0:W-:Y:S01]  /*212b0*/  STL.64 [R1+0x5018], R18 ;  /* 0x0050181201007387 */ /* 0x0101e20000100a00 */
[----:B---3--:R1:W-:Y:S03]  /*212c0*/  STL.64 [R1+0x5010], R16 ;  /* 0x0050101001007387 */ /* 0x0083e60000100a00 */
[----:B0-----:R-:W3:Y:S01]  /*212d0*/  LDL.LU R18, [R1+0x8] ;  /* 0x0000080001127983 */ /* 0x001ee20000300800 */
[----:B------:R-:W3:Y:S02]  /*212e0*/  LDL.LU R19, [R1+0xc] ;  /* 0x00000c0001137983 */ /* 0x000ee40000300800 */
[----:B------:R-:W-:Y:S02]  /*212f0*/  STL.64 [R1+0x270], R4 ;  /* 0x0002700401007387 */ /* 0x000fe40000100a00 */
[----:B------:R0:W-:Y:S02]  /*21300*/  STL.64 [R1+0x278], R6 ;  /* 0x0002780601007387 */ /* 0x0001e40000100a00 */
[----:B-1----:R-:W-:Y:S01]  /*21310*/  IMAD.MOV.U32 R17, RZ, RZ, R14 ;  /* 0x000000ffff117224 */ /* 0x002fe200078e000e */
[----:B------:R-:W-:Y:S01]  /*21320*/  MOV R16, R15 ;  /* 0x0000000f00107202 */ /* 0x000fe20000000f00 */
[----:B0-----:R-:W4:Y:S01]  /*21330*/  LDL.LU.64 R6, [R1+0x5268] ;  /* 0x0052680001067983 */ /* 0x001f220000300a00 */
[----:B------:R-:W4:Y:S02]  /*21340*/  LDL.LU.64 R4, [R1+0x5260] ;  /* 0x0052600001047983 */ /* 0x000f240000300a00 */
[----:B------:R-:W4:Y:S02]  /*21350*/  LDL.LU.64 R14, [R1+0x5258] ;  /* 0x00525800010e7983 */ /* 0x000f240000300a00 */
[C---:B----4-:R-:W-:Y:S01]  /*21360*/  HMMA.16816.F32.BF16 R4, R20.reuse, R14, R4 ;  /* 0x0000000e1404723c */ /* 0x050fe20000041804 */
[----:B------:R-:W-:Y:S01]  /*21370*/  IMAD.MOV.U32 R3, RZ, RZ, R14 ;  /* 0x000000ffff037224 */ /* 0x000fe200078e000e */
[----:B------:R-:W-:Y:S11]  /*21380*/  MOV R8, R15 ;  /* 0x0000000f00087202 */ /* 0x000ff60000000f00 */
[----:B------:R-:W-:Y:S10]  /*21390*/  @!UPT UIADD3 URZ, URZ, URZ, URZ ;  /* 0x0000003f3f3ff290 */ /* 0x000ff4000fffe03f */
[----:B------:R-:W-:Y:S01]  /*213a0*/  STL.64 [R1+0x250], R4 ;  /* 0x0002500401007387 */ /* 0x000fe20000100a00 */
[----:B------:R0:W-:Y:S03]  /*213b0*/  STL.64 [R1+0x258], R6 ;  /* 0x0002580601007387 */ /* 0x0001e60000100a00 */
[----:B0-----:R-:W4:Y:S01]  /*213c0*/  LDL.LU.64 R6, [R1+0x5250] ;  /* 0x0052500001067983 */ /* 0x001f220000300a00 */
[----:B------:R-:W4:Y:S02]  /*213d0*/  LDL.LU.64 R14, [R1+0x5248] ;  /* 0x00524800010e7983 */ /* 0x000f240000300a00 */
[----:B------:R-:W4:Y:S02]  /*213e0*/  LDL.LU.64 R12, [R1+0x5240] ;  /* 0x00524000010c7983 */ /* 0x000f240000300a00 */
[C---:B----4-:R-:W-:Y:S11]  /*213f0*/  HMMA.16816.F32.BF16 R12, R20.reuse, R6, R12 ;  /* 0x00000006140c723c */ /* 0x050ff6000004180c */
[----:B------:R-:W-:Y:S11]  /*21400*/  @!UPT UIADD3 URZ, URZ, URZ, URZ ;  /* 0x0000003f3f3ff290 */ /* 0x000ff6000fffe03f */
[----:B------:R-:W-:Y:S01]  /*21410*/  @!UPT UIADD3 URZ, URZ, URZ, URZ ;  /* 0x0000003f3f3ff290 */ /* 0x000fe2000fffe03f */
[----:B------:R0:W-:Y:S01]  /*21420*/  STL.64 [R1+0x240], R12 ;  /* 0x0002400c01007387 */ /* 0x0001e20000100a00 */
[----:B------:R1:W-:Y:S02]  /*21430*/  STL.64 [R1+0x248], R14 ;  /* 0x0002480e01007387 */ /* 0x0003e40000100a00 */
[----:B0-----:R-:W-:Y:S01]  /*21440*/  IMAD.MOV.U32 R12, RZ, RZ, R6 ;  /* 0x000000ffff0c7224 */ /* 0x001fe200078e0006 */
[----:B------:R-:W-:Y:S02]  /*21450*/  MOV R13, R7 ;  /* 0x00000007000d7202 */ /* 0x000fe40000000f00 */
[----:B------:R-:W2:Y:S02]  /*21460*/  LDL.LU.64 R6, [R1+0x5238] ;  /* 0x0052380001067983 */ /* 0x000ea40000300a00 */
[C---:B--2---:R-:W-:Y:S01]  /*21470*/  HMMA.16816.F32.BF16 R24, R20.reuse, R6, R24 ;  /* 0x000000061418723c */ /* 0x044fe20000041818 */
[----:B-1----:R-:W-:Y:S01]  /*21480*/  IMAD.MOV.U32 R14, RZ, RZ, R6 ;  /* 0x000000ffff0e7224 */ /* 0x002fe200078e0006 */
[----:B------:R-:W-:Y:S11]  /*21490*/  MOV R15, R7 ;  /* 0x00000007000f7202 */ /* 0x000ff60000000f00 */
[----:B------:R-:W-:Y:S10]  /*214a0*/  @!UPT UIADD3 URZ, URZ, URZ, URZ ;  /* 0x0000003f3f3ff290 */ /* 0x000ff4000fffe03f */
[----:B------:R-:W-:Y:S01]  /*214b0*/  STL.64 [R1+0x210], R24 ;  /* 0x0002101801007387 */ /* 0x000fe20000100a00 */
[----:B------:R0:W-:Y:S03]  /*214c0*/  STL.64 [R1+0x218], R26 ;  /* 0x0002181a01007387 */ /* 0x0001e60000100a00 */
[----:B0-----:R-:W2:Y:S01]  /*214d0*/  LDL.LU.64 R26, [R1+0x5230] ;  /* 0x00523000011a7983 */ /* 0x001ea20000300a00 */
[----:B------:R-:W2:Y:S02]  /*214e0*/  LDL.LU.64 R24, [R1+0x5228] ;  /* 0x0052280001187983 */ /* 0x000ea40000300a00 */
[----:B------:R-:W2:Y:S02]  /*214f0*/  LDL.LU.64 R6, [R1+0x5220] ;  /* 0x0052200001067983 */ /* 0x000ea40000300a00 */
[C---:B--2---:R-:W-:Y:S01]  /*21500*/  HMMA.16816.F32.BF16 R24, R20.reuse, R6, R24 ;  /* 0x000000061418723c */ /* 0x044fe20000041818 */
[----:B------:R-:W-:Y:S01]  /*21510*/  IMAD.MOV.U32 R11, RZ, RZ, R6 ;  /* 0x000000ffff0b7224 */ /* 0x000fe200078e0006 */
[----:B------:R-:W-:Y:S11]  /*21520*/  MOV R10, R7 ;  /* 0x00000007000a7202 */ /* 0x000ff60000000f00 */
[----:B------:R-:W-:Y:S10]  /*21530*/  @!UPT UIADD3 URZ, URZ, URZ, URZ ;  /* 0x0000003f3f3ff290 */ /* 0x000ff4000fffe03f */
[----:B------:R-:W-:Y:S01]  /*21540*/  STL.64 [R1+0x200], R24 ;  /* 0x0002001801007387 */ /* 0x000fe20000100a00 */
[----:B------:R0:W-:Y:S03]  /*21550*/  STL.64 [R1+0x208], R26 ;  /* 0x0002081a01007387 */ /* 0x0001e60000100a00 */
[----:B0-----:R-:W2:Y:S01]  /*21560*/  LDL.LU.64 R26, [R1+0x5218] ;  /* 0x00521800011a7983 */ /* 0x001ea20000300a00 */
[----:B------:R-:W2:Y:S02]  /*21570*/  LDL.LU.64 R24, [R1+0x5210] ;  /* 0x0052100001187983 */ /* 0x000ea40000300a00 */
[----:B------:R-:W3:Y:S02]  /*21580*/  LDL.LU.64 R6, [R1+0x5208] ;  /* 0x0052080001067983 */ /* 0x000ee40000300a00 */
[----:B------:R-:W3:Y:S02]  /*21590*/  LDL.LU.64 R4, [R1+0x5200] ;  /* 0x0052000001047983 */ /* 0x000ee40000300a00 */
[C---:B---3--:R-:W-:Y:S11]  /*215a0*/  HMMA.16816.F32.BF16 R4, R20.reuse, R18, R4 ;  /* 0x000000121404723c */ /* 0x048ff60000041804 */
[----:B------:R-:W-:Y:S11]  /*215b0*/  @!UPT UIADD3 URZ, URZ, URZ, URZ ;  /* 0x0000003f3f3ff290 */ /* 0x000ff6000fffe03f */
[----:B------:R-:W-:Y:S01]  /*215c0*/  @!UPT UIADD3 URZ, URZ, URZ, URZ ;  /* 0x0000003f3f3ff290 */ /* 0x000fe2000fffe03f */
[----:B------:R-:W-:Y:S01]  /*215d0*/  STL.64 [R1+0x1e0], R4 ;  /* 0x0001e00401007387 */ /* 0x000fe20000100a00 */
[----:B------:R0:W-:Y:S03]  /*215e0*/  STL.64 [R1+0x1e8], R6 ;  /* 0x0001e80601007387 */ /* 0x0001e60000100a00 */
[----:B0-----:R-:W2:Y:S01]  /*215f0*/  LDL.LU.64 R6, [R1+0x51f8] ;  /* 0x0051f80001067983 */ /* 0x001ea20000300a00 */
[----:B------:R-:W3:Y:S02]  /*21600*/  LDL.LU.64 R4, [R1+0x51f0] ;  /* 0x0051f00001047983 */ /* 0x000ee40000300a00 */
[----:B------:R0:W-:Y:S02]  /*21610*/  STL.64 [R1+0x5030], R18 ;  /* 0x0050301201007387 */ /* 0x0001e40000100a00 */
[----:B0-----:R-:W-:Y:S01]  /*21620*/  IMAD.MOV.U32 R18, RZ, RZ, R11 ;  /* 0x000000ffff127224 */ /* 0x001fe200078e000b */
[----:B------:R-:W-:Y:S01]  /*21630*/  MOV R19, R10 ;  /* 0x0000000a00137202 */ /* 0x000fe20000000f00 */
[----:B------:R-:W4:Y:S01]  /*21640*/  LDL.LU R11, [R1+0x51ec] ;  /* 0x0051ec00010b7983 */ /* 0x000f220000300800 */
[----:B------:R-:W5:Y:S03]  /*21650*/  LDL.LU R10, [R1+0x51e8] ;  /* 0x0051e800010a7983 */ /* 0x000f660000300800 */
[----:B------:R0:W-:Y:S02]  /*21660*/  STL.64 [R1+0x5048], R18 ;  /* 0x0050481201007387 */ /* 0x0001e40000100a00 */
[----:B0-----:R-:W-:Y:S01]  /*21670*/  IMAD.MOV.U32 R18, RZ, RZ, R14 ;  /* 0x000000ffff127224 */ /* 0x001fe200078e000e */
[----:B------:R-:W-:Y:S01]  /*21680*/  MOV R19, R15 ;  /* 0x0000000f00137202 */ /* 0x000fe20000000f00 */
[----:B--2---:R-:W-:Y:S11]  /*21690*/  HMMA.16816.F32.BF16 R24, R20, R6, R24 ;  /* 0x000000061418723c */ /* 0x004ff60000041818 */
[----:B------:R-:W-:Y:S11]  /*216a0*/  @!UPT UIADD3 URZ, URZ, URZ, URZ ;  /* 0x0000003f3f3ff290 */ /* 0x000ff6000fffe03f */
[----:B------:R-:W-:Y:S01]  /*216b0*/  @!UPT UIADD3 URZ, URZ, URZ, URZ ;  /* 0x0000003f3f3ff290 */ /* 0x000fe2000fffe03f */
[----:B------:R-:W-:Y:S01]  /*216c0*/  STL.64 [R1+0x1c0], R24 ;  /* 0x0001c01801007387 */ /* 0x000fe20000100a00 */
[----:B------:R0:W-:Y:S03]  /*216d0*/  STL.64 [R1+0x1c8], R26 ;  /* 0x0001c81a01007387 */ /* 0x0001e60000100a00 */
[----:B0-----:R-:W2:Y:S01]  /*216e0*/  LDL.LU.64 R26, [R1+0x51e0] ;  /* 0x0051e000011a7983 */ /* 0x001ea20000300a00 */
[----:B------:R-:W2:Y:S02]  /*216f0*/  LDL.LU.64 R24, [R1+0x51d8] ;  /* 0x0051d80001187983 */ /* 0x000ea40000300a00 */
[----:B------:R-:W2:Y:S02]  /*21700*/  LDL.LU R14, [R1+0x51d4] ;  /* 0x0051d400010e7983 */ /* 0x000ea40000300800 */
[----:B------:R-:W2:Y:S01]  /*21710*/  LDL.LU R15, [R1+0x51d0] ;  /* 0x0051d000010f7983 */ /* 0x000ea20000300800 */
[----:B------:R-:W-:Y:S01]  /*21720*/  STL.64 [R1+0x5060], R18 ;  /* 0x0050601201007387 */ /* 0x000fe20000100a00 */
[----:B------:R-:W-:Y:S02]  /*21730*/  STL.64 [R1+0x5028], R6 ;  /* 0x0050280601007387 */ /* 0x000fe40000100a00 */
[----:B---3--:R0:W-:Y:S02]  /*21740*/  STL.64 [R1+0x5020], R4 ;  /* 0x0050200401007387 */ /* 0x0081e40000100a00 */
[----:B0-----:R-:W3:Y:S01]  /*21750*/  LDL.LU R4, [R1+0xf0] ;  /* 0x0000f00001047983 */ /* 0x001ee20000300800 */
[----:B------:R-:W3:Y:S02]  /*21760*/  LDL.LU R5, [R1+0xf4] ;  /* 0x0000f40001057983 */ /* 0x000ee40000300800 */
[----:B------:R-:W2:Y:S02]  /*21770*/  LDL.LU R6, [R1+0xf8] ;  /* 0x0000f80001067983 */ /* 0x000ea40000300800 */
[----:B------:R-:W2:Y:S02]  /*21780*/  LDL.LU R7, [R1+0xfc] ;  /* 0x0000fc0001077983 */ /* 0x000ea40000300800 */
[----:B------:R-:W-:Y:S01]  /*21790*/  IMAD.MOV.U32 R18, RZ, RZ, R12 ;  /* 0x000000ffff127224 */ /* 0x000fe200078e000c */
[----:B------:R-:W-:Y:S01]  /*217a0*/  MOV R19, R13 ;  /* 0x0000000d00137202 */ /* 0x000fe20000000f00 */
[----:B------:R-:W4:Y:S01]  /*217b0*/  LDL.LU R12, [R1+0x51cc] ;  /* 0x0051cc00010c7983 */ /* 0x000f220000300800 */
[----:B------:R-:W4:Y:S03]  /*217c0*/  LDL.LU R13, [R1+0x51c8] ;  /* 0x0051c800010d7983 */ /* 0x000f260000300800 */
[----:B------:R-:W-:Y:S04]  /*217d0*/  STL.64 [R1+0x5078], R18 ;  /* 0x0050781201007387 */ /* 0x000fe80000100a00 */
[----:B--2---:R-:W-:Y:S01]  /*217e0*/  STL.64 [R1+0x5040], R6 ;  /* 0x0050400601007387 */ /* 0x004fe20000100a00 */
[----:B---3--:R0:W-:Y:S03]  /*217f0*/  STL.64 [R1+0x5038], R4 ;  /* 0x0050380401007387 */ /* 0x0081e60000100a00 */
[----:B0-----:R-:W2:Y:S01]  /*21800*/  LDL.LU R4, [R1+0x100] ;  /* 0x0001000001047983 */ /* 0x001ea20000300800 */
[----:B------:R-:W2:Y:S02]  /*21810*/  LDL.LU R5, [R1+0x104] ;  /* 0x0001040001057983 */ /* 0x000ea40000300800 */
[----:B------:R-:W3:Y:S02]  /*21820*/  LDL.LU R6, [R1+0x108] ;  /* 0x0001080001067983 */ /* 0x000ee40000300800 */
[----:B------:R-:W3:Y:S02]  /*21830*/  LDL.LU R7, [R1+0x10c] ;  /* 0x00010c0001077983 */ /* 0x000ee40000300800 */
[----:B------:R-:W-:Y:S01]  /*21840*/  IMAD.MOV.U32 R18, RZ, RZ, R3 ;  /* 0x000000ffff127224 */ /* 0x000fe200078e0003 */
[----:B------:R-:W-:Y:S01]  /*21850*/  MOV R19, R8 ;  /* 0x0000000800137202 */ /* 0x000fe20000000f00 */
[----:B------:R-:W4:Y:S01]  /*21860*/  LDL.LU R3, [R1+0x51c4] ;  /* 0x0051c40001037983 */ /* 0x000f220000300800 */
[----:B------:R-:W4:Y:S03]  /*21870*/  LDL.LU R8, [R1+0x51c0] ;  /* 0x0051c00001087983 */ /* 0x000f260000300800 */
[----:B------:R0:W-:Y:S02]  /*21880*/  STL.64 [R1+0x5090], R18 ;  /* 0x0050901201007387 */ /* 0x0001e40000100a00 */
[----:B0-----:R-:W-:Y:S01]  /*21890*/  IMAD.MOV.U32 R18, RZ, RZ, R17 ;  /* 0x000000ffff127224 */ /* 0x001fe200078e0011 */
[----:B------:R-:W-:-:S05]  /*218a0*/  MOV R19, R16 ;  /* 0x0000001000137202 */ /* 0x000fca0000000f00 */
[----:B------:R-:W-:Y:S04]  /*218b0*/  STL.64 [R1+0x50a8], R18 ;  /* 0x0050a81201007387 */ /* 0x000fe80000100a00 */
[----:B---3--:R-:W-:Y:S01]  /*218c0*/  STL.64 [R1+0x5058], R6 ;  /* 0x0050580601007387 */ /* 0x008fe20000100a00 */
[----:B--2---:R0:W-:Y:S03]  /*218d0*/  STL.64 [R1+0x5050], R4 ;  /* 0x0050500401007387 */ /* 0x0041e60000100a00 */
        /* <DEDUP_REMOVED lines=35> */
[----:B----4-:R-:W-:-:S02]  /*21b10*/  IMAD.MOV.U32 R6, RZ, RZ, R24 ;  /* 0x000000ffff067224 */ /* 0x010fc400078e0018 */
[----:B------:R-:W-:Y:S01]  /*21b20*/  IMAD.MOV.U32 R18, RZ, RZ, R26 ;  /* 0x000000ffff127224 */ /* 0x000fe200078e001a */
[----:B------:R-:W-:Y:S01]  /*21b30*/  MOV R19, R27 ;  /* 0x0000001b00137202 */ /* 0x000fe20000000f00 */
[----:B------:R-:W3:Y:S01]  /*21b40*/  LDL.LU R24, [R1+0x51a4] ;  /* 0x0051a40001187983 */ /* 0x000ee20000300800 */
[----:B------:R-:W-:Y:S02]  /*21b50*/  MOV R7, R25 ;  /* 0x0000001900077202 */ /* 0x000fe40000000f00 */
[----:B------:R-:W4:Y:S02]  /*21b60*/  LDL.LU R25, [R1+0x51a0] ;  /* 0x0051a00001197983 */ /* 0x000f240000300800 */
[----:B------:R-:W3:Y:S01]  /*21b70*/  LDL.LU R26, [R1+0x519c] ;  /* 0x00519c00011a7983 */ /* 0x000ee20000300800 */
[----:B------:R-:W3:Y:S01]  /*21b80*/  LDL.LU R27, [R1+0x5198] ;  /* 0x00519800011b7983 */ /* 0x000ee20000300800 */
[----:B------:R-:W-:Y:S02]  /*21b90*/  STL.64 [R1+0x5108], R18 ;  /* 0x0051081201007387 */ /* 0x000fe40000100a00 */
[----:B------:R-:W-:Y:S01]  /*21ba0*/  STL.64 [R1+0x50b8], R6 ;  /* 0x0050b80601007387 */ /* 0x000fe20000100a00 */
[----:B--2---:R0:W-:Y:S04]  /*21bb0*/  STL.64 [R1+0x50b0], R4 ;  /* 0x0050b00401007387 */ /* 0x0041e80000100a00 */
[----:B0-----:R-:W2:Y:S01]  /*21bc0*/  LDL.LU R4, [R1+0x150] ;  /* 0x0001500001047983 */ /* 0x001ea20000300800 */
[----:B------:R-:W2:Y:S02]  /*21bd0*/  LDL.LU R5, [R1+0x154] ;  /* 0x0001540001057983 */ /* 0x000ea40000300800 */
[----:B------:R-:W-:-:S02]  /*21be0*/  IMAD.MOV.U32 R6, RZ, RZ, R0 ;  /* 0x000000ffff067224 */ /* 0x000fc400078e0000 */
[----:B-----5:R-:W-:Y:S01]  /*21bf0*/  IMAD.MOV.U32 R18, RZ, RZ, R10 ;  /* 0x000000ffff127224 */ /* 0x020fe200078e000a */
[----:B------:R-:W-:Y:S01]  /*21c00*/  MOV R19, R11 ;  /* 0x0000000b00137202 */ /* 0x000fe20000000f00 */
[----:B------:R-:W5:Y:S01]  /*21c10*/  LDL.LU R0, [R1+0x5194] ;  /* 0x0051940001007983 */ /* 0x000f620000300800 */
[----:B------:R-:W-:Y:S02]  /*21c20*/  MOV R7, R29 ;  /* 0x0000001d00077202 */ /* 0x000fe40000000f00 */
[----:B------:R-:W5:Y:S02]  /*21c30*/  LDL.LU R29, [R1+0x5190] ;  /* 0x00519000011d7983 */ /* 0x000f640000300800 */
[----:B------:R-:W5:Y:S01]  /*21c40*/  LDL.LU R10, [R1+0x518c] ;  /* 0x00518c00010a7983 */ /* 0x000f620000300800 */
[----:B------:R-:W5:Y:S01]  /*21c50*/  LDL.LU R11, [R1+0x5188] ;  /* 0x00518800010b7983 */ /* 0x000f620000300800 */
[----:B------:R0:W-:Y:S02]  /*21c60*/  STL.64 [R1+0x5120], R18 ;  /* 0x0051201201007387 */ /* 0x0001e40000100a00 */
[----:B0-----:R-:W-:Y:S01]  /*21c70*/  IMAD.MOV.U32 R18, RZ, RZ, R15 ;  /* 0x000000ffff127224 */ /* 0x001fe200078e000f */
[----:B------:R-:W-:-:S05]  /*21c80*/  MOV R19, R14 ;  /* 0x0000000e00137202 */ /* 0x000fca0000000f00 */
[----:B------:R-:W-:Y:S01]  /*21c90*/  STL.64 [R1+0x5138], R18 ;  /* 0x0051381201007387 */ /* 0x000fe20000100a00 */
[----:B------:R3:W-:Y:S02]  /*21ca0*/  STL.64 [R1+0x50d0], R6 ;  /* 0x0050d00601007387 */ /* 0x0007e40000100a00 */
[----:B---3--:R-:W-:Y:S01]  /*21cb0*/  MOV R7, R24 ;  /* 0x0000001800077202 */ /* 0x008fe20000000f00 */
[----:B----4-:R-:W-:Y:S01]  /*21cc0*/  IMAD.MOV.U32 R6, RZ, RZ, R25 ;  /* 0x000000ffff067224 */ /* 0x010fe200078e0019 */
[----:B------:R-:W-:Y:S01]  /*21cd0*/  MOV R19, R12 ;  /* 0x0000000c00137202 */ /* 0x000fe20000000f00 */
[----:B------:R-:W-:Y:S01]  /*21ce0*/  IMAD.MOV.U32 R18, RZ, RZ, R13 ;  /* 0x000000ffff127224 */ /* 0x000fe200078e000d */
[----:B--2---:R0:W-:Y:S01]  /*21cf0*/  STL.64 [R1+0x50c8], R4 ;  /* 0x0050c80401007387 */ /* 0x0041e20000100a00 */
[----:B------:R-:W2:Y:S02]  /*21d00*/  LDL.LU R24, [R1+0x1b0] ;  /* 0x0001b00001187983 */ /* 0x000ea40000300800 */
[----:B------:R-:W2:Y:S01]  /*21d10*/  LDL.LU R25, [R1+0x1b4] ;  /* 0x0001b40001197983 */ /* 0x000ea20000300800 */
[----:B0-----:R-:W-:Y:S01]  /*21d20*/  MOV R5, R26 ;  /* 0x0000001a00057202 */ /* 0x001fe20000000f00 */
[----:B------:R-:W-:Y:S01]  /*21d30*/  IMAD.MOV.U32 R4, RZ, RZ, R27 ;  /* 0x000000ffff047224 */ /* 0x000fe200078e001b */
[----:B------:R-:W2:Y:S01]  /*21d40*/  LDL.LU R26, [R1+0x1b8] ;  /* 0x0001b800011a7983 */ /* 0x000ea20000300800 */
[----:B------:R-:W2:Y:S02]  /*21d50*/  LDL.LU R27, [R1+0x1bc] ;  /* 0x0001bc00011b7983 */ /* 0x000ea40000300800 */
[----:B------:R-:W3:Y:S02]  /*21d60*/  LDL.LU R12, [R1+0x300] ;  /* 0x00030000010c7983 */ /* 0x000ee40000300800 */
[----:B------:R-:W3:Y:S01]  /*21d70*/  LDL.LU R13, [R1+0x304] ;  /* 0x00030400010d7983 */ /* 0x000ee20000300800 */
[----:B------:R-:W3:Y:S01]  /*21d80*/  LDL.LU R14, [R1+0x308] ;  /* 0x00030800010e7983 */ /* 0x000ee20000300800 */
[----:B------:R-:W3:Y:S02]  /*21d90*/  LDL.LU R15, [R1+0x30c] ;  /* 0x00030c00010f7983 */ /* 0x000ee40000300800 */
[----:B------:R-:W-:Y:S02]  /*21da0*/  STL.64 [R1+0x50e8], R6 ;  /* 0x0050e80601007387 */ /* 0x000fe40000100a00 */
[----:B------:R0:W-:Y:S02]  /*21db0*/  STL.64 [R1+0x50e0], R4 ;  /* 0x0050e00401007387 */ /* 0x0001e40000100a00 */
[----:B0-----:R-:W4:Y:S01]  /*21dc0*/  LDL.LU R4, [R1+0x170] ;  /* 0x0001700001047983 */ /* 0x001f220000300800 */
[----:B------:R-:W4:Y:S02]  /*21dd0*/  LDL.LU R5, [R1+0x174] ;  /* 0x0001740001057983 */ /* 0x000f240000300800 */
[----:B-----5:R-:W-:Y:S01]  /*21de0*/  IMAD.MOV.U32 R6, RZ, RZ, R29 ;  /* 0x000000ffff067224 */ /* 0x020fe200078e001d */
[----:B------:R-:W-:Y:S01]  /*21df0*/  MOV R7, R0 ;  /* 0x0000000000077202 */ /* 0x000fe20000000f00 */
[----:B------:R-:W5:Y:S01]  /*21e00*/  LDL.LU R29, [R1+0x5184] ;  /* 0x00518400011d7983 */ /* 0x000f620000300800 */
[----:B------:R-:W2:Y:S03]  /*21e10*/  LDL.LU R0, [R1+0x5180] ;  /* 0x0051800001007983 */ /* 0x000ea60000300800 */
[----:B------:R-:W-:Y:S04]  /*21e20*/  STL.64 [R1+0x5100], R6 ;  /* 0x0051000601007387 */ /* 0x000fe80000100a00 */
[----:B----4-:R0:W-:Y:S04]  /*21e30*/  STL.64 [R1+0x50f8], R4 ;  /* 0x0050f80401007387 */ /* 0x0101e80000100a00 */
[----:B0-----:R-:W4:Y:S01]  /*21e40*/  LDL.LU R4, [R1+0x180] ;  /* 0x0001800001047983 */ /* 0x001f220000300800 */
[----:B------:R-:W4:Y:S02]  /*21e50*/  LDL.LU R5, [R1+0x184] ;  /* 0x0001840001057983 */ /* 0x000f240000300800 */
[----:B------:R-:W-:Y:S01]  /*21e60*/  IMAD.MOV.U32 R6, RZ, RZ, R11 ;  /* 0x000000ffff067224 */ /* 0x000fe200078e000b */
[----:B------:R-:W-:Y:S01]  /*21e70*/  MOV R7, R10 ;  /* 0x0000000a00077202 */ /* 0x000fe20000000f00 */
[----:B------:R-:W2:Y:S01]  /*21e80*/  LDL.LU R11, [R1+0x517c] ;  /* 0x00517c00010b7983 */ /* 0x000ea20000300800 */
[----:B------:R-:W2:Y:S03]  /*21e90*/  LDL.LU R10, [R1+0x5178] ;  /* 0x00517800010a7983 */ /* 0x000ea60000300800 */
[----:B------:R-:W-:Y:S04]  /*21ea0*/  STL.64 [R1+0x5118], R6 ;  /* 0x0051180601007387 */ /* 0x000fe80000100a00 */
[----:B----4-:R0:W-:Y:S04]  /*21eb0*/  STL.64 [R1+0x5110], R4 ;  /* 0x0051100401007387 */ /* 0x0101e80000100a00 */
[----:B0-----:R-:W4:Y:S01]  /*21ec0*/  LDL.LU R4, [R1+0x190] ;  /* 0x0001900001047983 */ /* 0x001f220000300800 */
[----:B------:R-:W4:Y:S02]  /*21ed0*/  LDL.LU R5, [R1+0x194] ;  /* 0x0001940001057983 */ /* 0x000f240000300800 */
[----:B------:R-:W3:Y:S02]  /*21ee0*/  LDL.LU R6, [R1+0x198] ;  /* 0x0001980001067983 */ /* 0x000ee40000300800 */
[----:B--2---:R-:W-:-:S02]  /*21ef0*/  IMAD.MOV.U32 R7, RZ, RZ, R0 ;  /* 0x000000ffff077224 */ /* 0x004fc400078e0000 */
[----:B------:R-:W2:Y:S04]  /*21f00*/  LDL.LU R0, [R1+0x5174] ;  /* 0x0051740001007983 */ /* 0x000ea80000300800 */
[----:B---3--:R0:W-:Y:S01]  /*21f10*/  STL.64 [R1+0x5130], R6 ;  /* 0x0051300601007387 */ /* 0x0081e20000100a00 */
[----:B----4-:R1:W-:Y:S01]  /*21f20*/  STL.64 [R1+0x5128], R4 ;  /* 0x0051280401007387 */ /* 0x0103e20000100a00 */
[----:B0-----:R-:W-:Y:S02]  /*21f30*/  MOV R6, R10 ;  /* 0x0000000a00067202 */ /* 0x001fe40000000f00 */
[----:B-1----:R-:W3:Y:S01]  /*21f40*/  LDL.LU R4, [R1+0x1a0] ;  /* 0x0001a00001047983 */ /* 0x002ee20000300800 */
[----:B------:R-:W3:Y:S02]  /*21f50*/  LDL.LU R5, [R1+0x1a4] ;  /* 0x0001a40001057983 */ /* 0x000ee40000300800 */
[----:B------:R-:W4:Y:S02]  /*21f60*/  LDL.LU R10, [R1+0x5170] ;  /* 0x00517000010a7983 */ /* 0x000f240000300800 */
[----:B------:R-:W-:-:S02]  /*21f70*/  IMAD.MOV.U32 R7, RZ, RZ, R11 ;  /* 0x000000ffff077224 */ /* 0x000fc400078e000b */
[----:B------:R-:W4:Y:S03]  /*21f80*/  LDL.LU R11, [R1+0x516c] ;  /* 0x00516c00010b7983 */ /* 0x000f260000300800 */
[----:B------:R2:W-:Y:S02]  /*21f90*/  STL.64 [R1+0x5148], R6 ;  /* 0x0051480601007387 */ /* 0x0005e40000100a00 */
[----:B--2---:R-:W-:Y:S01]  /*21fa0*/  MOV R7, R0 ;  /* 0x0000000000077202 */ /* 0x004fe20000000f00 */
[C---:B----4-:R-:W-:Y:S01]  /*21fb0*/  HMMA.16816.F32.BF16 R12, R20.reuse, R10, R12 ;  /* 0x0000000a140c723c */ /* 0x050fe2000004180c */
[----:B---3--:R0:W-:Y:S04]  /*21fc0*/  STL.64 [R1+0x5140], R4 ;  /* 0x0051400401007387 */ /* 0x0081e80000100a00 */
[----:B0-----:R-:W2:Y:S01]  /*21fd0*/  LDL.LU R4, [R1+0x2f0] ;  /* 0x0002f00001047983 */ /* 0x001ea20000300800 */
[----:B------:R-:W2:Y:S02]  /*21fe0*/  LDL.LU R5, [R1+0x2f4] ;  /* 0x0002f40001057983 */ /* 0x000ea40000300800 */
[----:B------:R-:W2:Y:S02]  /*21ff0*/  LDL.LU R6, [R1+0x2f8] ;  /* 0x0002f80001067983 */ /* 0x000ea40000300800 */
[----:B------:R-:W3:Y:S11]  /*22000*/  LDL.LU R0, [R1+0x5168] ;  /* 0x0051680001007983 */ /* 0x000ef60000300800 */
[----:B------:R-:W-:Y:S02]  /*22010*/  @!UPT UIADD3 URZ, URZ, URZ, URZ ;  /* 0x0000003f3f3ff290 */ /* 0x000fe4000fffe03f */
[----:B------:R-:W-:Y:S01]  /*22020*/  STL.64 [R1+0x300], R12 ;  /* 0x0003000c01007387 */ /* 0x000fe20000100a00 */
[----:B------:R0:W-:Y:S03]  /*22030*/  STL.64 [R1+0x308], R14 ;  /* 0x0003080e01007387 */ /* 0x0001e60000100a00 */
[----:B0-----:R-:W4:Y:S02]  /*22040*/  LDL.LU.64 R14, [R1+0x5160] ;  /* 0x00516000010e7983 */ /* 0x001f240000300a00 */
[----:B----4-:R-:W-:Y:S02]  /*22050*/  HMMA.16816.F32.BF16 R20, R20, R14, R24 ;  /* 0x0000000e1414723c */ /* 0x010fe40000041818 */
[----:B------:R-:W2:Y:S01]  /*22060*/  LDL.LU.64 R26, [R1+0x5158] ;  /* 0x00515800011a7983 */ /* 0x000ea20000300a00 */
[----:B------:R-:W2:Y:S11]  /*22070*/  LDL.LU.64 R24, [R1+0x5150] ;  /* 0x0051500001187983 */ /* 0x000eb60000300a00 */
[----:B------:R-:W-:Y:S09]  /*22080*/  @!UPT UIADD3 URZ, URZ, URZ, URZ ;  /* 0x0000003f3f3ff290 */ /* 0x000ff2000fffe03f */
[----:B------:R-:W-:Y:S01]  /*22090*/  STL.64 [R1+0x1b0], R20 ;  /* 0x0001b01401007387 */ /* 0x000fe20000100a00 */
[----:B------:R-:W-:Y:S01]  /*220a0*/  STL.64 [R1+0x1b8], R22 ;  /* 0x0001b81601007387 */ /* 0x000fe20000100a00 */
[C---:B--2---:R-:W-:Y:S02]  /*220b0*/  HMMA.16816.F32.BF16 R16, R24.reuse, R18, R4 ;  /* 0x000000121810723c */ /* 0x044fe40000041804 */
[----:B------:R-:W2:Y:S01]  /*220c0*/  LDL.LU.64 R6, [R1+0x5148] ;  /* 0x0051480001067983 */ /* 0x000ea20000300a00 */
[----:B------:R-:W2:Y:S11]  /*220d0*/  LDL.LU.64 R4, [R1+0x5140] ;  /* 0x0051400001047983 */ /* 0x000eb60000300a00 */
[----:B------:R-:W-:Y:S09]  /*220e0*/  @!UPT UIADD3 URZ, URZ, URZ, URZ ;  /* 0x0000003f3f3ff290 */ /* 0x000ff2000fffe03f */
[----:B------:R-:W-:Y:S01]  /*220f0*/  STL.64 [R1+0x510], R16 ;  /* 0x0005101001007387 */ /* 0x000fe20000100a00 */
[----:B------:R0:W-:Y:S03]  /*22100*/  STL.64 [R1+0x518], R18 ;  /* 0x0005181201007387 */ /* 0x0001e60000100a00 */
[----:B0-----:R-:W2:Y:S01]  /*22110*/  LDL.LU.64 R18, [R1+0x5138] ;  /* 0x0051380001127983 */ /* 0x001ea20000300a00 */
[----:B------:R-:W-:Y:S01]  /*22120*/  IMAD.MOV.U32 R20, RZ, RZ, R28 ;  /* 0x000000ffff147224 */ /* 0x000fe200078e001c */
[----:B------:R-:W-:Y:S01]  /*22130*/  MOV R23, R3 ;  /* 0x0000000300177202 */ /* 0x000fe20000000f00 */
[C---:B--2---:R-:W-:Y:S01]  /*22140*/  HMMA.16816.F32.BF16 R16, R24.reuse, R18, R4 ;  /* 0x000000121810723c */ /* 0x044fe20000041804 */
[----:B------:R-:W2:Y:S01]  /*22150*/  LDL.LU.64 R6, [R1+0x5130] ;  /* 0x0051300001067983 */ /* 0x000ea20000300a00 */
[----:B------:R-:W2:Y:S11]  /*22160*/  LDL.LU.64 R4, [R1+0x5128] ;  /* 0x0051280001047983 */ /* 0x000eb60000300a00 */
[----:B------:R-:W-:Y:S10]  /*22170*/  @!UPT UIADD3 URZ, URZ, URZ, URZ ;  /* 0x0000003f3f3ff290 */ /* 0x000ff4000fffe03f */
[----:B------:R2:W-:Y:S01]  /*22180*/  STL.64 [R1+0x500], R16 ;  /* 0x0005001001007387 */ /* 0x0005e20000100a00 */
[----:B------:R-:W-:Y:S01]  /*22190*/  IMAD.MOV.U32 R28, RZ, RZ, R18 ;  /* 0x000000ffff1c7224 */ /* 0x000fe200078e0012 */
[----:B------:R-:W-:Y:S02]  /*221a0*/  MOV R3, R19 ;  /* 0x0000001300037202 */ /* 0x000fe40000000f00 */
[----:B------:R-:W2:Y:S02]  /*221b0*/  LDL.LU.64 R18, [R1+0x5120] ;  /* 0x0051200001127983 */ /* 0x000ea40000300a00 */
[----:B------:R-:W-:Y:S02]  /*221c0*/  STL [R1+0x4b5c], R28 ;  /* 0x004b5c1c01007387 */ /* 0x000fe40000100800 */
[----:B------:R-:W-:Y:S01]  /*221d0*/  STL [R1+0x4b58], R3 ;  /* 0x004b580301007387 */ /* 0x000fe20000100800 */
[C---:B--2---:R-:W-:Y:S01]  /*221e0*/  HMMA.16816.F32.BF16 R16, R24.reuse, R18, R4 ;  /* 0x000000121810723c */ /* 0x044fe20000041804 */
[----:B------:R-:W2:Y:S01]  /*221f0*/  LDL.LU.64 R6, [R1+0x5118] ;  /* 0x0051180001067983 */ /* 0x000ea20000300a00 */
[----:B------:R-:W2:Y:S11]  /*22200*/  LDL.LU.64 R4, [R1+0x5110] ;  /* 0x0051100001047983 */ /* 0x000eb60000300a00 */
[----:B------:R-:W-:Y:S10]  /*22210*/  @!UPT UIADD3 URZ, URZ, URZ, URZ ;  /* 0x0000003f3f3ff290 */ /* 0x000ff4000fffe03f */
[----:B------:R-:W-:Y:S01]  /*22220*/  STL.64 [R1+0x4f0], R16 ;  /* 0x0004f01001007387 */ /* 0x000fe20000100a00 */
[----:B------:R0:W-:Y:S03]  /*22230*/  STL.64 [R1+0x4f8], R18 ;  /* 0x0004f81201007387 */ /* 0x0001e60000100a00 */
[----:B0-----:R-:W2:Y:S02]  /*22240*/  LDL.LU.64 R18, [R1+0x5108] ;  /* 0x0051080001127983 */ /* 0x001ea40000300a00 */
[C---:B--2---:R-:W-:Y:S02]  /*22250*/  HMMA.16816.F32.BF16 R16, R24.reuse, R18, R4 ;  /* 0x000000121810723c */ /* 0x044fe40000041804 */
[----:B------:R-:W2:Y:S01]  /*22260*/  LDL.LU.64 R6, [R1+0x5100] ;  /* 0x0051000001067983 */ /* 0x000ea20000300a00 */
[----:B------:R-:W2:Y:S11]  /*22270*/  LDL.LU.64 R4, [R1+0x50f8] ;  /* 0x0050f80001047983 */ /* 0x000eb60000300a00 */
[----:B------:R-:W-:Y:S09]  /*22280*/  @!UPT UIADD3 URZ, URZ, URZ, URZ ;  /* 0x0000003f3f3ff290 */ /* 0x000ff2000fffe03f */
        /* <DEDUP_REMOVED lines=61> */
[----:B------:R-:W4:Y:S11]  /*22660*/  LDL.LU.64 R4, [R1+0x5020] ;  /* 0x0050200001047983 */ /* 0x000f360000300a00 */
[----:B------:R-:W-:Y:S09]  /*22670*/  @!UPT UIADD3 URZ, URZ, URZ, URZ ;  /* 0x0000003f3f3ff290 */ /* 0x000ff2000fffe03f */
[----:B------:R-:W-:Y:S01]  /*22680*/  STL.64 [R1+0x360], R16 ;  /* 0x0003601001007387 */ /* 0x000fe20000100a00 */
[----:B------:R0:W-:Y:S03]  /*22690*/  STL.64 [R1+0x368], R18 ;  /* 0x0003681201007387 */ /* 0x0001e60000100a00 */
[----:B0-----:R-:W2:Y:S01]  /*226a0*/  LDL.LU.64 R18, [R1+0x5018] ;  /* 0x0050180001127983 */ /* 0x001ea20000300a00 */
[----:B------:R-:W2:Y:S02]  /*226b0*/  LDL.LU.64 R16, [R1+0x5010] ;  /* 0x0050100001107983 */ /* 0x000ea40000300a00 */
[----:B--2---:R-:W-:Y:S11]  /*226c0*/  HMMA.16816.F32.BF16 R16, R24, R6, R16 ;  /* 0x000000061810723c */ /* 0x004ff60000041810 */
[----:B------:R-:W-:Y:S11]  /*226d0*/  @!UPT UIADD3 URZ, URZ, URZ, URZ ;  /* 0x0000003f3f3ff290 */ /* 0x000ff6000fffe03f */
[----:B------:R-:W-:Y:S01]  /*226e0*/  @!UPT UIADD3 URZ, URZ, URZ, URZ ;  /* 0x0000003f3f3ff290 */ /* 0x000fe2000fffe03f */
[----:B------:R-:W-:Y:S01]  /*226f0*/  STL.64 [R1+0x320], R16 ;  /* 0x0003201001007387 */ /* 0x000fe20000100a00 */
[----:B------:R0:W-:Y:S03]  /*22700*/  STL.64 [R1+0x328], R18 ;  /* 0x0003281201007387 */ /* 0x0001e60000100a00 */
[----:B0-----:R-:W2:Y:S01]  /*22710*/  LDL.LU.64 R18, [R1+0x5008] ;  /* 0x0050080001127983 */ /* 0x001ea20000300a00 */
[----:B------:R-:W2:Y:S01]  /*22720*/  LDL.LU.64 R16, [R1+0x5000] ;  /* 0x0050000001107983 */ /* 0x000ea20000300a00 */
[----:B------:R-:W-:Y:S01]  /*22730*/  MOV R21, R9 ;  /* 0x0000000900157202 */ /* 0x000fe20000000f00 */
[----:B------:R-:W-:-:S07]  /*22740*/  IMAD.MOV.U32 R22, RZ, RZ, R8 ;  /* 0x000000ffff167224 */ /* 0x000fce00078e0008 */
[C---:B------:R-:W-:Y:S01]  /*22750*/  HMMA.16816.F32.BF16 R20, R24.reuse, R10, R20 ;  /* 0x0000000a1814723c */ /* 0x040fe20000041814 */
[----:B-----5:R-:W-:Y:S11]  /*22760*/  LDSM.16.MT88.4 R8, [R29+0x10000] ;  /* 0x010000001d08783b */ /* 0x020ff60000004200 */
[----:B------:R-:W-:Y:S11]  /*22770*/  @!UPT UIADD3 URZ, URZ, URZ, URZ ;  /* 0x0000003f3f3ff290 */ /* 0x000ff6000fffe03f */
[----:B------:R-:W-:Y:S01]  /*22780*/  STL.64 [R1+0x2f0], R20 ;  /* 0x0002f01401007387 */ /* 0x000fe20000100a00 */
[----:B------:R-:W-:Y:S02]  /*22790*/  STL.64 [R1+0x2f8], R22 ;  /* 0x0002f81601007387 */ /* 0x000fe40000100a00 */
[----:B---3--:R-:W-:Y:S01]  /*227a0*/  LDSM.16.M88.4 R20, [R0+0x21100] ;  /* 0x021100000014783b */ /* 0x008fe20000000200 */
[----:B--2---:R-:W-:Y:S01]  /*227b0*/  HMMA.16816.F32.BF16 R12, R24, R14, R16 ;  /* 0x0000000e180c723c */ /* 0x004fe20000041810 */
[----:B------:R-:W0:Y:S04]  /*227c0*/  LDSM.16.M88.4 R16, [R0+0x20100] ;  /* 0x020100000010783b */ /* 0x000e280000000200 */
[----:B------:R-:W-:Y:S11]  /*227d0*/  LDSM.16.M88.4 R24, [R0+0x25100] ;  /* 0x025100000018783b */ /* 0x000ff60000000200 */
[----:B------:R-:W-:Y:S07]  /*227e0*/  @!UPT UIADD3 URZ, URZ, URZ, URZ ;  /* 0x0000003f3f3ff290 */ /* 0x000fee000fffe03f */
[----:B------:R-:W-:Y:S01]  /*227f0*/  STL.64 [R1+0x540], R12 ;  /* 0x0005400c01007387 */ /* 0x000fe20000100a00 */
[----:B------:R-:W-:Y:S02]  /*22800*/  STL.64 [R1+0x548], R14 ;  /* 0x0005480e01007387 */ /* 0x000fe40000100a00 */
[----:B------:R-:W1:Y:S01]  /*22810*/  LDSM.16.M88.4 R12, [R0+0x22100] ;  /* 0x02210000000c783b */ /* 0x000e620000000200 */
[----:B0-----:R-:W-:Y:S03]  /*22820*/  STL.64 [R1+0x110], R16 ;  /* 0x0001101001007387 */ /* 0x001fe60000100a00 */
[----:B------:R-:W-:Y:S02]  /*22830*/  STL.64 [R1+0x118], R18 ;  /* 0x0001181201007387 */ /* 0x000fe40000100a00 */
[----:B------:R-:W-:Y:S02]  /*22840*/  STL.64 [R1+0x120], R20 ;  /* 0x0001201401007387 */ /* 0x000fe40000100a00 */
[----:B------:R-:W-:Y:S01]  /*22850*/  STL.64 [R1+0x128], R22 ;  /* 0x0001281601007387 */ /* 0x000fe20000100a00 */
[----:B------:R-:W0:Y:S04]  /*22860*/  LDSM.16.M88.4 R16, [R0+0x23100] ;  /* 0x023100000010783b */ /* 0x000e280000000200 */
[----:B------:R-:W-:Y:S04]  /*22870*/  LDSM.16.M88.4 R20, [R0+0x24100] ;  /* 0x024100000014783b */ /* 0x000fe80000000200 */
[----:B-1----:R-:W-:Y:S01]  /*22880*/  STL.64 [R1+0x130], R12 ;  /* 0x0001300c01007387 */ /* 0x002fe20000100a00 */
[----:B------:R-:W-:Y:S02]  /*22890*/  STL.64 [R1+0x138], R14 ;  /* 0x0001380e01007387 */ /* 0x000fe40000100a00 */
[----:B------:R-:W-:Y:S02]  /*228a0*/  STL.64 [R1+0x4fd0], R12 ;  /* 0x004fd00c01007387 */ /* 0x000fe40000100a00 */
[----:B------:R-:W1:Y:S04]  /*228b0*/  LDSM.16.M88.4 R12, [R0+0x26100] ;  /* 0x02610000000c783b */ /* 0x000e680000000200 */
[----:B0-----:R-:W-:Y:S01]  /*228c0*/  STL.64 [R1+0x140], R16 ;  /* 0x0001401001007387 */ /* 0x001fe20000100a00 */
[----:B------:R-:W-:Y:S03]  /*228d0*/  STL.64 [R1+0x148], R18 ;  /* 0x0001481201007387 */ /* 0x000fe60000100a00 */
[----:B-1----:R0:W-:Y:S01]  /*228e0*/  STL.64 [R1+0x170], R12 ;  /* 0x0001700c01007387 */ /* 0x0021e20000100a00 */
[----:B------:R-:W-:Y:S02]  /*228f0*/  STL.64 [R1+0x178], R14 ;  /* 0x0001780e01007387 */ /* 0x000fe40000100a00 */
[----:B------:R-:W-:Y:S02]  /*22900*/  STL.64 [R1+0x4fc8], R16 ;  /* 0x004fc81001007387 */ /* 0x000fe40000100a00 */
[----:B------:R-:W1:Y:S04]  /*22910*/  LDSM.16.M88.4 R16, [R0+0x27100] ;  /* 0x027100000010783b */ /* 0x000e680000000200 */
[----:B0-----:R-:W2:Y:S04]  /*22920*/  LDL.LU.64 R12, [R1+0x120] ;  /* 0x00012000010c7983 */ /* 0x001ea80000300a00 */
[----:B--2---:R0:W-:Y:S01]  /*22930*/  STL.64 [R1+0x4fe8], R12 ;  /* 0x004fe80c01007387 */ /* 0x0041e20000100a00 */
[----:B-1----:R1:W-:Y:S02]  /*22940*/  STL.64 [R1+0x180], R16 ;  /* 0x0001801001007387 */ /* 0x0023e40000100a00 */
[----:B------:R-:W-:Y:S01]  /*22950*/  STL.64 [R1+0x188], R18 ;  /* 0x0001881201007387 */ /* 0x000fe20000100a00 */
[----:B0-----:R-:W2:Y:S01]  /*22960*/  LDL.LU.64 R12, [R1+0x110] ;  /* 0x00011000010c7983 */ /* 0x001ea20000300a00 */
[----:B------:R-:W-:Y:S02]  /*22970*/  STL.64 [R1+0x150], R20 ;  /* 0x0001501401007387 */ /* 0x000fe40000100a00 */
[----:B------:R-:W-:Y:S02]  /*22980*/  STL.64 [R1+0x158], R22 ;  /* 0x0001581601007387 */ /* 0x000fe40000100a00 */
[----:B------:R-:W-:Y:S02]  /*22990*/  STL.64 [R1+0x4fc0], R20 ;  /* 0x004fc01401007387 */ /* 0x000fe40000100a00 */
[----:B------:R-:W0:Y:S04]  /*229a0*/  LDSM.16.M88.4 R20, [R0+0x28100] ;  /* 0x028100000014783b */ /* 0x000e280000000200 */
[----:B-1----:R-:W3:Y:S04]  /*229b0*/  LDL.LU R16, [R1+0x2c0] ;  /* 0x0002c00001107983 */ /* 0x002ee80000300800 */
[----:B0-----:R-:W-:Y:S01]  /*229c0*/  STL.64 [R1+0x190], R20 ;  /* 0x0001901401007387 */ /* 0x001fe20000100a00 */
[----:B------:R-:W-:Y:S02]  /*229d0*/  STL.64 [R1+0x198], R22 ;  /* 0x0001981601007387 */ /* 0x000fe40000100a00 */
[----:B------:R-:W3:Y:S02]  /*229e0*/  LDL.LU R17, [R1+0x2c4] ;  /* 0x0002c40001117983 */ /* 0x000ee40000300800 */
[----:B------:R-:W5:Y:S01]  /*229f0*/  LDL.LU R18, [R1+0x2c8] ;  /* 0x0002c80001127983 */ /* 0x000f620000300800 */
[----:B------:R-:W5:Y:S04]  /*22a00*/  LDL.LU R19, [R1+0x2cc] ;  /* 0x0002cc0001137983 */ /* 0x000f680000300800 */
[----:B------:R-:W0:Y:S04]  /*22a10*/  LDSM.16.M88.4 R20, [R0+0x29100] ;  /* 0x029100000014783b */ /* 0x000e280000000200 */
[----:B-----5:R-:W-:Y:S01]  /*22a20*/  STL.64 [R1+0x4fe0], R18 ;  /* 0x004fe01201007387 */ /* 0x020fe20000100a00 */
[----:B---3--:R1:W-:Y:S03]  /*22a30*/  STL.64 [R1+0x4fd8], R16 ;  /* 0x004fd81001007387 */ /* 0x0083e60000100a00 */
[----:B-1----:R-:W3:Y:S01]  /*22a40*/  LDL.LU R16, [R1+0x2d0] ;  /* 0x0002d00001107983 */ /* 0x002ee20000300800 */
[----:B------:R-:W3:Y:S02]  /*22a50*/  LDL.LU R17, [R1+0x2d4] ;  /* 0x0002d40001117983 */ /* 0x000ee40000300800 */
[----:B------:R-:W5:Y:S02]  /*22a60*/  LDL.LU R18, [R1+0x2d8] ;  /* 0x0002d80001127983 */ /* 0x000f640000300800 */
[----:B------:R-:W5:Y:S02]  /*22a70*/  LDL.LU R19, [R1+0x2dc] ;  /* 0x0002dc0001137983 */ /* 0x000f640000300800 */
[----:B-----5:R-:W-:Y:S01]  /*22a80*/  STL.64 [R1+0x4ff8], R18 ;  /* 0x004ff81201007387 */ /* 0x020fe20000100a00 */
[----:B---3--:R1:W-:Y:S03]  /*22a90*/  STL.64 [R1+0x4ff0], R16 ;  /* 0x004ff01001007387 */ /* 0x0083e60000100a00 */
[----:B-1----:R-:W3:Y:S01]  /*22aa0*/  LDL.LU R16, [R1+0x2e0] ;  /* 0x0002e00001107983 */ /* 0x002ee20000300800 */
[----:B------:R-:W3:Y:S02]  /*22ab0*/  LDL.LU R17, [R1+0x2e4] ;  /* 0x0002e40001117983 */ /* 0x000ee40000300800 */
[----:B------:R-:W3:Y:S02]  /*22ac0*/  LDL.LU R18, [R1+0x2e8] ;  /* 0x0002e80001127983 */ /* 0x000ee40000300800 */
[----:B------:R-:W3:Y:S01]  /*22ad0*/  LDL.LU R19, [R1+0x2ec] ;  /* 0x0002ec0001137983 */ /* 0x000ee20000300800 */
[----:B------:R-:W-:Y:S01]  /*22ae0*/  STL.64 [R1+0x160], R24 ;  /* 0x0001601801007387 */ /* 0x000fe20000100a00 */
[----:B------:R-:W-:Y:S02]  /*22af0*/  STL.64 [R1+0x168], R26 ;  /* 0x0001681a01007387 */ /* 0x000fe40000100a00 */
[----:B0-----:R-:W-:Y:S02]  /*22b00*/  STL.64 [R1+0x1a0], R20 ;  /* 0x0001a01401007387 */ /* 0x001fe40000100a00 */
[----:B------:R-:W-:Y:S02]  /*22b10*/  STL.64 [R1+0x1a8], R22 ;  /* 0x0001a81601007387 */ /* 0x000fe40000100a00 */
[----:B------:R-:W0:Y:S04]  /*22b20*/  LDSM.16.M88.4 R20, [R0+0x2a100] ;  /* 0x02a100000014783b */ /* 0x000e280000000200 */
[----:B0-----:R-:W-:Y:S01]  /*22b30*/  STL.64 [R1+0x1d0], R20 ;  /* 0x0001d01401007387 */ /* 0x001fe20000100a00 */
[----:B------:R-:W-:Y:S02]  /*22b40*/  STL.64 [R1+0x1d8], R22 ;  /* 0x0001d81601007387 */ /* 0x000fe40000100a00 */
[----:B------:R-:W0:Y:S02]  /*22b50*/  LDSM.16.M88.4 R20, [R0+0x2b100] ;  /* 0x02b100000014783b */ /* 0x000e240000000200 */
[----:B0-----:R4:W-:Y:S02]  /*22b60*/  STL.64 [R1+0x1f0], R20 ;  /* 0x0001f01401007387 */ /* 0x0019e40000100a00 */
[----:B------:R0:W-:Y:S02]  /*22b70*/  STL.64 [R1+0x1f8], R22 ;  /* 0x0001f81601007387 */ /* 0x0001e40000100a00 */
[----:B----4-:R-:W-:Y:S01]  /*22b80*/  IMAD.MOV.U32 R21, RZ, RZ, R5 ;  /* 0x000000ffff157224 */ /* 0x010fe200078e0005 */
[----:B0-----:R-:W-:Y:S01]  /*22b90*/  MOV R22, R4 ;  /* 0x0000000400167202 */ /* 0x001fe20000000f00 */
[----:B------:R-:W4:Y:S04]  /*22ba0*/  LDL.LU R20, [R1+0x2b0] ;  /* 0x0002b00001147983 */ /* 0x000f280000300800 */
[----:B------:R-:W0:Y:S04]  /*22bb0*/  LDSM.16.M88.4 R4, [R0+0x2c100] ;  /* 0x02c100000004783b */ /* 0x000e280000000200 */
[----:B0-----:R-:W-:Y:S01]  /*22bc0*/  STL.64 [R1+0x220], R4 ;  /* 0x0002200401007387 */ /* 0x001fe20000100a00 */
[----:B------:R-:W-:Y:S02]  /*22bd0*/  STL.64 [R1+0x228], R6 ;  /* 0x0002280601007387 */ /* 0x000fe40000100a00 */
[----:B------:R-:W0:Y:S02]  /*22be0*/  LDSM.16.M88.4 R4, [R0+0x2d100] ;  /* 0x02d100000004783b */ /* 0x000e240000000200 */
[----:B0-----:R-:W-:Y:S02]  /*22bf0*/  STL.64 [R1+0x230], R4 ;  /* 0x0002300401007387 */ /* 0x001fe40000100a00 */
[----:B------:R-:W-:Y:S02]  /*22c00*/  STL.64 [R1+0x238], R6 ;  /* 0x0002380601007387 */ /* 0x000fe40000100a00 */
[----:B------:R-:W0:Y:S02]  /*22c10*/  LDSM.16.M88.4 R4, [R0+0x2e100] ;  /* 0x02e100000004783b */ /* 0x000e240000000200 */
[----:B0-----:R-:W-:Y:S02]  /*22c20*/  STL.64 [R1+0x260], R4 ;  /* 0x0002600401007387 */ /* 0x001fe40000100a00 */
[----:B------:R-:W-:Y:S02]  /*22c30*/  STL.64 [R1+0x268], R6 ;  /* 0x0002680601007387 */ /* 0x000fe40000100a00 */
[----:B------:R-:W0:Y:S02]  /*22c40*/  LDSM.16.M88.4 R4, [R0+0x2f100] ;  /* 0x02f100000004783b */ /* 0x000e240000000200 */
[----:B0-----:R-:W-:Y:S02]  /*22c50*/  STL.64 [R1+0x530], R4 ;  /* 0x0005300401007387 */ /* 0x001fe40000100a00 */
[----:B------:R-:W-:Y:S02]  /*22c60*/  STL.64 [R1+0x538], R6 ;  /* 0x0005380601007387 */ /* 0x000fe40000100a00 */
[----:B------:R-:W0:Y:S04]  /*22c70*/  LDSM.16.MT88.4 R4, [R29+0x12000] ;  /* 0x012000001d04783b */ /* 0x000e280000004200 */
[----:B------:R-:W-:-:S02]  /*22c80*/  IMAD.MOV.U32 R23, RZ, RZ, R2 ;  /* 0x000000ffff177224 */ /* 0x000fc400078e0002 */
[----:B--2---:R-:W-:Y:S01]  /*22c90*/  IMAD.MOV.U32 R2, RZ, RZ, R12 ;  /* 0x000000ffff027224 */ /* 0x004fe200078e000c */
[----:B------:R-:W-:Y:S01]  /*22ca0*/  MOV R0, R13 ;  /* 0x0000000d00007202 */ /* 0x000fe20000000f00 */
[C---:B---3--:R-:W-:Y:S01]  /*22cb0*/  HMMA.16816.F32.BF16 R16, R8.reuse, R12, R16 ;  /* 0x0000000c0810723c */ /* 0x048fe20000041810 */
[----:B0-----:R0:W-:Y:S01]  /*22cc0*/  STL.64 [R1+0x4ed8], R6 ;  /* 0x004ed80601007387 */ /* 0x0011e20000100a00 */
[----:B------:R-:W-:Y:S02]  /*22cd0*/  STL.64 [R1+0x4ed0], R4 ;  /* 0x004ed00401007387 */ /* 0x000fe40000100a00 */
[----:B------:R1:W-:Y:S11]  /*22ce0*/  STL [R1+0x4e60], R29 ;  /* 0x004e601d01007387 */ /* 0x0003f60000100800 */
[----:B------:R-:W-:Y:S08]  /*22cf0*/  @!UPT UIADD3 URZ, URZ, URZ, URZ ;  /* 0x0000003f3f3ff290 */ /* 0x000ff0000fffe03f */
[----:B------:R2:W-:Y:S01]  /*22d00*/  STL [R1+0x10], R16 ;  /* 0x0000101001007387 */ /* 0x0005e20000100800 */
[----:B0-----:R-:W-:Y:S01]  /*22d10*/  IMAD.MOV.U32 R7, RZ, RZ, R18 ;  /* 0x000000ffff077224 */ /* 0x001fe200078e0012 */
[----:B------:R-:W-:Y:S02]  /*22d20*/  MOV R6, R19 ;  /* 0x0000001300067202 */ /* 0x000fe40000000f00 */
[----:B-1----:R-:W-:Y:S01]  /*22d30*/  MOV R29, R17 ;  /* 0x00000011001d7202 */ /* 0x002fe20000000f00 */
[----:B------:R-:W3:Y:S04]  /*22d40*/  LDL.LU.64 R18, [R1+0x4ff8] ;  /* 0x004ff80001127983 */ /* 0x000ee80000300a00 */
[----:B--2---:R-:W3:Y:S01]  /*22d50*/  LDL.LU.64 R16, [R1+0x4ff0] ;  /* 0x004ff00001107983 */ /* 0x004ee20000300a00 */
[----:B------:R-:W3:Y:S02]  /*22d60*/  LDL.LU.64 R12, [R1+0x4fe8] ;  /* 0x004fe800010c7983 */ /* 0x000ee40000300a00 */
[----:B------:R-:W-:Y:S02]  /*22d70*/  STL [R1+0x4b74], R0 ;  /* 0x004b740001007387 */ /* 0x000fe40000100800 */
[----:B------:R0:W-:Y:S01]  /*22d80*/  STL [R1+0x4b70], R2 ;  /* 0x004b700201007387 */ /* 0x0001e20000100800 */
[C---:B---3--:R-:W-:Y:S01]  /*22d90*/  HMMA.16816.F32.BF16 R16, R8.reuse, R12, R16 ;  /* 0x0000000c0810723c */ /* 0x048fe20000041810 */
[----:B------:R-:W-:Y:S01]  /*22da0*/  IMAD.MOV.U32 R28, RZ, RZ, R12 ;  /* 0x000000ffff1c7224 */ /* 0x000fe200078e000c */
[----:B------:R-:W-:Y:S11]  /*22db0*/  MOV R3, R13 ;  /* 0x0000000d00037202 */ /* 0x000ff60000000f00 */
[----:B------:R-:W-:Y:S10]  /*22dc0*/  @!UPT UIADD3 URZ, URZ, URZ, URZ ;  /* 0x0000003f3f3ff290 */ /* 0x000ff4000fffe03f */
[----:B------:R1:W-:Y:S01]  /*22dd0*/  STL.64 [R1], R16 ;  /* 0x0000001001007387 */ /* 0x0003e20000100a00 */
[----:B0-----:R-:W-:Y:S01]  /*22de0*/  IMAD.MOV.U32 R2, RZ, RZ, R18 ;  /* 0x000000ffff027224 */ /* 0x001fe200078e0012 */
[----:B------:R-:W-:Y:S02]  /*22df0*/  MOV R0, R19 ;  /* 0x0000001300007202 */ /* 0x000fe40000000f00 */
[----:B------:R-:W2:Y:S04]  /*22e00*/  LDL.LU.64 R18, [R1+0x4fe0] ;  /* 0x004fe00001127983 */ /* 0x000ea80000300a00 */
[----:B-1----:R-:W2:Y:S01]  /*22e10*/  LDL.LU.64 R16, [R1+0x4fd8] ;  /* 0x004fd80001107983 */ /* 0x002ea20000300a00 */
[----:B------:R-:W2:Y:S02]  /*22e20*/  LDL.LU.64 R12, [R1+0x4fd0] ;  /* 0x004fd000010c7983 */ /* 0x000ea40000300a00 */
[----:B------:R-:W-:Y:S02]  /*22e30*/  STL [R1+0x4c9c], R3 ;  /* 0x004c9c0301007387 */ /* 0x000fe40000100800 */
[----:B------:R-:W-:Y:S01]  /*22e40*/  STL [R1+0x4c98], R28 ;  /* 0x004c981c01007387 */ /* 0x000fe20000100800 */
[C---:B--2---:R-:W-:Y:S01]  /*22e50*/  HMMA.16816.F32.BF16 R12, R8.reuse, R12, R16 ;  /* 0x0000000c080c723c */ /* 0x044fe20000041810 */
[----:B------:R-:W4:Y:S11]  /*22e60*/  LDL.LU.64 R16, [R1+0x4fc8] ;  /* 0x004fc80001107983 */ /* 0x000f360000300a00 */
[----:B------:R-:W-:Y:S11]  /*22e70*/  @!UPT UIADD3 URZ, URZ, URZ, URZ ;  /* 0x0000003f3f3ff290 */ /* 0x000ff6000fffe03f */
[----:B------:R-:W-:Y:S01]  /*22e80*/  STL.64 [R1+0x4ea8], R14 ;  /* 0x004ea80e01007387 */ /* 0x000fe20000100a00 */
[----:B------:R0:W-:Y:S03]  /*22e90*/  STL.64 [R1+0x4ea0], R12 ;  /* 0x004ea00c01007387 */ /* 0x0001e60000100a00 */
[----:B0-----:R-:W2:Y:S01]  /*22ea0*/  LDL.LU R12, [R1+0x290] ;  /* 0x00029000010c7983 */ /* 0x001ea20000300800 */
[----:B------:R-:W2:Y:S02]  /*22eb0*/  LDL.LU R13, [R1+0x294] ;  /* 0x00029400010d7983 */ /* 0x000ea40000300800 */
[----:B------:R-:W2:Y:S02]  /*22ec0*/  LDL.LU R14, [R1+0x298] ;  /* 0x00029800010e7983 */ /* 0x000ea40000300800 */
[----:B------:R-:W2:Y:S01]  /*22ed0*/  LDL.LU R15, [R1+0x29c] ;  /* 0x00029c00010f7983 */ /* 0x000ea20000300800 */
[C---:B----4-:R-:W-:Y:S01]  /*22ee0*/  HMMA.16816.F32.BF16 R16, R8.reuse, R16, R20 ;  /* 0x000000100810723c */ /* 0x050fe20000041814 */
[----:B------:R-:W3:Y:S11]  /*22ef0*/  LDL.LU.64 R20, [R1+0x4fc0] ;  /* 0x004fc00001147983 */ /* 0x000ef60000300a00 */
[----:B------:R-:W-:Y:S11]  /*22f00*/  @!UPT UIADD3 URZ, URZ, URZ, URZ ;  /* 0x0000003f3f3ff290 */ /* 0x000ff6000fffe03f */
[----:B------:R-:W-:Y:S01]  /*22f10*/  STL.64 [R1+0x4e98], R18 ;  /* 0x004e981201007387 */ /* 0x000fe20000100a00 */
[----:B------:R0:W-:Y:S03]  /*22f20*/  STL.64 [R1+0x4e90], R16 ;  /* 0x004e901001007387 */ /* 0x0001e60000100a00 */
[----:B0-----:R-:W3:Y:S01]  /*22f30*/  LDL.LU R16, [R1+0x2a0] ;  /* 0x0002a00001107983 */ /* 0x001ee20000300800 */
[----:B------:R-:W3:Y:S02]  /*22f40*/  LDL.LU R17, [R1+0x2a4] ;  /* 0x0002a40001117983 */ /* 0x000ee40000300800 */
[----:B------:R-:W3:Y:S02]  /*22f50*/  LDL.LU R18, [R1+0x2a8] ;  /* 0x0002a80001127983 */ /* 0x000ee40000300800 */
[----:B------:R-:W3:Y:S01]  /*22f60*/  LDL.LU R19, [R1+0x2ac] ;  /* 0x0002ac0001137983 */ /* 0x000ee20000300800 */
[C---:B--2---:R-:W-:Y:S08]  /*22f70*/  HMMA.16816.F32.BF16 R24, R8.reuse, R24, R12 ;  /* 0x000000180818723c */ /* 0x044ff0000004180c */
[----:B---3--:R-:W-:Y:S11]  /*22f80*/  HMMA.16816.F32.BF16 R20, R8, R20, R16 ;  /* 0x000000140814723c */ /* 0x008ff60000041810 */
[----:B------:R-:W-:Y:S11]  /*22f90*/  @!UPT UIADD3 URZ, URZ, URZ, URZ ;  /* 0x0000003f3f3ff290 */ /* 0x000ff6000fffe03f */
[----:B------:R-:W-:Y:S01]  /*22fa0*/  @!UPT UIADD3 URZ, URZ, URZ, URZ ;  /* 0x0000003f3f3ff290 */ /* 0x000fe2000fffe03f */
[----:B------:R-:W-:Y:S01]  /*22fb0*/  STL.64 [R1+0x4e88], R22 ;  /* 0x004e881601007387 */ /* 0x000fe20000100a00 */
[----:B------:R-:W-:Y:S02]  /*22fc0*/  STL.64 [R1+0x4e80], R20 ;  /* 0x004e801401007387 */ /* 0x000fe40000100a00 */
[----:B------:R-:W2:Y:S02]  /*22fd0*/  LDL R14, [R1+0x128] ;  /* 0x00012800010e7983 */ /* 0x000ea40000100800 */
[----:B------:R-:W2:Y:S02]  /*22fe0*/  LDL R15, [R1+0x12c] ;  /* 0x00012c00010f7983 */ /* 0x000ea40000100800 */
[----:B--2---:R0:W-:Y:S01]  /*22ff0*/  STL.64 [R1+0x4eb8], R14 ;  /* 0x004eb80e01007387 */ /* 0x0041e20000100a00 */
[----:B------:R-:W2:Y:S02]  /*23000*/  LDL R18, [R1+0x138] ;  /* 0x0001380001127983 */ /* 0x000ea40000100800 */
[----:B------:R-:W2:Y:S01]  /*23010*/  LDL R19, [R1+0x13c] ;  /* 0x00013c0001137983 */ /* 0x000ea20000100800 */
[----:B0-----:R-:W3:Y:S04]  /*23020*/  LDL R14, [R1+0x118] ;  /* 0x00011800010e7983 */ /* 0x001ee80000100800 */
[----:B------:R-:W3:Y:S04]  /*23030*/  LDL R15, [R1+0x11c] ;  /* 0x00011c00010f7983 */ /* 0x000ee80000100800 */
[----:B---3--:R-:W-:Y:S01]  /*23040*/  STL.64 [R1+0x4ee0], R14 ;  /* 0x004ee00e01007387 */ /* 0x008fe20000100a00 */
[----:B------:R-:W3:Y:S02]  /*23050*/  LDL R4, [R1+0x530] ;  /* 0x0005300001047983 */ /* 0x000ee40000100800 */
[----:B------:R-:W3:Y:S02]  /*23060*/  LDL R5, [R1+0x534] ;  /* 0x0005340001057983 */ /* 0x000ee40000100800 */
[----:B---3--:R0:W-:Y:S04]  /*23070*/  STL.64 [R1+0x4ee8], R4 ;  /* 0x004ee80401007387 */ /* 0x0081e80000100a00 */
[----:B0-----:R-:W3:Y:S04]  /*23080*/  LDL R4, [R1+0x260] ;  /* 0x0002600001047983 */ /* 0x001ee80000100800 */
[----:B------:R-:W3:Y:S04]  /*23090*/  LDL R5, [R1+0x264] ;  /* 0x0002640001057983 */ /* 0x000ee80000100800 */
[----:B---3--:R0:W-:Y:S01]  /*230a0*/  STL.64 [R1+0x4f00], R4 ;  /* 0x004f000401007387 */ /* 0x0081e20000100a00 */
[----:B------:R-:W3:Y:S02]  /*230b0*/  LDL.LU R12, [R1+0x1b0] ;  /* 0x0001b000010c7983 */ /* 0x000ee40000300800 */
[----:B------:R-:W3:Y:S02]  /*230c0*/  LDL.LU R13, [R1+0x1b4] ;  /* 0x0001b400010d7983 */ /* 0x000ee40000300800 */
[----:B------:R-:W4:Y:S01]  /*230d0*/  LDL.LU R14, [R1+0x1b8] ;  /* 0x0001b800010e7983 */ /* 0x000f220000300800 */
[----:B------:R-:W4:Y:S04]  /*230e0*/  LDL.LU R15, [R1+0x1bc] ;  /* 0x0001bc00010f7983 */ /* 0x000f280000300800 */
[----:B0-----:R-:W5:Y:S04]  /*230f0*/  LDL R4, [R1+0x230] ;  /* 0x0002300001047983 */ /* 0x001f680000100800 */
[----:B------:R-:W5:Y:S04]  /*23100*/  LDL R5, [R1+0x234] ;  /* 0x0002340001057983 */ /* 0x000f680000100800 */
[----:B-----5:R-:W-:Y:S01]  /*23110*/  STL.64 [R1+0x4f18], R4 ;  /* 0x004f180401007387 */ /* 0x020fe20000100a00 */
[----:B----4-:R-:W-:Y:S02]  /*23120*/  STL.64 [R1+0x4ef8], R14 ;  /* 0x004ef80e01007387 */ /* 0x010fe40000100a00 */
[----:B---3--:R0:W-:Y:S02]  /*23130*/  STL.64 [R1+0x4ef0], R12 ;  /* 0x004ef00c01007387 */ /* 0x0081e40000100a00 */
[----:B0-----:R-:W3:Y:S01]  /*23140*/  LDL.LU R12, [R1+0x300] ;  /* 0x00030000010c7983 */ /* 0x001ee20000300800 */
[----:B------:R-:W3:Y:S02]  /*23150*/  LDL.LU R13, [R1+0x304] ;  /* 0x00030400010d7983 */ /* 0x000ee40000300800 */
[----:B------:R-:W4:Y:S02]  /*23160*/  LDL.LU R14, [R1+0x308] ;  /* 0x00030800010e7983 */ /* 0x000f240000300800 */
[----:B------:R-:W4:Y:S01]  /*23170*/  LDL.LU R15, [R1+0x30c] ;  /* 0x00030c00010f7983 */ /* 0x000f220000300800 */
[----:B------:R-:W5:Y:S04]  /*23180*/  LDL R4, [R1+0x220] ;  /* 0x0002200001047983 */ /* 0x000f680000100800 */
[----:B------:R-:W5:Y:S04]  /*23190*/  LDL R5, [R1+0x224] ;  /* 0x0002240001057983 */ /* 0x000f680000100800 */
[----:B-----5:R0:W-:Y:S04]  /*231a0*/  STL.64 [R1+0x4f30], R4 ;  /* 0x004f300401007387 */ /* 0x0201e80000100a00 */
        /* <DEDUP_REMOVED lines=40> */
[----:B------:R-:W5:Y:S01]  /*23430*/  LDL R5, [R1+0x174] ;  /* 0x0001740001057983 */ /* 0x000f620000100800 */
[----:B----4-:R-:W-:Y:S02]  /*23440*/  STL.64 [R1+0x4f70], R14 ;  /* 0x004f700e01007387 */ /* 0x010fe40000100a00 */
[----:B---3--:R0:W-:Y:S02]  /*23450*/  STL.64 [R1+0x4f68], R12 ;  /* 0x004f680c01007387 */ /* 0x0081e40000100a00 */
[----:B0-----:R-:W3:Y:S01]  /*23460*/  LDL.LU R12, [R1+0x240] ;  /* 0x00024000010c7983 */ /* 0x001ee20000300800 */
[----:B------:R-:W3:Y:S02]  /*23470*/  LDL.LU R13, [R1+0x244] ;  /* 0x00024400010d7983 */ /* 0x000ee40000300800 */
[----:B------:R-:W4:Y:S02]  /*23480*/  LDL.LU R14, [R1+0x248] ;  /* 0x00024800010e7983 */ /* 0x000f240000300800 */
[----:B------:R-:W4:Y:S02]  /*23490*/  LDL.LU R15, [R1+0x24c] ;  /* 0x00024c00010f7983 */ /* 0x000f240000300800 */
[----:B----4-:R-:W-:Y:S01]  /*234a0*/  STL.64 [R1+0x4f88], R14 ;  /* 0x004f880e01007387 */ /* 0x010fe20000100a00 */
[----:B---3--:R0:W-:Y:S03]  /*234b0*/  STL.64 [R1+0x4f80], R12 ;  /* 0x004f800c01007387 */ /* 0x0081e60000100a00 */
        /* <DEDUP_REMOVED lines=12> */
[----:B0-----:R-:W5:Y:S01]  /*23580*/  LDL.LU R12, [R1+0x280] ;  /* 0x00028000010c7983 */ /* 0x001f620000300800 */
[----:B------:R-:W5:Y:S02]  /*23590*/  LDL.LU R13, [R1+0x284] ;  /* 0x00028400010d7983 */ /* 0x000f640000300800 */
[----:B------:R-:W5:Y:S02]  /*235a0*/  LDL.LU R14, [R1+0x288] ;  /* 0x00028800010e7983 */ /* 0x000f640000300800 */
[----:B------:R-:W5:Y:S01]  /*235b0*/  LDL.LU R15, [R1+0x28c] ;  /* 0x00028c00010f7983 */ /* 0x000f620000300800 */
[----:B--2---:R0:W-:Y:S01]  /*235c0*/  STL.64 [R1+0x4eb0], R18 ;  /* 0x004eb01201007387 */ /* 0x0041e20000100a00 */
[----:B------:R-:W2:Y:S02]  /*235d0*/  LDL.LU R16, [R1] ;  /* 0x0000000001107983 */ /* 0x000ea40000300800 */
[----:B------:R-:W2:Y:S02]  /*235e0*/  LDL.LU R17, [R1+0x4] ;  /* 0x0000040001117983 */ /* 0x000ea40000300800 */
[----:B0-----:R-:W-:Y:S01]  /*235f0*/  IMAD.MOV.U32 R18, RZ, RZ, R2 ;  /* 0x000000ffff127224 */ /* 0x001fe200078e0002 */
[----:B------:R-:W-:-:S05]  /*23600*/  MOV R19, R0 ;  /* 0x0000000000137202 */ /* 0x000fca0000000f00 */
[----:B------:R0:W-:Y:S02]  /*23610*/  STL.64 [R1+0x4ec8], R18 ;  /* 0x004ec81201007387 */ /* 0x0001e40000100a00 */
[----:B0-----:R-:W-:Y:S01]  /*23620*/  MOV R18, R7 ;  /* 0x0000000700127202 */ /* 0x001fe20000000f00 */
[----:B------:R-:W-:Y:S02]  /*23630*/  IMAD.MOV.U32 R19, RZ, RZ, R6 ;  /* 0x000000ffff137224 */ /* 0x000fe400078e0006 */
[C---:B-----5:R-:W-:Y:S01]  /*23640*/  HMMA.16816.F32.BF16 R4, R8.reuse, R4, R12 ;  /* 0x000000040804723c */ /* 0x060fe2000004180c */
[----:B--2---:R0:W-:Y:S04]  /*23650*/  STL.64 [R1+0x4ec0], R16 ;  /* 0x004ec01001007387 */ /* 0x0041e80000100a00 */
[----:B0-----:R-:W2:Y:S01]  /*23660*/  LDL.LU R16, [R1+0x10] ;  /* 0x0000100001107983 */ /* 0x001ea20000300800 */
[----:B------:R-:W3:Y:S02]  /*23670*/  LDL R22, [R1+0x148] ;  /* 0x0001480001167983 */ /* 0x000ee40000100800 */
[----:B------:R-:W3:Y:S02]  /*23680*/  LDL R23, [R1+0x14c] ;  /* 0x00014c0001177983 */ /* 0x000ee40000100800 */
[----:B------:R0:W-:Y:S01]  /*23690*/  STL.64 [R1+0x4e78], R26 ;  /* 0x004e781a01007387 */ /* 0x0001e20000100a00 */
[----:B------:R-:W-:Y:S04]  /*236a0*/  STL.64 [R1+0x4e70], R24 ;  /* 0x004e701801007387 */ /* 0x000fe80000100a00 */
[----:B0-----:R-:W4:Y:S04]  /*236b0*/  LDL R26, [R1+0x158] ;  /* 0x00015800011a7983 */ /* 0x001f280000100800 */
[----:B------:R-:W4:Y:S01]  /*236c0*/  LDL R27, [R1+0x15c] ;  /* 0x00015c00011b7983 */ /* 0x000f220000100800 */
[----:B------:R-:W5:Y:S02]  /*236d0*/  LDL.LU.64 R14, [R1+0x4fb8] ;  /* 0x004fb800010e7983 */ /* 0x000f640000300a00 */
[----:B------:R-:W5:Y:S02]  /*236e0*/  LDL.LU.64 R12, [R1+0x4fb0] ;  /* 0x004fb000010c7983 */ /* 0x000f640000300a00 */
[----:B------:R0:W-:Y:S01]  /*236f0*/  STL.64 [R1+0x20], R4 ;  /* 0x0000200401007387 */ /* 0x0001e20000100a00 */
[----:B------:R5:W-:Y:S04]  /*23700*/  STL.64 [R1+0x28], R6 ;  /* 0x0000280601007387 */ /* 0x000be80000100a00 */
[----:B0-----:R-:W5:Y:S02]  /*23710*/  LDL.LU.64 R4, [R1+0x4fa8] ;  /* 0x004fa80001047983 */ /* 0x001f640000300a00 */
[C---:B-----5:R-:W-:Y:S02]  /*23720*/  HMMA.16816.F32.BF16 R4, R8.reuse, R4, R12 ;  /* 0x000000040804723c */ /* 0x060fe4000004180c */
[----:B------:R-:W5:Y:S01]  /*23730*/  LDL.LU.64 R14, [R1+0x4fa0] ;  /* 0x004fa000010e7983 */ /* 0x000f620000300a00 */
[----:B------:R-:W5:Y:S11]  /*23740*/  LDL.LU.64 R12, [R1+0x4f98] ;  /* 0x004f9800010c7983 */ /* 0x000f760000300a00 */
[----:B------:R-:W-:Y:S09]  /*23750*/  @!UPT UIADD3 URZ, URZ, URZ, URZ ;  /* 0x0000003f3f3ff290 */ /* 0x000ff2000fffe03f */
[----:B------:R0:W-:Y:S01]  /*23760*/  STL.64 [R1+0x40], R4 ;  /* 0x0000400401007387 */ /* 0x0001e20000100a00 */
[----:B------:R5:W-:Y:S03]  /*23770*/  STL.64 [R1+0x48], R6 ;  /* 0x0000480601007387 */ /* 0x000be60000100a00 */
        /* <DEDUP_REMOVED lines=22> */
[----:B-----5:R-:W-:Y:S02]  /*238e0*/  HMMA.16816.F32.BF16 R4, R8, R4, R12 ;  /* 0x000000040804723c */ /* 0x020fe4000004180c */
[----:B------:R-:W5:Y:S01]  /*238f0*/  LDL.LU.64 R14, [R1+0x4f40] ;  /* 0x004f4000010e7983 */ /* 0x000f620000300a00 */
[----:B------:R-:W5:Y:S11]  /*23900*/  LDL.LU.64 R12, [R1+0x4f38] ;  /* 0x004f3800010c7983 */ /* 0x000f760000300a00 */
[----:B------:R-:W-:Y:S09]  /*23910*/  @!UPT UIADD3 URZ, URZ, URZ, URZ ;  /* 0x0000003f3f3ff290 */ /* 0x000ff2000fffe03f */
[----:B------:R0:W-:Y:S01]  /*23920*/  STL.64 [R1+0x90], R4 ;  /* 0x0000900401007387 */ /* 0x0001e20000100a00 */
[----:B------:R5:W-:Y:S03]  /*23930*/  STL [R1+0x98], R6 ;  /* 0x0000980601007387 */ /* 0x000be60000100800 */
[----:B0-----:R-:W5:Y:S01]  /*23940*/  LDL.LU.64 R4, [R1+0x4f30] ;  /* 0x004f300001047983 */ /* 0x001f620000300a00 */
[----:B------:R-:W-:Y:S01]  /*23950*/  IMAD.MOV.U32 R17, RZ, RZ, R29 ;  /* 0x000000ffff117224 */ /* 0x000fe200078e001d */
[----:B------:R-:W-:-:S05]  /*23960*/  MOV R29, R7 ;  /* 0x00000007001d7202 */ /* 0x000fca0000000f00 */
[----:B------:R-:W-:Y:S01]  /*23970*/  STL [R1+0x4e64], R29 ;  /* 0x004e641d01007387 */ /* 0x000fe20000100800 */
[C---:B-----5:R-:W-:Y:S03]  /*23980*/  HMMA.16816.F32.BF16 R4, R8.reuse, R4, R12 ;  /* 0x000000040804723c */ /* 0x060fe6000004180c */
[----:B------:R-:W5:Y:S01]  /*23990*/  LDL.LU.64 R14, [R1+0x4f28] ;  /* 0x004f2800010e7983 */ /* 0x000f620000300a00 */
[----:B------:R-:W5:Y:S11]  /*239a0*/  LDL.LU.64 R12, [R1+0x4f20] ;  /* 0x004f2000010c7983 */ /* 0x000f760000300a00 */
[----:B------:R-:W-:Y:S08]  /*239b0*/  @!UPT UIADD3 URZ, URZ, URZ, URZ ;  /* 0x0000003f3f3ff290 */ /* 0x000ff0000fffe03f */
        /* <DEDUP_REMOVED lines=13> */
[----:B------:R-:W-:Y:S10]  /*23a90*/  @!UPT UIADD3 URZ, URZ, URZ, URZ ;  /* 0x0000003f3f3ff290 */ /* 0x000ff4000fffe03f */
[----:B------:R-:W-:Y:S01]  /*23aa0*/  IMAD.MOV.U32 R28, RZ, RZ, R4 ;  /* 0x000000ffff1c7224 */ /* 0x000fe200078e0004 */
[----:B------:R-:W-:Y:S02]  /*23ab0*/  MOV R3, R5 ;  /* 0x0000000500037202 */ /* 0x000fe40000000f00 */
[----:B------:R-:W5:Y:S01]  /*23ac0*/  LDL.LU.64 R4, [R1+0x4ee8] ;  /* 0x004ee80001047983 */ /* 0x000f620000300a00 */
[----:B------:R-:W-:Y:S01]  /*23ad0*/  IMAD.MOV.U32 R2, RZ, RZ, R6 ;  /* 0x000000ffff027224 */ /* 0x000fe200078e0006 */
[----:B------:R-:W-:Y:S02]  /*23ae0*/  MOV R0, R7 ;  /* 0x0000000700007202 */ /* 0x000fe40000000f00 */
[----:B-----5:R-:W-:Y:S01]  /*23af0*/  HMMA.16816.F32.BF16 R4, R8, R4, R12 ;  /* 0x000000040804723c */ /* 0x020fe2000004180c */
[----:B------:R-:W2:Y:S11]  /*23b00*/  LDL.LU.64 R14, [R1+0x4ee0] ;  /* 0x004ee000010e7983 */ /* 0x000eb60000300a00 */
[----:B------:R-:W-:Y:S11]  /*23b10*/  @!UPT UIADD3 URZ, URZ, URZ, URZ ;  /* 0x0000003f3f3ff290 */ /* 0x000ff6000fffe03f */
[----:B------:R0:W-:Y:S01]  /*23b20*/  STL [R1+0xe0], R4 ;  /* 0x0000e00401007387 */ /* 0x0001e20000100800 */
[----:B------:R-:W-:Y:S01]  /*23b30*/  MOV R9, R6 ;  /* 0x0000000600097202 */ /* 0x000fe20000000f00 */
[----:B------:R-:W-:Y:S02]  /*23b40*/  IMAD.MOV.U32 R8, RZ, RZ, R7 ;  /* 0x000000ffff087224 */ /* 0x000fe400078e0007 */
[----:B------:R-:W-:Y:S01]  /*23b50*/  IMAD.MOV.U32 R29, RZ, RZ, R5 ;  /* 0x000000ffff1d7224 */ /* 0x000fe200078e0005 */
[----:B------:R-:W2:Y:S04]  /*23b60*/  LDL.LU.64 R6, [R1+0x4ed8] ;  /* 0x004ed80001067983 */ /* 0x000ea80000300a00 */
[----:B0-----:R-:W2:Y:S01]  /*23b70*/  LDL.LU.64 R4, [R1+0x4ed0] ;  /* 0x004ed00001047983 */ /* 0x001ea20000300a00 */
[----:B------:R-:W-:Y:S02]  /*23b80*/  STL.64 [R1+0x4e68], R8 ;  /* 0x004e680801007387 */ /* 0x000fe40000100a00 */
[----:B------:R-:W5:Y:S02]  /*23b90*/  LDL R10, [R1+0x168] ;  /* 0x00016800010a7983 */ /* 0x000f640000100800 */
[----:B------:R-:W5:Y:S01]  /*23ba0*/  LDL R11, [R1+0x16c] ;  /* 0x00016c00010b7983 */ /* 0x000f620000100800 */
        /* <DEDUP_REMOVED lines=8> */
[----:B------:R-:W2:Y:S11]  /*23c30*/  LDL.LU.64 R18, [R1+0x4eb0] ;  /* 0x004eb00001127983 */ /* 0x000eb60000300a00 */
[----:B------:R-:W-:Y:S10]  /*23c40*/  @!UPT UIADD3 URZ, URZ, URZ, URZ ;  /* 0x0000003f3f3ff290 */ /* 0x000ff4000fffe03f */
[----:B------:R-:W-:Y:S01]  /*23c50*/  STL.64 [R1+0xd0], R12 ;  /* 0x0000d00c01007387 */ /* 0x000fe20000100a00 */
[----:B------:R0:W-:Y:S03]  /*23c60*/  STL.64 [R1+0xd8], R14 ;  /* 0x0000d80e01007387 */ /* 0x0001e60000100a00 */
[----:B0-----:R-:W2:Y:S01]  /*23c70*/  LDL.LU.64 R14, [R1+0x4ea8] ;  /* 0x004ea800010e7983 */ /* 0x001ea20000300a00 */
[----:B------:R-:W2:Y:S02]  /*23c80*/  LDL.LU.64 R12, [R1+0x4ea0] ;  /* 0x004ea000010c7983 */ /* 0x000ea40000300a00 */
[C---:B--2---:R-:W-:Y:S01]  /*23c90*/  HMMA.16816.F32.BF16 R12, R4.reuse, R18, R12 ;  /* 0x00000012040c723c */ /* 0x044fe2000004180c */
[----:B------:R-:W3:Y:S01]  /*23ca0*/  LDL.LU.64 R18, [R1+0x4e98] ;  /* 0x004e980001127983 */ /* 0x000ee20000300a00 */
[----:B------:R-:W3:Y:S11]  /*23cb0*/  LDL.LU.64 R16, [R1+0x4e90] ;  /* 0x004e900001107983 */ /* 0x000ef60000300a00 */
[----:B------:R-:W-:Y:S10]  /*23cc0*/  @!UPT UIADD3 URZ, URZ, URZ, URZ ;  /* 0x0000003f3f3ff290 */ /* 0x000ff4000fffe03f */
[----:B------:R-:W-:Y:S01]  /*23cd0*/  STL.64 [R1+0xb0], R12 ;  /* 0x0000b00c01007387 */ /* 0x000fe20000100a00 */
[----:B------:R0:W-:Y:S03]  /*23ce0*/  STL.64 [R1+0xb8], R14 ;  /* 0x0000b80e01007387 */ /* 0x0001e60000100a00 */
[----:B0-----:R-:W2:Y:S04]  /*23cf0*/  LDL R14, [R1+0x188] ;  /* 0x00018800010e7983 */ /* 0x001ea80000100800 */
[----:B------:R-:W2:Y:S01]  /*23d00*/  LDL R15, [R1+0x18c] ;  /* 0x00018c00010f7983 */ /* 0x000ea20000100800 */
[C---:B---3--:R-:W-:Y:S03]  /*23d10*/  HMMA.16816.F32.BF16 R16, R4.reuse, R22, R16 ;  /* 0x000000160410723c */ /* 0x048fe60000041810 */
[----:B------:R-:W4:Y:S01]  /*23d20*/  LDL.LU.64 R22, [R1+0x4e88] ;  /* 0x004e880001167983 */ /* 0x000f220000300a00 */
[----:B------:R-:W4:Y:S11]  /*23d30*/  LDL.LU.64 R20, [R1+0x4e80] ;  /* 0x004e800001147983 */ /* 0x000f360000300a00 */
[----:B------:R-:W-:Y:S08]  /*23d40*/  @!UPT UIADD3 URZ, URZ, URZ, URZ ;  /* 0x0000003f3f3ff290 */ /* 0x000ff0000fffe03f */
[----:B------:R-:W-:Y:S01]  /*23d50*/  STL.64 [R1+0x60], R16 ;  /* 0x0000601001007387 */ /* 0x000fe20000100a00 */
[----:B------:R0:W-:Y:S03]  /*23d60*/  STL.64 [R1+0x68], R18 ;  /* 0x0000681201007387 */ /* 0x0001e60000100a00 */
[----:B0-----:R-:W3:Y:S04]  /*23d70*/  LDL R18, [R1+0x178] ;  /* 0x0001780001127983 */ /* 0x001ee80000100800 */
[----:B------:R-:W3:Y:S01]  /*23d80*/  LDL R19, [R1+0x17c] ;  /* 0x00017c0001137983 */ /* 0x000ee20000100800 */
[C---:B----4-:R-:W-:Y:S03]  /*23d90*/  HMMA.16816.F32.BF16 R20, R4.reuse, R26, R20 ;  /* 0x0000001a0414723c */ /* 0x050fe60000041814 */
[----:B------:R-:W5:Y:S01]  /*23da0*/  LDL.LU.64 R26, [R1+0x4e78] ;  /* 0x004e7800011a7983 */ /* 0x000f620000300a00 */
[----:B------:R-:W5:Y:S11]  /*23db0*/  LDL.LU.64 R24, [R1+0x4e70] ;  /* 0x004e700001187983 */ /* 0x000f760000300a00 */
[----:B------:R-:W-:Y:S08]  /*23dc0*/  @!UPT UIADD3 URZ, URZ, URZ, URZ ;  /* 0x0000003f3f3ff290 */ /* 0x000ff0000fffe03f */
[----:B------:R0:W-:Y:S01]  /*23dd0*/  STL.64 [R1+0x30], R20 ;  /* 0x0000301401007387 */ /* 0x0001e20000100a00 */
[----:B------:R1:W-:Y:S03]  /*23de0*/  STL.64 [R1+0x38], R22 ;  /* 0x0000381601007387 */ /* 0x0003e60000100a00 */
[----:B0-----:R-:W2:Y:S01]  /*23df0*/  LDL.LU R20, [R1+0x40] ;  /* 0x0000400001147983 */ /* 0x001ea20000300800 */
[----:B------:R-:W2:Y:S02]  /*23e00*/  LDL.LU R21, [R1+0x44] ;  /* 0x0000440001157983 */ /* 0x000ea40000300800 */
[----:B-1----:R-:W2:Y:S02]  /*23e10*/  LDL.LU R22, [R1+0x48] ;  /* 0x0000480001167983 */ /* 0x002ea40000300800 */
[----:B------:R-:W2:Y:S01]  /*23e20*/  LDL.LU R23, [R1+0x4c] ;  /* 0x00004c0001177983 */ /* 0x000ea20000300800 */
[----:B------:R-:W4:Y:S01]  /*23e30*/  LDL.LU.64 R8, [R1+0x4e68] ;  /* 0x004e680001087983 */ /* 0x000f220000300a00 */
[C---:B-----5:R-:W-:Y:S11]  /*23e40*/  HMMA.16816.F32.BF16 R24, R4.reuse, R10, R24 ;  /* 0x0000000a0418723c */ /* 0x060ff60000041818 */
[----:B------:R-:W-:Y:S11]  /*23e50*/  @!UPT UIADD3 URZ, URZ, URZ, URZ ;  /* 0x0000003f3f3ff290 */ /* 0x000ff6000fffe03f */
[----:B------:R-:W-:Y:S01]  /*23e60*/  @!UPT UIADD3 URZ, URZ, URZ, URZ ;  /* 0x0000003f3f3ff290 */ /* 0x000fe2000fffe03f */
[----:B------:R0:W-:Y:S01]  /*23e70*/  STL.64 [R1], R24 ;  /* 0x0000001801007387 */ /* 0x0001e20000100a00 */
[----:B------:R1:W-:Y:S03]  /*23e80*/  STL.64 [R1+0x8], R26 ;  /* 0x0000081a01007387 */ /* 0x0003e60000100a00 */
[----:B0-----:R-:W3:Y:S01]  /*23e90*/  LDL.LU R24, [R1+0x20] ;  /* 0x0000200001187983 */ /* 0x001ee20000300800 */
[----:B------:R-:W3:Y:S02]  /*23ea0*/  LDL.LU R25, [R1+0x24] ;  /* 0x0000240001197983 */ /* 0x000ee40000300800 */
[----:B-1----:R-:W3:Y:S02]  /*23eb0*/  LDL.LU R26, [R1+0x28] ;  /* 0x00002800011a7983 */ /* 0x002ee40000300800 */
[----:B------:R-:W3:Y:S02]  /*23ec0*/  LDL.LU R27, [R1+0x2c] ;  /* 0x00002c00011b7983 */ /* 0x000ee40000300800 */
[C---:B---3--:R-:W-:Y:S11]  /*23ed0*/  HMMA.16816.F32.BF16 R16, R4.reuse, R18, R24 ;  /* 0x000000120410723c */ /* 0x048ff60000041818 */
[----:B------:R-:W-:Y:S11]  /*23ee0*/  @!UPT UIADD3 URZ, URZ, URZ, URZ ;  /* 0x0000003f3f3ff290 */ /* 0x000ff6000fffe03f */
[----:B------:R-:W-:Y:S01]  /*23ef0*/  @!UPT UIADD3 URZ, URZ, URZ, URZ ;  /* 0x0000003f3f3ff290 */ /* 0x000fe2000fffe03f */
[----:B------:R0:W-:Y:S01]  /*23f00*/  STL.64 [R1+0x4d70], R18 ;  /* 0x004d701201007387 */ /* 0x0001e20000100a00 */
[----:B------:R1:W-:Y:S03]  /*23f10*/  STL.64 [R1+0x4d68], R16 ;  /* 0x004d681001007387 */ /* 0x0003e60000100a00 */
[----:B0-----:R-:W3:Y:S04]  /*23f20*/  LDL R18, [R1+0x538] ;  /* 0x0005380001127983 */ /* 0x001ee80000100800 */
[----:B------:R-:W3:Y:S04]  /*23f30*/  LDL R19, [R1+0x53c] ;  /* 0x00053c0001137983 */ /* 0x000ee80000100800 */
[----:B---3--:R0:W-:Y:S01]  /*23f40*/  STL.64 [R1+0x4e08], R18 ;  /* 0x004e081201007387 */ /* 0x0081e20000100a00 */
[----:B-1----:R-:W3:Y:S02]  /*23f50*/  LDL.LU R16, [R1+0xc0] ;  /* 0x0000c00001107983 */ /* 0x002ee40000300800 */
[----:B------:R-:W3:Y:S01]  /*23f60*/  LDL.LU R17, [R1+0xc4] ;  /* 0x0000c40001117983 */ /* 0x000ee20000300800 */
[----:B0-----:R-:W5:Y:S01]  /*23f70*/  LDL.LU R18, [R1+0xc8] ;  /* 0x0000c80001127983 */ /* 0x001f620000300800 */
[----:B------:R-:W5:Y:S03]  /*23f80*/  LDL.LU R19, [R1+0xcc] ;  /* 0x0000cc0001137983 */ /* 0x000f660000300800 */
[----:B-----5:R0:W-:Y:S01]  /*23f90*/  STL.64 [R1+0x4e18], R18 ;  /* 0x004e181201007387 */ /* 0x0201e20000100a00 */
[----:B---3--:R-:W-:Y:S03]  /*23fa0*/  STL.64 [R1+0x4e10], R16 ;  /* 0x004e101001007387 */ /* 0x008fe60000100a00 */
[----:B0-----:R-:W3:Y:S04]  /*23fb0*/  LDL R18, [R1+0x228] ;  /* 0x0002280001127983 */ /* 0x001ee80000100800 */
[----:B------:R-:W3:Y:S04]  /*23fc0*/  LDL R19, [R1+0x22c] ;  /* 0x00022c0001137983 */ /* 0x000ee80000100800 */
[----:B---3--:R0:W-:Y:S01]  /*23fd0*/  STL.64 [R1+0x4e30], R18 ;  /* 0x004e301201007387 */ /* 0x0081e20000100a00 */
[----:B------:R-:W3:Y:S02]  /*23fe0*/  LDL R26, [R1+0x1a8] ;  /* 0x0001a800011a7983 */ /* 0x000ee40000100800 */
[----:B------:R-:W3:Y:S01]  /*23ff0*/  LDL R27, [R1+0x1ac] ;  /* 0x0001ac00011b7983 */ /* 0x000ee20000100800 */
[----:B0-----:R-:W5:Y:S04]  /*24000*/  LDL R18, [R1+0x1f8] ;  /* 0x0001f80001127983 */ /* 0x001f680000100800 */
[----:B------:R-:W5:Y:S01]  /*24010*/  LDL R19, [R1+0x1fc] ;  /* 0x0001fc0001137983 */ /* 0x000f620000100800 */
[----:B--2---:R-:W-:Y:S03]  /*24020*/  HMMA.16816.F32.BF16 R20, R4, R14, R20 ;  /* 0x0000000e0414723c */ /* 0x004fe60000041814 */
[----:B---3--:R0:W-:Y:S01]  /*24030*/  STL.64 [R1+0x4e58], R26 ;  /* 0x004e581a01007387 */ /* 0x0081e20000100a00 */
[----:B------:R-:W2:Y:S02]  /*24040*/  LDL R10, [R1+0x198] ;  /* 0x00019800010a7983 */ /* 0x000ea40000100800 */
[----:B------:R-:W2:Y:S02]  /*24050*/  LDL R11, [R1+0x19c] ;  /* 0x00019c00010b7983 */ /* 0x000ea40000100800 */
[----:B------:R-:W2:Y:S01]  /*24060*/  LDL.LU R24, [R1+0x50] ;  /* 0x0000500001187983 */ /* 0x000ea20000300800 */
[----:B------:R-:W2:Y:S04]  /*24070*/  LDL.LU R25, [R1+0x54] ;  /* 0x0000540001197983 */ /* 0x000ea80000300800 */
[----:B0-----:R-:W2:Y:S01]  /*24080*/  LDL.LU R26, [R1+0x58] ;  /* 0x00005800011a7983 */ /* 0x001ea20000300800 */
[----:B------:R-:W2:Y:S02]  /*24090*/  LDL.LU R27, [R1+0x5c] ;  /* 0x00005c00011b7983 */ /* 0x000ea40000300800 */
[----:B-----5:R-:W-:Y:S02]  /*240a0*/  STL.64 [R1+0x4e48], R18 ;  /* 0x004e481201007387 */ /* 0x020fe40000100a00 */
[----:B------:R-:W3:Y:S01]  /*240b0*/  LDL R14, [R1+0x1d8] ;  /* 0x0001d800010e7983 */ /* 0x000ee20000100800 */
[----:B------:R-:W3:Y:S04]  /*240c0*/  LDL R15, [R1+0x1dc] ;  /* 0x0001dc00010f7983 */ /* 0x000ee80000100800 */
[----:B---3--:R0:W-:Y:S01]  /*240d0*/  STL.64 [R1+0x4e50], R14 ;  /* 0x004e500e01007387 */ /* 0x0081e20000100a00 */
[----:B------:R-:W3:Y:S02]  /*240e0*/  LDL.LU R12, [R1+0x70] ;  /* 0x00007000010c7983 */ /* 0x000ee40000300800 */
[----:B------:R-:W3:Y:S01]  /*240f0*/  LDL.LU R13, [R1+0x74] ;  /* 0x00007400010d7983 */ /* 0x000ee20000300800 */
[----:B0-----:R-:W3:Y:S01]  /*24100*/  LDL.LU R14, [R1+0x78] ;  /* 0x00007800010e7983 */ /* 0x001ee20000300800 */
[----:B------:R-:W3:Y:S02]  /*24110*/  LDL.LU R15, [R1+0x7c] ;  /* 0x00007c00010f7983 */ /* 0x000ee40000300800 */
[----:B------:R-:W5:Y:S02]  /*24120*/  LDL.LU R16, [R1+0x80] ;  /* 0x0000800001107983 */ /* 0x000f640000300800 */
[----:B------:R-:W5:Y:S01]  /*24130*/  LDL.LU R17, [R1+0x84] ;  /* 0x0000840001117983 */ /* 0x000f620000300800 */
[----:B------:R-:W5:Y:S01]  /*24140*/  LDL.LU R18, [R1+0x88] ;  /* 0x0000880001127983 */ /* 0x000f620000300800 */
[----:B------:R-:W5:Y:S02]  /*24150*/  LDL.LU R19, [R1+0x8c] ;  /* 0x00008c0001137983 */ /* 0x000f640000300800 */
[----:B------:R-:W-:Y:S02]  /*24160*/  STL.64 [R1+0x4d60], R22 ;  /* 0x004d601601007387 */ /* 0x000fe40000100a00 */
[----:B------:R0:W-:Y:S02]  /*24170*/  STL.64 [R1+0x4d58], R20 ;  /* 0x004d581401007387 */ /* 0x0001e40000100a00 */
[----:B0-----:R-:W2:Y:S01]  /*24180*/  LDL.LU R20, [R1+0xe0] ;  /* 0x0000e00001147983 */ /* 0x001ea20000300800 */
[----:B----4-:R-:W-:Y:S01]  /*24190*/  IMAD.MOV.U32 R22, RZ, RZ, R9 ;  /* 0x000000ffff167224 */ /* 0x010fe200078e0009 */
[----:B------:R-:W-:-:S02]  /*241a0*/  MOV R23, R8 ;  /* 0x0000000800177202 */ /* 0x000fc40000000f00 */
[----:B------:R-:W-:Y:S02]  /*241b0*/  MOV R21, R29 ;  /* 0x0000001d00157202 */ /* 0x000fe40000000f00 */
[----:B------:R-:W4:Y:S01]  /*241c0*/  LDL.LU R29, [R1+0x4e64] ;  /* 0x004e6400011d7983 */ /* 0x000f220000300800 */
[----:B------:R-:W-:Y:S03]  /*241d0*/  STL.64 [R1+0x4e28], R22 ;  /* 0x004e281601007387 */ /* 0x000fe60000100a00 */
[----:B--2---:R0:W-:Y:S04]  /*241e0*/  STL.64 [R1+0x4e20], R20 ;  /* 0x004e201401007387 */ /* 0x0041e80000100a00 */
[----:B0-----:R-:W2:Y:S01]  /*241f0*/  LDL.LU R20, [R1+0xa0] ;  /* 0x0000a00001147983 */ /* 0x001ea20000300800 */
[----:B------:R-:W2:Y:S02]  /*24200*/  LDL.LU R21, [R1+0xa4] ;  /* 0x0000a40001157983 */ /* 0x000ea40000300800 */
[----:B------:R-:W2:Y:S02]  /*24210*/  LDL.LU R22, [R1+0xa8] ;  /* 0x0000a80001167983 */ /* 0x000ea40000300800 */
[----:B------:R-:W2:Y:S01]  /*24220*/  LDL.LU R23, [R1+0xac] ;  /* 0x0000ac0001177983 */ /* 0x000ea20000300800 */
[----:B------:R-:W-:Y:S01]  /*24230*/  HMMA.16816.F32.BF16 R8, R4, R10, R24 ;  /* 0x0000000a0408723c */ /* 0x000fe20000041818 */
[----:B--2---:R-:W-:Y:S01]  /*24240*/  STL.64 [R1+0x4e40], R22 ;  /* 0x004e401601007387 */ /* 0x004fe20000100a00 */
[----:B------:R0:W-:Y:S03]  /*24250*/  STL.64 [R1+0x4e38], R20 ;  /* 0x004e381401007387 */ /* 0x0001e60000100a00 */
[----:B0-----:R-:W2:Y:S01]  /*24260*/  LDL.LU R20, [R1+0x90] ;  /* 0x0000900001147983 */ /* 0x001ea20000300800 */
[----:B------:R-:W2:Y:S02]  /*24270*/  LDL.LU R21, [R1+0x94] ;  /* 0x0000940001157983 */ /* 0x000ea40000300800 */
[----:B------:R-:W2:Y:S02]  /*24280*/  LDL.LU R22, [R1+0x98] ;  /* 0x0000980001167983 */ /* 0x000ea40000300800 */
[----:B----4-:R-:W-:-:S02]  /*24290*/  IMAD.MOV.U32 R23, RZ, RZ, R29 ;  /* 0x000000ffff177224 */ /* 0x010fc400078e001d */
[----:B------:R-:W4:Y:S01]  /*242a0*/  LDL.LU R29, [R1+0x4e60] ;  /* 0x004e6000011d7983 */ /* 0x000f220000300800 */
[----:B------:R-:W3:Y:S10]  /*242b0*/  LDL.LU.64 R26, [R1+0x4e58] ;  /* 0x004e5800011a7983 */ /* 0x000ef40000300a00 */
[----:B------:R0:W-:Y:S02]  /*242c0*/  STL.64 [R1+0x4d50], R10 ;  /* 0x004d500a01007387 */ /* 0x0001e40000100a00 */
[----:B------:R-:W-:Y:S01]  /*242d0*/  STL.64 [R1+0x4d48], R8 ;  /* 0x004d480801007387 */ /* 0x000fe20000100a00 */
[----:B0-----:R-:W2:Y:S04]  /*242e0*/  LDL R10, [R1+0x268] ;  /* 0x00026800010a7983 */ /* 0x001ea80000100800 */
[----:B------:R-:W2:Y:S01]  /*242f0*/  LDL R11, [R1+0x26c] ;  /* 0x00026c00010b7983 */ /* 0x000ea20000100800 */
[C---:B---3--:R-:W-:Y:S03]  /*24300*/  HMMA.16816.F32.BF16 R24, R4.reuse, R26, R12 ;  /* 0x0000001a0418723c */ /* 0x048fe6000004180c */
[----:B------:R-:W5:Y:S11]  /*24310*/  LDL.LU.64 R14, [R1+0x4e50] ;  /* 0x004e5000010e7983 */ /* 0x000f760000300a00 */
[----:B------:R-:W-:Y:S09]  /*24320*/  @!UPT UIADD3 URZ, URZ, URZ, URZ ;  /* 0x0000003f3f3ff290 */ /* 0x000ff2000fffe03f */
[----:B------:R-:W-:Y:S01]  /*24330*/  STL.64 [R1+0x4d40], R26 ;  /* 0x004d401a01007387 */ /* 0x000fe20000100a00 */
[----:B------:R-:W-:Y:S01]  /*24340*/  STL.64 [R1+0x4d38], R24 ;  /* 0x004d381801007387 */ /* 0x000fe20000100a00 */
[C---:B-----5:R-:W-:Y:S02]  /*24350*/  HMMA.16816.F32.BF16 R12, R4.reuse, R14, R16 ;  /* 0x0000000e040c723c */ /* 0x060fe40000041810 */
[----:B------:R-:W2:Y:S11]  /*24360*/  LDL.LU.64 R18, [R1+0x4e48] ;  /* 0x004e480001127983 */ /* 0x000eb60000300a00 */
[----:B------:R-:W-:Y:S10]  /*24370*/  @!UPT UIADD3 URZ, URZ, URZ, URZ ;  /* 0x0000003f3f3ff290 */ /* 0x000ff4000fffe03f */
[----:B------:R0:W-:Y:S01]  /*24380*/  STL.64 [R1+0x4d30], R14 ;  /* 0x004d300e01007387 */ /* 0x0001e20000100a00 */
[----:B------:R-:W-:Y:S03]  /*24390*/  STL.64 [R1+0x4d28], R12 ;  /* 0x004d280c01007387 */ /* 0x000fe60000100a00 */
[----:B0-----:R-:W3:Y:S04]  /*243a0*/  LDL R14, [R1+0x238] ;  /* 0x00023800010e7983 */ /* 0x001ee80000100800 */
[----:B------:R-:W3:Y:S01]  /*243b0*/  LDL R15, [R1+0x23c] ;  /* 0x00023c00010f7983 */ /* 0x000ee20000100800 */
[C---:B--2---:R-:W-:Y:S03]  /*243c0*/  HMMA.16816.F32.BF16 R16, R4.reuse, R18, R20 ;  /* 0x000000120410723c */ /* 0x044fe60000041814 */
[----:B------:R-:W2:Y:S01]  /*243d0*/  LDL.LU.64 R22, [R1+0x4e40] ;  /* 0x004e400001167983 */ /* 0x000ea20000300a00 */
[----:B------:R-:W2:Y:S11]  /*243e0*/  LDL.LU.64 R20, [R1+0x4e38] ;  /* 0x004e380001147983 */ /* 0x000eb60000300a00 */
[----:B------:R-:W-:Y:S08]  /*243f0*/  @!UPT UIADD3 URZ, URZ, URZ, URZ ;  /* 0x0000003f3f3ff290 */ /* 0x000ff0000fffe03f */
[----:B------:R-:W-:Y:S01]  /*24400*/  STL.64 [R1+0x10], R16 ;  /* 0x0000101001007387 */ /* 0x000fe20000100a00 */
[----:B------:R0:W-:Y:S03]  /*24410*/  STL.64 [R1+0x18], R18 ;  /* 0x0000181201007387 */ /* 0x0001e60000100a00 */
[----:B0-----:R-:W2:Y:S02]  /*24420*/  LDL.LU.64 R18, [R1+0x4e30] ;  /* 0x004e300001127983 */ /* 0x001ea40000300a00 */
[----:B--2---:R-:W-:Y:S02]  /*24430*/  HMMA.16816.F32.BF16 R16, R4, R18, R20 ;  /* 0x000000120410723c */ /* 0x004fe40000041814 */
[----:B------:R-:W2:Y:S01]  /*24440*/  LDL.LU.64 R22, [R1+0x4e28] ;  /* 0x004e280001167983 */ /* 0x000ea20000300a00 */
[----:B------:R-:W2:Y:S11]  /*24450*/  LDL.LU.64 R20, [R1+0x4e20] ;  /* 0x004e200001147983 */ /* 0x000eb60000300a00 */
[----:B------:R-:W-:Y:S09]  /*24460*/  @!UPT UIADD3 URZ, URZ, URZ, URZ ;  /* 0x0000003f3f3ff290 */ /* 0x000ff2000fffe03f */
[----:B------:R-:W-:Y:S01]  /*24470*/  STL.64 [R1+0x20], R16 ;  /* 0x0000201001007387 */ /* 0x000fe20000100a00 */
[----:B------:R0:W-:Y:S03]  /*24480*/  STL.64 [R1+0x28], R18 ;  /* 0x0000281201007387 */ /* 0x0001e60000100a00 */
[----:B0-----:R-:W3:Y:S01]  /*24490*/  LDL.LU.64 R18, [R1+0x4e18] ;  /* 0x004e180001127983 */ /* 0x001ee20000300a00 */
[----:B------:R-:W3:Y:S02]  /*244a0*/  LDL.LU.64 R16, [R1+0x4e10] ;  /* 0x004e100001107983 */ /* 0x000ee40000300a00 */
[----:B------:R-:W-:Y:S02]  /*244b0*/  IMAD.MOV.U32 R27, RZ, RZ, R0 ;  /* 0x000000ffff1b7224 */ /* 0x000fe400078e0000 */
[----:B------:R-:W0:Y:S01]  /*244c0*/  S2R R0, SR_TID.X ;  /* 0x0000000000007919 */ /* 0x000e220000002100 */
[----:B------:R-:W-:-:S02]  /*244d0*/  MOV R26, R2 ;  /* 0x00000002001a7202 */ /* 0x000fc40000000f00 */
[----:B------:R-:W1:Y:S01]  /*244e0*/  S2R R2, SR_TID.X ;  /* 0x0000000000027919 */ /* 0x000e620000002100 */
[----:B------:R-:W-:Y:S01]  /*244f0*/  MOV R24, R28 ;  /* 0x0000001c00187202 */ /* 0x000fe20000000f00 */
[----:B------:R-:W-:Y:S01]  /*24500*/  IMAD.MOV.U32 R25, RZ, RZ, R3 ;  /* 0x000000ffff197224 */ /* 0x000fe200078e0003 */
[----:B---3--:R-:W-:Y:S01]  /*24510*/  HMMA.16816.F32.BF16 R12, R4, R14, R16 ;  /* 0x0000000e040c723c */ /* 0x008fe20000041810 */
[----:B------:R-:W2:Y:S01]  /*24520*/  LDL.LU.64 R18, [R1+0x4e08] ;  /* 0x004e080001127983 */ /* 0x000ea20000300a00 */
[----:B0-----:R-:W-:Y:S02]  /*24530*/  LOP3.LUT R0, R0, 0x7, RZ, 0xc0, !PT ;  /* 0x0000000700007812 */ /* 0x001fe400078ec0ff */
[----:B-1----:R-:W-:-:S03]  /*24540*/  SHF.L.U32 R2, R2, 0x1, RZ ;  /* 0x0000000102027819 */ /* 0x002fc600000006ff */
[----:B------:R-:W-:Y:S11]  /*24550*/  IMAD R0, R0, 0x210, RZ ;  /* 0x0000021000007824 */ /* 0x000ff600078e02ff */
[----:B------:R-:W-:Y:S05]  /*24560*/  @!UPT UIADD3 URZ, URZ, URZ, URZ ;  /* 0x0000003f3f3ff290 */ /* 0x000fea000fffe03f */
[----:B------:R-:W-:Y:S01]  /*24570*/  STL.64 [R1+0x70], R12 ;  /* 0x0000700c01007387 */ /* 0x000fe20000100a00 */
[----:B------:R0:W-:Y:S02]  /*24580*/  STL.64 [R1+0x78], R14 ;  /* 0x0000780e01007387 */ /* 0x0001e40000100a00 */
[----:B0-----:R-:W-:Y:S01]  /*24590*/  HMMA.16816.F32.BF16 R12, R4, R10, R24 ;  /* 0x0000000a040c723c */ /* 0x001fe20000041818 */
[----:B------:R-:W-:-:S04]  /*245a0*/  LOP3.LUT R0, R0, 0x30, R2, 0x78, !PT ;  /* 0x0000003000007812 */ /* 0x000fc800078e7802 */
[----:B------:R-:W-:-:S05]  /*245b0*/  LOP3.LUT R0, R0, 0x40, RZ, 0x3c, !PT ;  /* 0x0000004000007812 */ /* 0x000fca00078e3cff */
[----:B------:R-:W-:Y:S11]  /*245c0*/  LDSM.16.M88.4 R24, [R0+0x28100] ;  /* 0x028100000018783b */ /* 0x000ff60000000200 */
[----:B------:R-:W-:Y:S02]  /*245d0*/  @!UPT UIADD3 URZ, URZ, URZ, URZ ;  /* 0x0000003f3f3ff290 */ /* 0x000fe4000fffe03f */
[----:B------:R-:W-:Y:S01]  /*245e0*/  STL.64 [R1+0xa0], R12 ;  /* 0x0000a00c01007387 */ /* 0x000fe20000100a00 */
[----:B------:R-:W-:Y:S01]  /*245f0*/  STL.64 [R1+0xa8], R14 ;  /* 0x0000a80e01007387 */ /* 0x000fe20000100a00 */
[----:B--2---:R-:W-:Y:S02]  /*24600*/  HMMA.16816.F32.BF16 R8, R4, R18, R20 ;  /* 0x000000120408723c */ /* 0x004fe40000041814 */
[----:B----4-:R-:W0:Y:S04]  /*24610*/  LDSM.16.MT88.4 R4, [R29+0x14000] ;  /* 0x014000001d04783b */ /* 0x010e280000004200 */
[----:B------:R-:W-:Y:S04]  /*24620*/  LDSM.16.M88.4 R16, [R0+0x23100] ;  /* 0x023100000010783b */ /* 0x000fe80000000200 */
[----:B------:R-:W-:Y:S11]  /*24630*/  LDSM.16.M88.4 R20, [R0+0x26100] ;  /* 0x026100000014783b */ /* 0x000ff60000000200 */
[----:B------:R-:W-:Y:S02]  /*24640*/  @!UPT UIADD3 URZ, URZ, URZ, URZ ;  /* 0x0000003f3f3ff290 */ /* 0x000fe4000fffe03f */
[----:B------:R-:W-:Y:S01]  /*24650*/  STL.64 [R1+0x90], R8 ;  /* 0x0000900801007387 */ /* 0x000fe20000100a00 */
[----:B------:R-:W-:Y:S02]  /*24660*/  STL.64 [R1+0x98], R10 ;  /* 0x0000980a01007387 */ /* 0x000fe40000100a00 */
[----:B------:R-:W1:Y:S01]  /*24670*/  LDSM.16.M88.4 R8, [R0+0x20100] ;  /* 0x020100000008783b */ /* 0x000e620000000200 */
[----:B0-----:R-:W-:Y:S03]  /*24680*/  STL [R1+0x4df4], R6 ;  /* 0x004df40601007387 */ /* 0x001fe60000100800 */
[----:B------:R-:W-:Y:S02]  /*24690*/  STL [R1+0x4df0], R7 ;  /* 0x004df00701007387 */ /* 0x000fe40000100800 */
[----:B------:R-:W-:Y:S01]  /*246a0*/  STL [R1+0x4ca8], R29 ;  /* 0x004ca81d01007387 */ /* 0x000fe20000100800 */
[----:B-1----:R-:W-:Y:S01]  /*246b0*/  STL.64 [R1+0x250], R8 ;  /* 0x0002500801007387 */ /* 0x002fe20000100a00 */
[----:B------:R-:W-:-:S02]  /*246c0*/  IMAD.MOV.U32 R3, RZ, RZ, R9 ;  /* 0x000000ffff037224 */ /* 0x000fc400078e0009 */
[----:B------:R-:W-:Y:S01]  /*246d0*/  STL.64 [R1+0x258], R10 ;  /* 0x0002580a01007387 */ /* 0x000fe20000100a00 */
[----:B------:R-:W-:Y:S02]  /*246e0*/  MOV R2, R8 ;  /* 0x0000000800027202 */ /* 0x000fe40000000f00 */
[----:B------:R-:W0:Y:S04]  /*246f0*/  LDSM.16.M88.4 R8, [R0+0x21100] ;  /* 0x021100000008783b */ /* 0x000e280000000200 */
[----:B0-----:R-:W-:Y:S01]  /*24700*/  STL.64 [R1+0x280], R8 ;  /* 0x0002800801007387 */ /* 0x001fe20000100a00 */
[----:B------:R-:W-:Y:S02]  /*24710*/  IMAD.MOV.U32 R29, RZ, RZ, R9 ;  /* 0x000000ffff1d7224 */ /* 0x000fe400078e0009 */
[----:B------:R-:W-:Y:S01]  /*24720*/  STL.64 [R1+0x288], R10 ;  /* 0x0002880a01007387 */ /* 0x000fe20000100a00 */
[----:B------:R-:W-:-:S02]  /*24730*/  MOV R28, R8 ;  /* 0x00000008001c7202 */ /* 0x000fc40000000f00 */
[----:B------:R-:W0:Y:S04]  /*24740*/  LDSM.16.M88.4 R8, [R0+0x22100] ;  /* 0x022100000008783b */ /* 0x000e280000000200 */
[----:B0-----:R0:W-:Y:S01]  /*24750*/  STL.64 [R1+0x290], R8 ;  /* 0x0002900801007387 */ /* 0x0011e20000100a00 */
[----:B------:R-:W-:Y:S02]  /*24760*/  STL.64 [R1+0x298], R10 ;  /* 0x0002980a01007387 */ /* 0x000fe40000100a00 */
[----:B------:R-:W-:Y:S01]  /*24770*/  IMAD.MOV.U32 R13, RZ, RZ, R8 ;  /* 0x000000ffff0d7224 */ /* 0x000fe200078e0008 */
[----:B------:R-:W-:Y:S01]  /*24780*/  MOV R12, R9 ;  /* 0x00000009000c7202 */ /* 0x000fe20000000f00 */
[----:B------:R-:W-:Y:S01]  /*24790*/  STL.64 [R1+0x2c0], R16 ;  /* 0x0002c01001007387 */ /* 0x000fe20000100a00 */
[----:B------:R-:W-:Y:S02]  /*247a0*/  STL.64 [R1+0x2c8], R18 ;  /* 0x0002c81201007387 */ /* 0x000fe40000100a00 */
[----:B0-----:R-:W-:Y:S01]  /*247b0*/  IMAD.MOV.U32 R9, RZ, RZ, R17 ;  /* 0x000000ffff097224 */ /* 0x001fe200078e0011 */
[----:B------:R-:W-:-:S02]  /*247c0*/  MOV R8, R16 ;  /* 0x0000001000087202 */ /* 0x000fc40000000f00 */
[----:B------:R-:W0:Y:S04]  /*247d0*/  LDSM.16.M88.4 R16, [R0+0x24100] ;  /* 0x024100000010783b */ /* 0x000e280000000200 */
[----:B0-----:R-:W-:Y:S01]  /*247e0*/  STL.64 [R1+0x2d0], R16 ;  /* 0x0002d01001007387 */ /* 0x001fe20000100a00 */
[----:B------:R-:W-:Y:S02]  /*247f0*/  IMAD.MOV.U32 R6, RZ, RZ, R16 ;  /* 0x000000ffff067224 */ /* 0x000fe400078e0010 */
[----:B------:R-:W-:Y:S01]  /*24800*/  STL.64 [R1+0x2d8], R18 ;  /* 0x0002d81201007387 */ /* 0x000fe20000100a00 */
[----:B------:R-:W-:Y:S02]  /*24810*/  MOV R7, R17 ;  /* 0x0000001100077202 */ /* 0x000fe40000000f00 */
[----:B------:R-:W0:Y:S04]  /*24820*/  LDSM.16.M88.4 R16, [R0+0x25100] ;  /* 0x025100000010783b */ /* 0x000e280000000200 */
[----:B------:R1:W-:Y:S01]  /*24830*/  STL.64 [R1+0x4e00], R6 ;  /* 0x004e000601007387 */ /* 0x0003e20000100a00 */
[----:B------:R-:W-:Y:S03]  /*24840*/  STL.64 [R1+0x4df8], R4 ;  /* 0x004df80401007387 */ /* 0x000fe60000100a00 */
[----:B0-----:R-:W-:Y:S01]  /*24850*/  STL.64 [R1+0x300], R16 ;  /* 0x0003001001007387 */ /* 0x001fe20000100a00 */
[----:B------:R-:W-:Y:S02]  /*24860*/  STL.64 [R1+0x308], R18 ;  /* 0x0003081201007387 */ /* 0x000fe40000100a00 */
[----:B------:R-:W-:Y:S02]  /*24870*/  STL.64 [R1+0x4d80], R16 ;  /* 0x004d801001007387 */ /* 0x000fe40000100a00 */
[----:B------:R-:W-:Y:S01]  /*24880*/  STL.64 [R1+0x310], R20 ;  /* 0x0003101401007387 */ /* 0x000fe20000100a00 */
[----:B------:R-:W-:Y:S01]  /*24890*/  STL.64 [R1+0x318], R22 ;  /* 0x0003181601007387 */ /* 0x000fe20000100a00 */
[----:B------:R-:W-:Y:S02]  /*248a0*/  STL.64 [R1+0x4d78], R20 ;  /* 0x004d781401007387 */ /* 0x000fe40000100a00 */
[----:B------:R-:W0:Y:S04]  /*248b0*/  LDSM.16.M88.4 R20, [R0+0x2a100] ;  /* 0x02a100000014783b */ /* 0x000e280000000200 */
[----:B-1----:R-:W-:Y:S01]  /*248c0*/  IMAD.MOV.U32 R6, RZ, RZ, R9 ;  /* 0x000000ffff067224 */ /* 0x002fe200078e0009 */
[----:B------:R-:W-:-:S02]  /*248d0*/  MOV R7, R8 ;  /* 0x0000000800077202 */ /* 0x000fc40000000f00 */
[----:B------:R-:W1:Y:S04]  /*248e0*/  LDSM.16.M88.4 R8, [R0+0x27100] ;  /* 0x027100000008783b */ /* 0x000e680000000200 */
[----:B0-----:R0:W-:Y:S02]  /*248f0*/  STL.64 [R1+0x370], R20 ;  /* 0x0003701401007387 */ /* 0x0011e40000100a00 */
[----:B0-----:R-:W-:Y:S01]  /*24900*/  IMAD.MOV.U32 R21, RZ, RZ, R6 ;  /* 0x000000ffff157224 */ /* 0x001fe200078e0006 */
[----:B------:R-:W-:Y:S02]  /*24910*/  MOV R20, R7 ;  /* 0x0000000700147202 */ /* 0x000fe40000000f00 */
[----:B------:R-:W0:Y:S04]  /*24920*/  LDSM.16.M88.4 R4, [R0+0x2b100] ;  /* 0x02b100000004783b */ /* 0x000e280000000200 */
[----:B------:R-:W-:Y:S01]  /*24930*/  STL.64 [R1+0x378], R22 ;  /* 0x0003781601007387 */ /* 0x000fe20000100a00 */
[----:B-1----:R-:W-:Y:S02]  /*24940*/  STL.64 [R1+0x330], R8 ;  /* 0x0003300801007387 */ /* 0x002fe40000100a00 */
[----:B------:R-:W-:Y:S02]  /*24950*/  STL.64 [R1+0x338], R10 ;  /* 0x0003380a01007387 */ /* 0x000fe40000100a00 */
[----:B------:R-:W-:Y:S01]  /*24960*/  IMAD.MOV.U32 R18, RZ, RZ, R13 ;  /* 0x000000ffff127224 */ /* 0x000fe200078e000d */
[----:B------:R-:W-:-:S02]  /*24970*/  MOV R19, R12 ;  /* 0x0000000c00137202 */ /* 0x000fc40000000f00 */
[----:B------:R-:W-:Y:S04]  /*24980*/  LDSM.16.M88.4 R12, [R0+0x29100] ;  /* 0x02910000000c783b */ /* 0x000fe80000000200 */
[----:B0-----:R-:W-:Y:S01]  /*24990*/  STL.64 [R1+0x380], R4 ;  /* 0x0003800401007387 */ /* 0x001fe20000100a00 */
[----:B------:R0:W-:Y:S03]  /*249a0*/  STL.64 [R1+0x388], R6 ;  /* 0x0003880601007387 */ /* 0x0001e60000100a00 */
[----:B0-----:R-:W2:Y:S01]  /*249b0*/  LDL.LU.64 R6, [R1+0x4e00] ;  /* 0x004e000001067983 */ /* 0x001ea20000300a00 */
[----:B------:R-:W3:Y:S02]  /*249c0*/  LDL.LU.64 R4, [R1+0x4df8] ;  /* 0x004df80001047983 */ /* 0x000ee40000300a00 */
[----:B------:R-:W-:Y:S02]  /*249d0*/  STL.64 [R1+0x340], R24 ;  /* 0x0003401801007387 */ /* 0x000fe40000100a00 */
[----:B------:R-:W-:Y:S01]  /*249e0*/  STL.64 [R1+0x348], R26 ;  /* 0x0003481a01007387 */ /* 0x000fe20000100a00 */
[----:B------:R-:W-:Y:S02]  /*249f0*/  STL.64 [R1+0x4d88], R24 ;  /* 0x004d881801007387 */ /* 0x000fe40000100a00 */
[----:B------:R-:W0:Y:S04]  /*24a00*/  LDSM.16.M88.4 R24, [R0+0x2c100] ;  /* 0x02c100000018783b */ /* 0x000e280000000200 */
[----:B0-----:R-:W-:Y:S01]  /*24a10*/  IMAD.MOV.U32 R11, RZ, RZ, R24 ;  /* 0x000000ffff0b7224 */ /* 0x001fe200078e0018 */
[----:B------:R-:W-:Y:S01]  /*24a20*/  MOV R10, R25 ;  /* 0x00000019000a7202 */ /* 0x000fe20000000f00 */
[----:B------:R-:W-:Y:S01]  /*24a30*/  STL.64 [R1+0x3a0], R24 ;  /* 0x0003a01801007387 */ /* 0x000fe20000100a00 */
[----:B------:R-:W-:Y:S03]  /*24a40*/  STL.64 [R1+0x3a8], R26 ;  /* 0x0003a81a01007387 */ /* 0x000fe60000100a00 */
[----:B------:R-:W-:Y:S01]  /*24a50*/  STL.64 [R1+0x4d98], R10 ;  /* 0x004d980a01007387 */ /* 0x000fe20000100a00 */
[----:B------:R-:W-:Y:S02]  /*24a60*/  STL.64 [R1+0x4d90], R8 ;  /* 0x004d900801007387 */ /* 0x000fe40000100a00 */
[----:B------:R-:W-:Y:S02]  /*24a70*/  STL.64 [R1+0x350], R12 ;  /* 0x0003500c01007387 */ /* 0x000fe40000100a00 */
[----:B------:R-:W-:Y:S01]  /*24a80*/  STL.64 [R1+0x358], R14 ;  /* 0x0003580e01007387 */ /* 0x000fe20000100a00 */
[----:B------:R-:W-:Y:S02]  /*24a90*/  STL.64 [R1+0x4da0], R12 ;  /* 0x004da00c01007387 */ /* 0x000fe40000100a00 */
[----:B------:R-:W0:Y:S02]  /*24aa0*/  LDSM.16.M88.4 R12, [R0+0x2d100] ;  /* 0x02d10000000c783b */ /* 0x000e240000000200 */
[----:B------:R-:W1:Y:S02]  /*24ab0*/  LDSM.16.M88.4 R8, [R0+0x2e100] ;  /* 0x02e100000008783b */ /* 0x000e640000000200 */
[----:B------:R-:W-:-:S02]  /*24ac0*/  IMAD.MOV.U32 R17, RZ, RZ, R29 ;  /* 0x000000ffff117224 */ /* 0x000fc400078e001d */
[----:B------:R-:W-:Y:S01]  /*24ad0*/  IMAD.MOV.U32 R29, RZ, RZ, R27 ;  /* 0x000000ffff1d7224 */ /* 0x000fe200078e001b */
[----:B------:R-:W-:Y:S02]  /*24ae0*/  MOV R23, R19 ;  /* 0x0000001300177202 */ /* 0x000fe40000000f00 */
[----:B------:R-:W-:Y:S02]  /*24af0*/  MOV R16, R28 ;  /* 0x0000001c00107202 */ /* 0x000fe40000000f00 */
[----:B------:R-:W-:Y:S01]  /*24b00*/  STL [R1+0x4cc0], R29 ;  /* 0x004cc01d01007387 */ /* 0x000fe20000100800 */
[----:B------:R-:W-:-:S03]  /*24b10*/  IMAD.MOV.U32 R19, RZ, RZ, R3 ;  /* 0x000000ffff137224 */ /* 0x000fc600078e0003 */
[----:B0-----:R-:W-:Y:S01]  /*24b20*/  STL.64 [R1+0x3b0], R12 ;  /* 0x0003b00c01007387 */ /* 0x001fe20000100a00 */
[----:B------:R-:W-:Y:S02]  /*24b30*/  STL.64 [R1+0x3b8], R14 ;  /* 0x0003b80e01007387 */ /* 0x000fe40000100a00 */
[----:B-1----:R-:W-:Y:S01]  /*24b40*/  STL.64 [R1+0x3d0], R8 ;  /* 0x0003d00801007387 */ /* 0x002fe20000100a00 */
[----:B------:R-:W-:Y:S01]  /*24b50*/  MOV R3, R10 ;  /* 0x0000000a00037202 */ /* 0x000fe20000000f00 */
[----:B------:R-:W-:Y:S01]  /*24b60*/  STL.64 [R1+0x3d8], R10 ;  /* 0x0003d80a01007387 */ /* 0x000fe20000100a00 */
[----:B------:R-:W-:Y:S02]  /*24b70*/  IMAD.MOV.U32 R28, RZ, RZ, R11 ;  /* 0x000000ffff1c7224 */ /* 0x000fe400078e000b */
[----:B------:R-:W0:Y:S03]  /*24b80*/  LDSM.16.M88.4 R8, [R0+0x2f100] ;  /* 0x02f100000008783b */ /* 0x000e260000000200 */
[----:B------:R-:W-:Y:S01]  /*24b90*/  STL [R1+0x4cbc], R28 ;  /* 0x004cbc1c01007387 */ /* 0x000fe20000100800 */
[----:B------:R-:W-:Y:S02]  /*24ba0*/  STL [R1+0x4cb8], R3 ;  /* 0x004cb80301007387 */ /* 0x000fe40000100800 */
[----:B------:R-:W-:Y:S01]  /*24bb0*/  IMAD.MOV.U32 R22, RZ, RZ, R18 ;  /* 0x000000ffff167224 */ /* 0x000fe200078e0012 */
[----:B0-----:R0:W-:Y:S01]  /*24bc0*/  STL.64 [R1+0x520], R8 ;  /* 0x0005200801007387 */ /* 0x0011e20000100a00 */
[----:B------:R-:W-:Y:S01]  /*24bd0*/  STL.64 [R1+0x528], R10 ;  /* 0x0005280a01007387 */ /* 0x000fe20000100a00 */
[----:B0-----:R-:W-:Y:S01]  /*24be0*/  MOV R8, R20 ;  /* 0x0000001400087202 */ /* 0x001fe20000000f00 */
[----:B------:R-:W-:-:S05]  /*24bf0*/  IMAD.MOV.U32 R9, RZ, RZ, R21 ;  /* 0x000000ffff097224 */ /* 0x000fca00078e0015 */
[----:B------:R0:W-:Y:S02]  /*24c00*/  STL.64 [R1+0x4da8], R8 ;  /* 0x004da80801007387 */ /* 0x0001e40000100a00 */
[----:B0-----:R-:W-:Y:S01]  /*24c10*/  MOV R8, R22 ;  /* 0x0000001600087202 */ /* 0x001fe20000000f00 */
[----:B------:R-:W-:-:S05]  /*24c20*/  IMAD.MOV.U32 R9, RZ, RZ, R23 ;  /* 0x000000ffff097224 */ /* 0x000fca00078e0017 */
[----:B------:R0:W-:Y:S02]  /*24c30*/  STL.64 [R1+0x4dc0], R8 ;  /* 0x004dc00801007387 */ /* 0x0001e40000100a00 */
[----:B0-----:R-:W-:Y:S01]  /*24c40*/  MOV R8, R16 ;  /* 0x0000001000087202 */ /* 0x001fe20000000f00 */
[----:B------:R-:W-:-:S05]  /*24c50*/  IMAD.MOV.U32 R9, RZ, RZ, R17 ;  /* 0x000000ffff097224 */ /* 0x000fca00078e0011 */
[----:B------:R-:W-:Y:S01]  /*24c60*/  STL.64 [R1+0x4dd8], R8 ;  /* 0x004dd80801007387 */ /* 0x000fe20000100a00 */
[----:B------:R-:W4:Y:S02]  /*24c70*/  LDL.LU R12, [R1+0x60] ;  /* 0x00006000010c7983 */ /* 0x000f240000300800 */
[----:B------:R-:W4:Y:S02]  /*24c80*/  LDL.LU R13, [R1+0x64] ;  /* 0x00006400010d7983 */ /* 0x000f240000300800 */
[----:B------:R-:W5:Y:S01]  /*24c90*/  LDL.LU R14, [R1+0x68] ;  /* 0x00006800010e7983 */ /* 0x000f620000300800 */
[----:B------:R-:W5:Y:S04]  /*24ca0*/  LDL.LU R15, [R1+0x6c] ;  /* 0x00006c00010f7983 */ /* 0x000f680000300800 */
[----:B-----5:R-:W-:Y:S01]  /*24cb0*/  STL.64 [R1+0x4db8], R14 ;  /* 0x004db80e01007387 */ /* 0x020fe20000100a00 */
[----:B----4-:R0:W-:Y:S03]  /*24cc0*/  STL.64 [R1+0x4db0], R12 ;  /* 0x004db00c01007387 */ /* 0x0101e60000100a00 */
[----:B0-----:R-:W4:Y:S01]  /*24cd0*/  LDL.LU R12, [R1+0xb0] ;  /* 0x0000b000010c7983 */ /* 0x001f220000300800 */
[----:B------:R-:W4:Y:S02]  /*24ce0*/  LDL.LU R13, [R1+0xb4] ;  /* 0x0000b400010d7983 */ /* 0x000f240000300800 */
[----:B------:R-:W5:Y:S02]  /*24cf0*/  LDL.LU R14, [R1+0xb8] ;  /* 0x0000b800010e7983 */ /* 0x000f640000300800 */
[----:B------:R-:W5:Y:S02]  /*24d00*/  LDL.LU R15, [R1+0xbc] ;  /* 0x0000bc00010f7983 */ /* 0x000f640000300800 */
[----:B-----5:R-:W-:Y:S01]  /*24d10*/  STL.64 [R1+0x4dd0], R14 ;  /* 0x004dd00e01007387 */ /* 0x020fe20000100a00 */
[----:B----4-:R0:W-:Y:S03]  /*24d20*/  STL.64 [R1+0x4dc8], R12 ;  /* 0x004dc80c01007387 */ /* 0x0101e60000100a00 */
[----:B0-----:R-:W4:Y:S01]  /*24d30*/  LDL.LU R12, [R1+0xd0] ;  /* 0x0000d000010c7983 */ /* 0x001f220000300800 */
[----:B------:R-:W4:Y:S02]  /*24d40*/  LDL.LU R13, [R1+0xd4] ;  /* 0x0000d400010d7983 */ /* 0x000f240000300800 */
[----:B------:R-:W5:Y:S02]  /*24d50*/  LDL.LU R14, [R1+0xd8] ;  /* 0x0000d800010e7983 */ /* 0x000f640000300800 */
[----:B------:R-:W5:Y:S01]  /*24d60*/  LDL.LU R15, [R1+0xdc] ;  /* 0x0000dc00010f7983 */ /* 0x000f620000300800 */
[----:B--2---:R-:W-:Y:S01]  /*24d70*/  MOV R16, R6 ;  /* 0x0000000600107202 */ /* 0x004fe20000000f00 */
[----:B------:R-:W-:Y:S01]  /*24d80*/  IMAD.MOV.U32 R17, RZ, RZ, R7 ;  /* 0x000000ffff117224 */ /* 0x000fe200078e0007 */
[----:B------:R-:W-:Y:S01]  /*24d90*/  MOV R18, R2 ;  /* 0x0000000200127202 */ /* 0x000fe20000000f00 */
[----:B-----5:R-:W-:Y:S01]  /*24da0*/  STL.64 [R1+0x4de8], R14 ;  /* 0x004de80e01007387 */ /* 0x020fe20000100a00 */
[----:B----4-:R0:W-:Y:S03]  /*24db0*/  STL.64 [R1+0x4de0], R12 ;  /* 0x004de00c01007387 */ /* 0x0101e60000100a00 */
[----:B0-----:R-:W3:Y:S01]  /*24dc0*/  LDL.LU R12, [R1+0x100] ;  /* 0x00010000010c7983 */ /* 0x001ee20000300800 */
[----:B------:R-:W3:Y:S02]  /*24dd0*/  LDL.LU R13, [R1+0x104] ;  /* 0x00010400010d7983 */ /* 0x000ee40000300800 */
[----:B------:R-:W3:Y:S02]  /*24de0*/  LDL.LU R14, [R1+0x108] ;  /* 0x00010800010e7983 */ /* 0x000ee40000300800 */
[----:B------:R-:W3:Y:S01]  /*24df0*/  LDL.LU R15, [R1+0x10c] ;  /* 0x00010c00010f7983 */ /* 0x000ee20000300800 */
[----:B------:R-:W3:Y:S01]  /*24e00*/  LDL.LU R6, [R1+0x4df4] ;  /* 0x004df40001067983 */ /* 0x000ee20000300800 */
[----:B------:R-:W3:Y:S01]  /*24e10*/  LDL.LU R7, [R1+0x4df0] ;  /* 0x004df00001077983 */ /* 0x000ee20000300800 */
[----:B------:R-:W-:Y:S01]  /*24e20*/  MOV R8, R18 ;  /* 0x0000001200087202 */ /* 0x000fe20000000f00 */
[----:B------:R-:W-:Y:S01]  /*24e30*/  IMAD.MOV.U32 R9, RZ, RZ, R19 ;  /* 0x000000ffff097224 */ /* 0x000fe200078e0013 */
[----:B------:R-:W-:Y:S01]  /*24e40*/  MOV R0, R10 ;  /* 0x0000000a00007202 */ /* 0x000fe20000000f00 */
[----:B------:R-:W-:Y:S01]  /*24e50*/  IMAD.MOV.U32 R2, RZ, RZ, R11 ;  /* 0x000000ffff027224 */ /* 0x000fe200078e000b */
[----:B------:R-:W2:Y:S01]  /*24e60*/  LDL.LU R24, [R1+0x30] ;  /* 0x0000300001187983 */ /* 0x000ea20000300800 */
[----:B------:R-:W2:Y:S02]  /*24e70*/  LDL.LU R25, [R1+0x34] ;  /* 0x0000340001197983 */ /* 0x000ea40000300800 */
[----:B------:R-:W2:Y:S02]  /*24e80*/  LDL.LU R26, [R1+0x38] ;  /* 0x00003800011a7983 */ /* 0x000ea40000300800 */
[----:B------:R-:W2:Y:S01]  /*24e90*/  LDL.LU R27, [R1+0x3c] ;  /* 0x00003c00011b7983 */ /* 0x000ea20000300800 */
[----:B------:R-:W4:Y:S01]  /*24ea0*/  LDL.LU R20, [R1] ;  /* 0x0000000001147983 */ /* 0x000f220000300800 */
[----:B------:R-:W4:Y:S02]  /*24eb0*/  LDL.LU R21, [R1+0x4] ;  /* 0x0000040001157983 */ /* 0x000f240000300800 */
[----:B------:R-:W4:Y:S02]  /*24ec0*/  LDL.LU R22, [R1+0x8] ;  /* 0x0000080001167983 */ /* 0x000f240000300800 */
[----:B------:R-:W4:Y:S01]  /*24ed0*/  LDL.LU R23, [R1+0xc] ;  /* 0x00000c0001177983 */ /* 0x000f220000300800 */
[----:B------:R-:W-:Y:S01]  /*24ee0*/  STL [R1+0x4cc8], R2 ;  /* 0x004cc80201007387 */ /* 0x000fe20000100800 */
[----:B------:R-:W-:Y:S01]  /*24ef0*/  STL [R1+0x4cc4], R0 ;  /* 0x004cc40001007387 */ /* 0x000fe20000100800 */
[----:B---3--:R-:W-:Y:S02]  /*24f00*/  HMMA.16816.F32.BF16 R8, R4, R8, R12 ;  /* 0x000000080408723c */ /* 0x008fe4000004180c */
[----:B------:R-:W3:Y:S01]  /*24f10*/  LDL.LU.64 R14, [R1+0x4de8] ;  /* 0x004de800010e7983 */ /* 0x000ee20000300a00 */
[----:B------:R-:W3:Y:S11]  /*24f20*/  LDL.LU.64 R12, [R1+0x4de0] ;  /* 0x004de000010c7983 */ /* 0x000ef60000300a00 */
[----:B------:R-:W-:Y:S09]  /*24f30*/  @!UPT UIADD3 URZ, URZ, URZ, URZ ;  /* 0x0000003f3f3ff290 */ /* 0x000ff2000fffe03f */
[----:B------:R0:W-:Y:S01]  /*24f40*/  STL [R1+0xf0], R8 ;  /* 0x0000f00801007387 */ /* 0x0001e20000100800 */
[----:B------:R-:W-:-:S03]  /*24f50*/  MOV R29, R9 ;  /* 0x00000009001d7202 */ /* 0x000fc60000000f00 */
[----:B0-----:R-:W3:Y:S01]  /*24f60*/  LDL.LU.64 R8, [R1+0x4dd8] ;  /* 0x004dd80001087983 */ /* 0x001ee20000300a00 */
[----:B------:R-:W-:Y:S01]  /*24f70*/  IMAD.MOV.U32 R28, RZ, RZ, R10 ;  /* 0x000000ffff1c7224 */ /* 0x000fe200078e000a */
[----:B------:R-:W-:-:S05]  /*24f80*/  MOV R3, R11 ;  /* 0x0000000b00037202 */ /* 0x000fca0000000f00 */
[----:B------:R-:W-:Y:S01]  /*24f90*/  STL [R1+0x4cd4], R3 ;  /* 0x004cd40301007387 */ /* 0x000fe20000100800 */
[----:B------:R-:W-:Y:S02]  /*24fa0*/  STL [R1+0x4cd0], R28 ;  /* 0x004cd01c01007387 */ /* 0x000fe40000100800 */
[----:B------:R-:W-:Y:S01]  /*24fb0*/  STL [R1+0x4ccc], R29 ;  /* 0x004ccc1d01007387 */ /* 0x000fe20000100800 */
[----:B---3--:R-:W-:Y:S01]  /*24fc0*/  HMMA.16816.F32.BF16 R8, R4, R8, R12 ;  /* 0x000000080408723c */ /* 0x008fe2000004180c */
[----:B------:R-:W3:Y:S01]  /*24fd0*/  LDL.LU.64 R14, [R1+0x4dd0] ;  /* 0x004dd000010e7983 */ /* 0x000ee20000300a00 */
[----:B------:R-:W3:Y:S11]  /*24fe0*/  LDL.LU.64 R12, [R1+0x4dc8] ;  /* 0x004dc800010c7983 */ /* 0x000ef60000300a00 */
[----:B------:R-:W-:Y:S10]  /*24ff0*/  @!UPT UIADD3 URZ, URZ, URZ, URZ ;  /* 0x0000003f3f3ff290 */ /* 0x000ff4000fffe03f */
[----:B------:R0:W-:Y:S04]  /*25000*/  STL.64 [R1+0xe0], R8 ;  /* 0x0000e00801007387 */ /* 0x0001e80000100a00 */
[----:B0-----:R-:W3:Y:S01]  /*25010*/  LDL.LU.64 R8, [R1+0x4dc0] ;  /* 0x004dc00001087983 */ /* 0x001ee20000300a00 */
[----:B------:R-:W-:Y:S01]  /*25020*/  IMAD.MOV.U32 R2, RZ, RZ, R10 ;  /* 0x000000ffff027224 */ /* 0x000fe200078e000a */
[----:B------:R-:W-:-:S05]  /*25030*/  MOV R0, R11 ;  /* 0x0000000b00007202 */ /* 0x000fca0000000f00 */
[----:B------:R-:W-:Y:S01]  /*25040*/  STL [R1+0x4cdc], R0 ;  /* 0x004cdc0001007387 */ /* 0x000fe20000100800 */
[----:B------:R-:W-:Y:S01]  /*25050*/  STL [R1+0x4cd8], R2 ;  /* 0x004cd80201007387 */ /* 0x000fe20000100800 */
[----:B---3--:R-:W-:Y:S02]  /*25060*/  HMMA.16816.F32.BF16 R8, R4, R8, R12 ;  /* 0x000000080408723c */ /* 0x008fe4000004180c */
[----:B------:R-:W3:Y:S01]  /*25070*/  LDL.LU.64 R14, [R1+0x4db8] ;  /* 0x004db800010e7983 */ /* 0x000ee20000300a00 */
[----:B------:R-:W3:Y:S11]  /*25080*/  LDL.LU.64 R12, [R1+0x4db0] ;  /* 0x004db000010c7983 */ /* 0x000ef60000300a00 */
[----:B------:R-:W-:Y:S09]  /*25090*/  @!UPT UIADD3 URZ, URZ, URZ, URZ ;  /* 0x0000003f3f3ff290 */ /* 0x000ff2000fffe03f */
[----:B------:R0:W-:Y:S01]  /*250a0*/  STL [R1+0xd0], R8 ;  /* 0x0000d00801007387 */ /* 0x0001e20000100800 */
[----:B------:R-:W-:-:S03]  /*250b0*/  IMAD.MOV.U32 R3, RZ, RZ, R9 ;  /* 0x000000ffff037224 */ /* 0x000fc600078e0009 */
[----:B0-----:R-:W3:Y:S01]  /*250c0*/  LDL.LU.64 R8, [R1+0x4da8] ;  /* 0x004da80001087983 */ /* 0x001ee20000300a00 */
[----:B------:R-:W-:Y:S01]  /*250d0*/  MOV R28, R10 ;  /* 0x0000000a001c7202 */ /* 0x000fe20000000f00 */
[----:B------:R-:W-:Y:S01]  /*250e0*/  IMAD.MOV.U32 R29, RZ, RZ, R11 ;  /* 0x000000ffff1d7224 */ /* 0x000fe200078e000b */
[C---:B--2---:R-:W-:Y:S04]  /*250f0*/  HMMA.16816.F32.BF16 R16, R4.reuse, R16, R24 ;  /* 0x000000100410723c */ /* 0x044fe80000041818 */
[----:B------:R0:W-:Y:S01]  /*25100*/  STL [R1+0x4ce8], R29 ;  /* 0x004ce81d01007387 */ /* 0x0001e20000100800 */
[----:B------:R-:W-:Y:S02]  /*25110*/  STL [R1+0x4ce4], R28 ;  /* 0x004ce41c01007387 */ /* 0x000fe40000100800 */
[----:B------:R-:W-:Y:S11]  /*25120*/  STL [R1+0x4ce0], R3 ;  /* 0x004ce00301007387 */ /* 0x000ff60000100800 */
[----:B------:R-:W-:Y:S06]  /*25130*/  @!UPT UIADD3 URZ, URZ, URZ, URZ ;  /* 0x0000003f3f3ff290 */ /* 0x000fec000fffe03f */
[----:B0-----:R-:W-:Y:S01]  /*25140*/  MOV R29, R17 ;  /* 0x00000011001d7202 */ /* 0x001fe20000000f00 */
[----:B---3--:R-:W-:Y:S01]  /*25150*/  HMMA.16816.F32.BF16 R8, R4, R8, R12 ;  /* 0x000000080408723c */ /* 0x008fe2000004180c */
[----:B------:R-:W2:Y:S11]  /*25160*/  LDL.LU.64 R12, [R1+0x4da0] ;  /* 0x004da000010c7983 */ /* 0x000eb60000300a00 */
[----:B------:R-:W-:Y:S11]  /*25170*/  @!UPT UIADD3 URZ, URZ, URZ, URZ ;  /* 0x0000003f3f3ff290 */ /* 0x000ff6000fffe03f */
[----:B------:R-:W-:Y:S01]  /*25180*/  @!UPT UIADD3 URZ, URZ, URZ, URZ ;  /* 0x0000003f3f3ff290 */ /* 0x000fe2000fffe03f */
[----:B------:R-:W-:Y:S01]  /*25190*/  IMAD.MOV.U32 R2, RZ, RZ, R11 ;  /* 0x000000ffff027224 */ /* 0x000fe200078e000b */
[----:B------:R-:W-:Y:S01]  /*251a0*/  MOV R0, R10 ;  /* 0x0000000a00007202 */ /* 0x000fe20000000f00 */
[----:B------:R0:W-:Y:S01]  /*251b0*/  STL.64 [R1+0xc0], R8 ;  /* 0x0000c00801007387 */ /* 0x0001e20000100a00 */
[----:B------:R-:W3:Y:S03]  /*251c0*/  LDL.LU.64 R10, [R1+0x4d98] ;  /* 0x004d9800010a7983 */ /* 0x000ee60000300a00 */
[----:B0-----:R-:W5:Y:S01]  /*251d0*/  LDL.LU.64 R8, [R1+0x4d90] ;  /* 0x004d900001087983 */ /* 0x001f620000300a00 */
[----:B------:R-:W-:Y:S02]  /*251e0*/  STL [R1+0x4cf0], R2 ;  /* 0x004cf00201007387 */ /* 0x000fe40000100800 */
[----:B------:R-:W-:Y:S02]  /*251f0*/  STL [R1+0x4cec], R0 ;  /* 0x004cec0001007387 */ /* 0x000fe40000100800 */
[----:B------:R-:W2:Y:S01]  /*25200*/  LDL.LU.64 R24, [R1+0x4d88] ;  /* 0x004d880001187983 */ /* 0x000ea20000300a00 */
[----:B------:R0:W-:Y:S04]  /*25210*/  STL [R1+0xb0], R16 ;  /* 0x0000b01001007387 */ /* 0x0001e80000100800 */
[----:B0-----:R-:W4:Y:S01]  /*25220*/  LDL.LU.64 R16, [R1+0x4d80] ;  /* 0x004d800001107983 */ /* 0x001f220000300a00 */
[----:B------:R-:W-:Y:S01]  /*25230*/  IMAD.MOV.U32 R28, RZ, RZ, R18 ;  /* 0x000000ffff1c7224 */ /* 0x000fe200078e0012 */
[----:B------:R-:W-:-:S05]  /*25240*/  MOV R3, R19 ;  /* 0x0000001300037202 */ /* 0x000fca0000000f00 */
[----:B------:R-:W-:Y:S01]  /*25250*/  STL [R1+0x4cfc], R3 ;  /* 0x004cfc0301007387 */ /* 0x000fe20000100800 */
[----:B------:R-:W-:Y:S02]  /*25260*/  STL [R1+0x4cf8], R28 ;  /* 0x004cf81c01007387 */ /* 0x000fe40000100800 */
[----:B------:R-:W-:Y:S01]  /*25270*/  STL [R1+0x4cf4], R29 ;  /* 0x004cf41d01007387 */ /* 0x000fe20000100800 */
[C---:B----4-:R-:W-:Y:S01]  /*25280*/  HMMA.16816.F32.BF16 R16, R4.reuse, R16, R20 ;  /* 0x000000100410723c */ /* 0x050fe20000041814 */
[----:B------:R-:W4:Y:S11]  /*25290*/  LDL.LU.64 R20, [R1+0x4d78] ;  /* 0x004d780001147983 */ /* 0x000f360000300a00 */
[----:B------:R-:W-:Y:S11]  /*252a0*/  @!UPT UIADD3 URZ, URZ, URZ, URZ ;  /* 0x0000003f3f3ff290 */ /* 0x000ff6000fffe03f */
[----:B------:R0:W-:Y:S01]  /*252b0*/  STL.64 [R1+0x80], R16 ;  /* 0x0000801001007387 */ /* 0x0001e20000100a00 */
[----:B------:R-:W-:Y:S01]  /*252c0*/  IMAD.MOV.U32 R2, RZ, RZ, R18 ;  /* 0x000000ffff027224 */ /* 0x000fe200078e0012 */
[----:B------:R-:W-:Y:S02]  /*252d0*/  MOV R0, R19 ;  /* 0x0000001300007202 */ /* 0x000fe40000000f00 */
[----:B------:R-:W4:Y:S04]  /*252e0*/  LDL.LU.64 R18, [R1+0x4d70] ;  /* 0x004d700001127983 */ /* 0x000f280000300a00 */
[----:B0-----:R-:W4:Y:S01]  /*252f0*/  LDL.LU.64 R16, [R1+0x4d68] ;  /* 0x004d680001107983 */ /* 0x001f220000300a00 */
[----:B------:R-:W-:Y:S02]  /*25300*/  STL [R1+0x4d04], R0 ;  /* 0x004d040001007387 */ /* 0x000fe40000100800 */
[----:B------:R-:W-:Y:S02]  /*25310*/  STL [R1+0x4d00], R2 ;  /* 0x004d000201007387 */ /* 0x000fe40000100800 */
[----:B------:R-:W5:Y:S01]  /*25320*/  LDL.LU.64 R22, [R1+0x4d60] ;  /* 0x004d600001167983 */ /* 0x000f620000300a00 */
[----:B----4-:R-:W-:Y:S01]  /*25330*/  HMMA.16816.F32.BF16 R16, R4, R20, R16 ;  /* 0x000000140410723c */ /* 0x010fe20000041810 */
[----:B------:R-:W5:Y:S11]  /*25340*/  LDL.LU.64 R20, [R1+0x4d58] ;  /* 0x004d580001147983 */ /* 0x000f760000300a00 */
[----:B------:R-:W-:Y:S11]  /*25350*/  @!UPT UIADD3 URZ, URZ, URZ, URZ ;  /* 0x0000003f3f3ff290 */ /* 0x000ff6000fffe03f */
[----:B------:R0:W-:Y:S01]  /*25360*/  STL [R1+0x60], R16 ;  /* 0x0000601001007387 */ /* 0x0001e20000100800 */
[----:B------:R-:W-:Y:S02]  /*25370*/  IMAD.MOV.U32 R3, RZ, RZ, R17 ;  /* 0x000000ffff037224 */ /* 0x000fe400078e0011 */
[----:B---3--:R-:W-:Y:S01]  /*25380*/  IMAD.MOV.U32 R17, RZ, RZ, R10 ;  /* 0x000000ffff117224 */ /* 0x008fe200078e000a */
[----:B------:R-:W-:Y:S02]  /*25390*/  MOV R28, R18 ;  /* 0x00000012001c7202 */ /* 0x000fe40000000f00 */
[----:B0-----:R-:W-:Y:S01]  /*253a0*/  MOV R16, R11 ;  /* 0x0000000b00107202 */ /* 0x001fe20000000f00 */
[----:B------:R-:W-:-:S04]  /*253b0*/  IMAD.MOV.U32 R29, RZ, RZ, R19 ;  /* 0x000000ffff1d7224 */ /* 0x000fc800078e0013 */
[----:B------:R0:W-:Y:S04]  /*253c0*/  STL.64 [R1+0x4d10], R16 ;  /* 0x004d101001007387 */ /* 0x0001e80000100a00 */
[----:B0-----:R-:W3:Y:S01]  /*253d0*/  LDL.LU R16, [R1+0x10] ;  /* 0x0000100001107983 */ /* 0x001ee20000300800 */
[----:B------:R-:W3:Y:S02]  /*253e0*/  LDL.LU R17, [R1+0x14] ;  /* 0x0000140001117983 */ /* 0x000ee40000300800 */
[----:B------:R-:W4:Y:S02]  /*253f0*/  LDL.LU R18, [R1+0x18] ;  /* 0x0000180001127983 */ /* 0x000f240000300800 */
[----:B------:R-:W4:Y:S01]  /*25400*/  LDL.LU R19, [R1+0x1c] ;  /* 0x00001c0001137983 */ /* 0x000f220000300800 */
[C---:B-----5:R-:W-:Y:S11]  /*25410*/  HMMA.16816.F32.BF16 R8, R4.reuse, R8, R20 ;  /* 0x000000080408723c */ /* 0x060ff60000041814 */
[----:B------:R-:W-:Y:S11]  /*25420*/  @!UPT UIADD3 URZ, URZ, URZ, URZ ;  /* 0x0000003f3f3ff290 */ /* 0x000ff6000fffe03f */
[----:B------:R-:W-:Y:S02]  /*25430*/  @!UPT UIADD3 URZ, URZ, URZ, URZ ;  /* 0x0000003f3f3ff290 */ /* 0x000fe4000fffe03f */
[----:B------:R-:W-:Y:S01]  /*25440*/  MOV R21, R10 ;  /* 0x0000000a00157202 */ /* 0x000fe20000000f00 */
[----:B------:R-:W-:Y:S01]  /*25450*/  IMAD.MOV.U32 R20, RZ, RZ, R11 ;  /* 0x000000ffff147224 */ /* 0x000fe200078e000b */
[----:B------:R-:W-:Y:S01]  /*25460*/  MOV R23, R8 ;  /* 0x0000000800177202 */ /* 0x000fe20000000f00 */
[----:B------:R-:W-:Y:S01]  /*25470*/  IMAD.MOV.U32 R22, RZ, RZ, R9 ;  /* 0x000000ffff167224 */ /* 0x000fe200078e0009 */
[----:B----4-:R-:W-:Y:S01]  /*25480*/  STL.64 [R1+0x4d20], R18 ;  /* 0x004d201201007387 */ /* 0x010fe20000100a00 */
[----:B---3--:R0:W-:Y:S03]  /*25490*/  STL.64 [R1+0x4d18], R16 ;  /* 0x004d181001007387 */ /* 0x0081e60000100a00 */
[----:B0-----:R-:W3:Y:S04]  /*254a0*/  LDL R16, [R1+0x370] ;  /* 0x0003700001107983 */ /* 0x001ee80000100800 */
[----:B------:R-:W3:Y:S01]  /*254b0*/  LDL R17, [R1+0x374] ;  /* 0x0003740001117983 */ /* 0x000ee20000100800 */
[----:B------:R0:W-:Y:S02]  /*254c0*/  STL [R1+0x4d0c], R28 ;  /* 0x004d0c1c01007387 */ /* 0x0001e40000100800 */
[----:B------:R1:W-:Y:S02]  /*254d0*/  STL [R1+0x4d08], R3 ;  /* 0x004d080301007387 */ /* 0x0003e40000100800 */
[----:B------:R-:W2:Y:S01]  /*254e0*/  LDL.LU.64 R10, [R1+0x4d50] ;  /* 0x004d5000010a7983 */ /* 0x000ea20000300a00 */
[----:B------:R-:W2:Y:S02]  /*254f0*/  LDL.LU.64 R8, [R1+0x4d48] ;  /* 0x004d480001087983 */ /* 0x000ea40000300a00 */
[C---:B--2---:R-:W-:Y:S11]  /*25500*/  HMMA.16816.F32.BF16 R24, R4.reuse, R24, R8 ;  /* 0x000000180418723c */ /* 0x044ff60000041808 */
[----:B------:R-:W-:Y:S11]  /*25510*/  @!UPT UIADD3 URZ, URZ, URZ, URZ ;  /* 0x0000003f3f3ff290 */ /* 0x000ff6000fffe03f */
[----:B------:R-:W-:Y:S02]  /*25520*/  @!UPT UIADD3 URZ, URZ, URZ, URZ ;  /* 0x0000003f3f3ff290 */ /* 0x000fe4000fffe03f */
[----:B------:R-:W-:Y:S01]  /*25530*/  MOV R9, R26 ;  /* 0x0000001a00097202 */ /* 0x000fe20000000f00 */
[----:B------:R-:W-:Y:S01]  /*25540*/  IMAD.MOV.U32 R8, RZ, RZ, R27 ;  /* 0x000000ffff087224 */ /* 0x000fe200078e001b */
[----:B------:R-:W-:Y:S01]  /*25550*/  MOV R11, R24 ;  /* 0x00000018000b7202 */ /* 0x000fe20000000f00 */
[----:B------:R-:W-:Y:S01]  /*25560*/  IMAD.MOV.U32 R10, RZ, RZ, R25 ;  /* 0x000000ffff0a7224 */ /* 0x000fe200078e0019 */
[----:B------:R-:W2:Y:S01]  /*25570*/  LDL.LU.64 R26, [R1+0x4d40] ;  /* 0x004d4000011a7983 */ /* 0x000ea20000300a00 */
[----:B------:R-:W2:Y:S02]  /*25580*/  LDL.LU.64 R24, [R1+0x4d38] ;  /* 0x004d380001187983 */ /* 0x000ea40000300a00 */
[----:B------:R-:W3:Y:S01]  /*25590*/  LDL.LU.64 R14, [R1+0x4d30] ;  /* 0x004d3000010e7983 */ /* 0x000ee20000300a00 */
[C---:B--2---:R-:W-:Y:S01]  /*255a0*/  HMMA.16816.F32.BF16 R24, R4.reuse, R12, R24 ;  /* 0x0000000c0418723c */ /* 0x044fe20000041818 */
[----:B------:R-:W3:Y:S11]  /*255b0*/  LDL.LU.64 R12, [R1+0x4d28] ;  /* 0x004d2800010c7983 */ /* 0x000ef60000300a00 */
[----:B------:R-:W-:Y:S11]  /*255c0*/  @!UPT UIADD3 URZ, URZ, URZ, URZ ;  /* 0x0000003f3f3ff290 */ /* 0x000ff6000fffe03f */
[----:B------:R-:W-:Y:S01]  /*255d0*/  @!UPT UIADD3 URZ, URZ, URZ, URZ ;  /* 0x0000003f3f3ff290 */ /* 0x000fe2000fffe03f */
[----:B0-----:R-:W-:Y:S01]  /*255e0*/  MOV R28, R24 ;  /* 0x00000018001c7202 */ /* 0x001fe20000000f00 */
[----:B-1----:R-:W-:Y:S01]  /*255f0*/  IMAD.MOV.U32 R3, RZ, RZ, R25 ;  /* 0x000000ffff037224 */ /* 0x002fe200078e0019 */
[----:B------:R-:W2:Y:S04]  /*25600*/  LDL R24, [R1+0x380] ;  /* 0x0003800001187983 */ /* 0x000ea80000100800 */
[----:B------:R-:W2:Y:S01]  /*25610*/  LDL R25, [R1+0x384] ;  /* 0x0003840001197983 */ /* 0x000ea20000100800 */
[C---:B---3--:R-:W-:Y:S11]  /*25620*/  HMMA.16816.F32.BF16 R16, R4.reuse, R16, R12 ;  /* 0x000000100410723c */ /* 0x048ff6000004180c */
[----:B------:R-:W-:Y:S11]  /*25630*/  @!UPT UIADD3 URZ, URZ, URZ, URZ ;  /* 0x0000003f3f3ff290 */ /* 0x000ff6000fffe03f */
[----:B------:R-:W-:Y:S02]  /*25640*/  @!UPT UIADD3 URZ, URZ, URZ, URZ ;  /* 0x0000003f3f3ff290 */ /* 0x000fe4000fffe03f */
[----:B------:R-:W-:Y:S01]  /*25650*/  MOV R13, R18 ;  /* 0x00000012000d7202 */ /* 0x000fe20000000f00 */
[----:B------:R-:W-:Y:S01]  /*25660*/  IMAD.MOV.U32 R12, RZ, RZ, R19 ;  /* 0x000000ffff0c7224 */ /* 0x000fe200078e0013 */
[----:B------:R-:W-:Y:S01]  /*25670*/  MOV R15, R16 ;  /* 0x00000010000f7202 */ /* 0x000fe20000000f00 */
[----:B------:R-:W-:Y:S01]  /*25680*/  IMAD.MOV.U32 R14, RZ, RZ, R17 ;  /* 0x000000ffff0e7224 */ /* 0x000fe200078e0011 */
[----:B------:R-:W2:Y:S01]  /*25690*/  LDL.LU.64 R18, [R1+0x4d20] ;  /* 0x004d200001127983 */ /* 0x000ea20000300a00 */
[----:B------:R-:W2:Y:S01]  /*256a0*/  LDL.LU.64 R16, [R1+0x4d18] ;  /* 0x004d180001107983 */ /* 0x000ea20000300a00 */
[----:B------:R-:W-:Y:S01]  /*256b0*/  MOV R0, R26 ;  /* 0x0000001a00007202 */ /* 0x000fe20000000f00 */
[----:B------:R-:W-:Y:S02]  /*256c0*/  IMAD.MOV.U32 R2, RZ, RZ, R27 ;  /* 0x000000ffff027224 */ /* 0x000fe400078e001b */
[C---:B--2---:R-:W-:Y:S01]  /*256d0*/  HMMA.16816.F32.BF16 R24, R4.reuse, R24, R16 ;  /* 0x000000180418723c */ /* 0x044fe20000041810 */
[----:B------:R-:W2:Y:S11]  /*256e0*/  LDL.LU.64 R16, [R1+0x4d10] ;  /* 0x004d100001107983 */ /* 0x000eb60000300a00 */
[----:B------:R-:W-:Y:S11]  /*256f0*/  @!UPT UIADD3 URZ, URZ, URZ, URZ ;  /* 0x0000003f3f3ff290 */ /* 0x000ff6000fffe03f */
[----:B------:R-:W-:Y:S01]  /*25700*/  STL.64 [R1+0x4b90], R26 ;  /* 0x004b901a01007387 */ /* 0x000fe20000100a00 */
[----:B------:R0:W-:Y:S03]  /*25710*/  STL.64 [R1+0x4b88], R24 ;  /* 0x004b881801007387 */ /* 0x0001e60000100a00 */
[----:B0-----:R-:W2:Y:S01]  /*25720*/  LDL.LU R24, [R1+0x20] ;  /* 0x0000200001187983 */ /* 0x001ea20000300800 */
[----:B------:R-:W2:Y:S02]  /*25730*/  LDL.LU R25, [R1+0x24] ;  /* 0x0000240001197983 */ /* 0x000ea40000300800 */
[----:B------:R-:W2:Y:S02]  /*25740*/  LDL.LU R26, [R1+0x28] ;  /* 0x00002800011a7983 */ /* 0x000ea40000300800 */
[----:B------:R-:W2:Y:S02]  /*25750*/  LDL.LU R27, [R1+0x2c] ;  /* 0x00002c00011b7983 */ /* 0x000ea40000300800 */
[----:B--2---:R-:W-:Y:S01]  /*25760*/  HMMA.16816.F32.BF16 R16, R4, R16, R24 ;  /* 0x000000100410723c */ /* 0x004fe20000041818 */
[----:B------:R-:W2:Y:S04]  /*25770*/  LDL R26, [R1+0x378] ;  /* 0x00037800011a7983 */ /* 0x000ea80000100800 */
[----:B------:R-:W2:Y:S04]  /*25780*/  LDL R27, [R1+0x37c] ;  /* 0x00037c00011b7983 */ /* 0x000ea80000100800 */
[----:B--2---:R0:W-:Y:S11]  /*25790*/  STL.64 [R1+0x4ba0], R26 ;  /* 0x004ba01a01007387 */ /* 0x0041f60000100a00 */
[----:B------:R-:W-:Y:S03]  /*257a0*/  @!UPT UIADD3 URZ, URZ, URZ, URZ ;  /* 0x0000003f3f3ff290 */ /* 0x000fe6000fffe03f */
[----:B------:R1:W-:Y:S02]  /*257b0*/  STL.64 [R1+0x4b80], R18 ;  /* 0x004b801201007387 */ /* 0x0003e40000100a00 */
[----:B------:R-:W-:Y:S01]  /*257c0*/  STL.64 [R1+0x4b78], R16 ;  /* 0x004b781001007387 */ /* 0x000fe20000100a00 */
[----:B0-----:R-:W2:Y:S04]  /*257d0*/  LDL R26, [R1+0x358] ;  /* 0x00035800011a7983 */ /* 0x001ea80000100800 */
[----:B------:R-:W2:Y:S04]  /*257e0*/  LDL R27, [R1+0x35c] ;  /* 0x00035c00011b7983 */ /* 0x000ea80000100800 */
[----:B-1----:R-:W3:Y:S04]  /*257f0*/  LDL R18, [R1+0x388] ;  /* 0x0003880001127983 */ /* 0x002ee80000100800 */
[----:B------:R-:W3:Y:S04]  /*25800*/  LDL R19, [R1+0x38c] ;  /* 0x00038c0001137983 */ /* 0x000ee80000100800 */
[----:B--2---:R0:W-:Y:S01]  /*25810*/  STL.64 [R1+0x4bb8], R26 ;  /* 0x004bb81a01007387 */ /* 0x0041e20000100a00 */
[----:B---3--:R1:W-:Y:S03]  /*25820*/  STL.64 [R1+0x4b98], R18 ;  /* 0x004b981201007387 */ /* 0x0083e60000100a00 */
[----:B0-----:R-:W2:Y:S04]  /*25830*/  LDL R26, [R1+0x348] ;  /* 0x00034800011a7983 */ /* 0x001ea80000100800 */
[----:B------:R-:W2:Y:S01]  /*25840*/  LDL R27, [R1+0x34c] ;  /* 0x00034c00011b7983 */ /* 0x000ea20000100800 */
[----:B-1----:R-:W-:Y:S01]  /*25850*/  MOV R18, R13 ;  /* 0x0000000d00127202 */ /* 0x002fe20000000f00 */
[----:B------:R-:W-:Y:S01]  /*25860*/  IMAD.MOV.U32 R19, RZ, RZ, R12 ;  /* 0x000000ffff137224 */ /* 0x000fe200078e000c */
[----:B------:R-:W-:Y:S01]  /*25870*/  MOV R16, R15 ;  /* 0x0000000f00107202 */ /* 0x000fe20000000f00 */
[----:B------:R-:W-:Y:S01]  /*25880*/  IMAD.MOV.U32 R17, RZ, RZ, R14 ;  /* 0x000000ffff117224 */ /* 0x000fe200078e000e */
[----:B--2---:R-:W-:Y:S02]  /*25890*/  STL.64 [R1+0x4bd0], R26 ;  /* 0x004bd01a01007387 */ /* 0x004fe40000100a00 */
[----:B------:R-:W-:Y:S02]  /*258a0*/  STL.64 [R1+0x4bb0], R18 ;  /* 0x004bb01201007387 */ /* 0x000fe40000100a00 */
[----:B------:R0:W-:Y:S02]  /*258b0*/  STL.64 [R1+0x4ba8], R16 ;  /* 0x004ba81001007387 */ /* 0x0001e40000100a00 */
[----:B0-----:R-:W-:Y:S01]  /*258c0*/  MOV R16, R28 ;  /* 0x0000001c00107202 */ /* 0x001fe20000000f00 */
[----:B------:R-:W-:Y:S01]  /*258d0*/  IMAD.MOV.U32 R17, RZ, RZ, R3 ;  /* 0x000000ffff117224 */ /* 0x000fe200078e0003 */
[----:B------:R-:W2:Y:S01]  /*258e0*/  LDL.LU R28, [R1+0x4d0c] ;  /* 0x004d0c00011c7983 */ /* 0x000ea20000300800 */
[----:B------:R-:W3:Y:S01]  /*258f0*/  LDL.LU R3, [R1+0x4d08] ;  /* 0x004d080001037983 */ /* 0x000ee20000300800 */
[----:B------:R-:W-:Y:S01]  /*25900*/  MOV R18, R0 ;  /* 0x0000000000127202 */ /* 0x000fe20000000f00 */
[----:B------:R-:W-:Y:S01]  /*25910*/  IMAD.MOV.U32 R19, RZ, RZ, R2 ;  /* 0x000000ffff137224 */ /* 0x000fe200078e0002 */
[----:B------:R-:W4:Y:S01]  /*25920*/  LDL.LU R0, [R1+0x4d04] ;  /* 0x004d040001007983 */ /* 0x000f220000300800 */
[----:B------:R-:W5:Y:S02]  /*25930*/  LDL.LU R2, [R1+0x4d00] ;  /* 0x004d000001027983 */ /* 0x000f640000300800 */
[----:B------:R-:W2:Y:S02]  /*25940*/  LDL R26, [R1+0x338] ;  /* 0x00033800011a7983 */ /* 0x000ea40000100800 */
[----:B------:R-:W2:Y:S02]  /*25950*/  LDL R27, [R1+0x33c] ;  /* 0x00033c00011b7983 */ /* 0x000ea40000100800 */
[----:B--2---:R0:W-:Y:S04]  /*25960*/  STL.64 [R1+0x4be8], R26 ;  /* 0x004be81a01007387 */ /* 0x0041e80000100a00 */
[----:B0-----:R-:W2:Y:S04]  /*25970*/  LDL R26, [R1+0x318] ;  /* 0x00031800011a7983 */ /* 0x001ea80000100800 */
[----:B------:R-:W2:Y:S04]  /*25980*/  LDL R27, [R1+0x31c] ;  /* 0x00031c00011b7983 */ /* 0x000ea80000100800 */
[----:B--2---:R0:W-:Y:S01]  /*25990*/  STL.64 [R1+0x4c00], R26 ;  /* 0x004c001a01007387 */ /* 0x0041e20000100a00 */
[----:B------:R1:W-:Y:S02]  /*259a0*/  STL.64 [R1+0x4bc8], R18 ;  /* 0x004bc81201007387 */ /* 0x0003e40000100a00 */
[----:B------:R2:W-:Y:S01]  /*259b0*/  STL.64 [R1+0x4bc0], R16 ;  /* 0x004bc01001007387 */ /* 0x0005e20000100a00 */
[----:B0-----:R-:W3:Y:S04]  /*259c0*/  LDL R26, [R1+0x308] ;  /* 0x00030800011a7983 */ /* 0x001ee80000100800 */
[----:B------:R-:W3:Y:S01]  /*259d0*/  LDL R27, [R1+0x30c] ;  /* 0x00030c00011b7983 */ /* 0x000ee20000100800 */
[----:B-1----:R-:W-:Y:S01]  /*259e0*/  MOV R18, R9 ;  /* 0x0000000900127202 */ /* 0x002fe20000000f00 */
[----:B------:R-:W-:Y:S01]  /*259f0*/  IMAD.MOV.U32 R19, RZ, RZ, R8 ;  /* 0x000000ffff137224 */ /* 0x000fe200078e0008 */
[----:B--2---:R-:W-:Y:S01]  /*25a00*/  MOV R16, R11 ;  /* 0x0000000b00107202 */ /* 0x004fe20000000f00 */
[----:B------:R-:W-:Y:S01]  /*25a10*/  IMAD.MOV.U32 R17, RZ, RZ, R10 ;  /* 0x000000ffff117224 */ /* 0x000fe200078e000a */
[----:B---3--:R0:W-:Y:S02]  /*25a20*/  STL.64 [R1+0x4c18], R26 ;  /* 0x004c181a01007387 */ /* 0x0081e40000100a00 */
        /* <DEDUP_REMOVED lines=8> */
[----:B---3--:R-:W-:Y:S02]  /*25ab0*/  STL.64 [R1+0x4c30], R26 ;  /* 0x004c301a01007387 */ /* 0x008fe40000100a00 */
[----:B------:R0:W-:Y:S02]  /*25ac0*/  STL.64 [R1+0x4bf8], R18 ;  /* 0x004bf81201007387 */ /* 0x0001e40000100a00 */
[----:B------:R1:W-:Y:S02]  /*25ad0*/  STL.64 [R1+0x4bf0], R16 ;  /* 0x004bf01001007387 */ /* 0x0003e40000100a00 */
[----:B0-----:R-:W-:Y:S01]  /*25ae0*/  IMAD.MOV.U32 R18, RZ, RZ, R28 ;  /* 0x000000ffff127224 */ /* 0x001fe200078e001c */
[----:B-1----:R-:W2:Y:S01]  /*25af0*/  LDL.LU R16, [R1+0x60] ;  /* 0x0000600001107983 */ /* 0x002ea20000300800 */
[----:B------:R-:W-:-:S02]  /*25b00*/  MOV R17, R3 ;  /* 0x0000000300117202 */ /* 0x000fc40000000f00 */
[----:B------:R-:W3:Y:S02]  /*25b10*/  LDL.LU R3, [R1+0x4cfc] ;  /* 0x004cfc0001037983 */ /* 0x000ee40000300800 */
[----:B------:R-:W2:Y:S01]  /*25b20*/  LDL.LU R28, [R1+0x4cf8] ;  /* 0x004cf800011c7983 */ /* 0x000ea20000300800 */
[----:B------:R-:W-:Y:S02]  /*25b30*/  MOV R19, R29 ;  /* 0x0000001d00137202 */ /* 0x000fe40000000f00 */
[----:B------:R-:W2:Y:S01]  /*25b40*/  LDL.LU R29, [R1+0x4cf4] ;  /* 0x004cf400011d7983 */ /* 0x000ea20000300800 */
[----:B------:R-:W2:Y:S02]  /*25b50*/  LDL R26, [R1+0x2c8] ;  /* 0x0002c800011a7983 */ /* 0x000ea40000100800 */
[----:B------:R-:W2:Y:S02]  /*25b60*/  LDL R27, [R1+0x2cc] ;  /* 0x0002cc00011b7983 */ /* 0x000ea40000100800 */
[----:B--2---:R-:W-:Y:S01]  /*25b70*/  STL.64 [R1+0x4c48], R26 ;  /* 0x004c481a01007387 */ /* 0x004fe20000100a00 */
[----:B------:R5:W-:Y:S02]  /*25b80*/  STL.64 [R1+0x4c10], R18 ;  /* 0x004c101201007387 */ /* 0x000be40000100a00 */
[----:B------:R0:W-:Y:S02]  /*25b90*/  STL.64 [R1+0x4c08], R16 ;  /* 0x004c081001007387 */ /* 0x0001e40000100a00 */
[----:B-----5:R-:W-:Y:S01]  /*25ba0*/  IMAD.MOV.U32 R18, RZ, RZ, R2 ;  /* 0x000000ffff127224 */ /* 0x020fe200078e0002 */
[----:B0-----:R-:W2:Y:S01]  /*25bb0*/  LDL.LU R16, [R1+0x80] ;  /* 0x0000800001107983 */ /* 0x001ea20000300800 */
[----:B------:R-:W2:Y:S02]  /*25bc0*/  LDL.LU R17, [R1+0x84] ;  /* 0x0000840001117983 */ /* 0x000ea40000300800 */
[----:B------:R-:W5:Y:S01]  /*25bd0*/  LDL.LU R2, [R1+0x4cf0] ;  /* 0x004cf00001027983 */ /* 0x000f620000300800 */
[----:B----4-:R-:W-:-:S02]  /*25be0*/  MOV R19, R0 ;  /* 0x0000000000137202 */ /* 0x010fc40000000f00 */
[----:B------:R-:W4:Y:S01]  /*25bf0*/  LDL.LU R0, [R1+0x4cec] ;  /* 0x004cec0001007983 */ /* 0x000f220000300800 */
[----:B------:R-:W2:Y:S02]  /*25c00*/  LDL R26, [R1+0x298] ;  /* 0x00029800011a7983 */ /* 0x000ea40000100800 */
[----:B------:R-:W2:Y:S02]  /*25c10*/  LDL R27, [R1+0x29c] ;  /* 0x00029c00011b7983 */ /* 0x000ea40000100800 */
[----:B--2---:R-:W-:Y:S01]  /*25c20*/  STL.64 [R1+0x4c60], R26 ;  /* 0x004c601a01007387 */ /* 0x004fe20000100a00 */
[----:B------:R0:W-:Y:S02]  /*25c30*/  STL.64 [R1+0x4c28], R18 ;  /* 0x004c281201007387 */ /* 0x0001e40000100a00 */
[----:B------:R1:W-:Y:S01]  /*25c40*/  STL.64 [R1+0x4c20], R16 ;  /* 0x004c201001007387 */ /* 0x0003e20000100a00 */
[----:B0-----:R-:W-:Y:S01]  /*25c50*/  MOV R18, R28 ;  /* 0x0000001c00127202 */ /* 0x001fe20000000f00 */
[----:B-1----:R-:W2:Y:S01]  /*25c60*/  LDL.LU R16, [R1+0xb0] ;  /* 0x0000b00001107983 */ /* 0x002ea20000300800 */
[----:B------:R-:W-:-:S02]  /*25c70*/  IMAD.MOV.U32 R17, RZ, RZ, R29 ;  /* 0x000000ffff117224 */ /* 0x000fc400078e001d */
[----:B------:R-:W2:Y:S02]  /*25c80*/  LDL.LU R29, [R1+0x4ce8] ;  /* 0x004ce800011d7983 */ /* 0x000ea40000300800 */
[----:B------:R-:W2:Y:S02]  /*25c90*/  LDL.LU R28, [R1+0x4ce4] ;  /* 0x004ce400011c7983 */ /* 0x000ea40000300800 */
[----:B---3--:R-:W-:Y:S02]  /*25ca0*/  IMAD.MOV.U32 R19, RZ, RZ, R3 ;  /* 0x000000ffff137224 */ /* 0x008fe400078e0003 */
[----:B------:R-:W3:Y:S01]  /*25cb0*/  LDL.LU R3, [R1+0x4ce0] ;  /* 0x004ce00001037983 */ /* 0x000ee20000300800 */
[----:B------:R-:W2:Y:S02]  /*25cc0*/  LDL R26, [R1+0x288] ;  /* 0x00028800011a7983 */ /* 0x000ea40000100800 */
[----:B------:R-:W2:Y:S02]  /*25cd0*/  LDL R27, [R1+0x28c] ;  /* 0x00028c00011b7983 */ /* 0x000ea40000100800 */
[----:B--2---:R0:W-:Y:S01]  /*25ce0*/  STL.64 [R1+0x4c78], R26 ;  /* 0x004c781a01007387 */ /* 0x0041e20000100a00 */
[----:B------:R-:W2:Y:S02]  /*25cf0*/  LDL R20, [R1+0x520] ;  /* 0x0005200001147983 */ /* 0x000ea40000100800 */
[----:B------:R-:W2:Y:S01]  /*25d00*/  LDL R21, [R1+0x524] ;  /* 0x0005240001157983 */ /* 0x000ea20000100800 */
[----:B0-----:R-:W3:Y:S04]  /*25d10*/  LDL R26, [R1+0x258] ;  /* 0x00025800011a7983 */ /* 0x001ee80000100800 */
[----:B------:R-:W3:Y:S04]  /*25d20*/  LDL R27, [R1+0x25c] ;  /* 0x00025c00011b7983 */ /* 0x000ee80000100800 */
[----:B--2---:R-:W-:Y:S01]  /*25d30*/  STL.64 [R1+0x4ca0], R20 ;  /* 0x004ca01401007387 */ /* 0x004fe20000100a00 */
[----:B------:R-:W2:Y:S02]  /*25d40*/  LDL R12, [R1+0x3d0] ;  /* 0x0003d000010c7983 */ /* 0x000ea40000100800 */
[----:B------:R-:W2:Y:S02]  /*25d50*/  LDL R13, [R1+0x3d4] ;  /* 0x0003d400010d7983 */ /* 0x000ea40000100800 */
[----:B--2---:R0:W-:Y:S01]  /*25d60*/  STL.64 [R1+0x4cb0], R12 ;  /* 0x004cb00c01007387 */ /* 0x0041e20000100a00 */
[----:B------:R-:W2:Y:S02]  /*25d70*/  LDL R8, [R1+0x3b0] ;  /* 0x0003b00001087983 */ /* 0x000ea40000100800 */
[----:B------:R-:W2:Y:S01]  /*25d80*/  LDL R9, [R1+0x3b4] ;  /* 0x0003b40001097983 */ /* 0x000ea20000100800 */
[----:B0-----:R-:W2:Y:S01]  /*25d90*/  LDL.LU R12, [R1+0x70] ;  /* 0x00007000010c7983 */ /* 0x001ea20000300800 */
[----:B------:R-:W2:Y:S02]  /*25da0*/  LDL.LU R13, [R1+0x74] ;  /* 0x00007400010d7983 */ /* 0x000ea40000300800 */
[----:B------:R-:W2:Y:S02]  /*25db0*/  LDL.LU R14, [R1+0x78] ;  /* 0x00007800010e7983 */ /* 0x000ea40000300800 */
[----:B------:R-:W2:Y:S01]  /*25dc0*/  LDL.LU R15, [R1+0x7c] ;  /* 0x00007c00010f7983 */ /* 0x000ea20000300800 */
[----:B------:R-:W2:Y:S01]  /*25dd0*/  LDL.LU R20, [R1+0xa0] ;  /* 0x0000a00001147983 */ /* 0x000ea20000300800 */
[----:B------:R-:W2:Y:S02]  /*25de0*/  LDL.LU R21, [R1+0xa4] ;  /* 0x0000a40001157983 */ /* 0x000ea40000300800 */
[----:B------:R-:W2:Y:S02]  /*25df0*/  LDL.LU R22, [R1+0xa8] ;  /* 0x0000a80001167983 */ /* 0x000ea40000300800 */
[----:B------:R-:W2:Y:S01]  /*25e00*/  LDL.LU R23, [R1+0xac] ;  /* 0x0000ac0001177983 */ /* 0x000ea20000300800 */
[----:B---3--:R0:W-:Y:S01]  /*25e10*/  STL.64 [R1+0x4c90], R26 ;  /* 0x004c901a01007387 */ /* 0x0081e20000100a00 */
[----:B------:R-:W3:Y:S02]  /*25e20*/  LDL.LU R24, [R1+0x90] ;  /* 0x0000900001187983 */ /* 0x000ee40000300800 */
[----:B------:R-:W3:Y:S01]  /*25e30*/  LDL.LU R25, [R1+0x94] ;  /* 0x0000940001197983 */ /* 0x000ee20000300800 */
[----:B0-----:R-:W3:Y:S01]  /*25e40*/  LDL.LU R26, [R1+0x98] ;  /* 0x00009800011a7983 */ /* 0x001ee20000300800 */
[----:B------:R-:W3:Y:S02]  /*25e50*/  LDL.LU R27, [R1+0x9c] ;  /* 0x00009c00011b7983 */ /* 0x000ee40000300800 */
[----:B------:R-:W-:Y:S02]  /*25e60*/  STL.64 [R1+0x4c40], R18 ;  /* 0x004c401201007387 */ /* 0x000fe40000100a00 */
[----:B------:R0:W-:Y:S02]  /*25e70*/  STL.64 [R1+0x4c38], R16 ;  /* 0x004c381001007387 */ /* 0x0001e40000100a00 */
[----:B0-----:R-:W2:Y:S01]  /*25e80*/  LDL.LU R16, [R1+0xc0] ;  /* 0x0000c00001107983 */ /* 0x001ea20000300800 */
[----:B------:R-:W2:Y:S01]  /*25e90*/  LDL.LU R17, [R1+0xc4] ;  /* 0x0000c40001117983 */ /* 0x000ea20000300800 */
[----:B----4-:R-:W-:Y:S01]  /*25ea0*/  MOV R18, R0 ;  /* 0x0000000000127202 */ /* 0x010fe20000000f00 */
[----:B-----5:R-:W-:Y:S01]  /*25eb0*/  IMAD.MOV.U32 R19, RZ, RZ, R2 ;  /* 0x000000ffff137224 */ /* 0x020fe200078e0002 */
[----:B------:R-:W4:Y:S01]  /*25ec0*/  LDL.LU R0, [R1+0x4cdc] ;  /* 0x004cdc0001007983 */ /* 0x000f220000300800 */
[----:B------:R-:W5:Y:S03]  /*25ed0*/  LDL.LU R2, [R1+0x4cd8] ;  /* 0x004cd80001027983 */ /* 0x000f660000300800 */
[----:B------:R-:W-:Y:S04]  /*25ee0*/  STL.64 [R1+0x4c58], R18 ;  /* 0x004c581201007387 */ /* 0x000fe80000100a00 */
[----:B--2---:R0:W-:Y:S04]  /*25ef0*/  STL.64 [R1+0x4c50], R16 ;  /* 0x004c501001007387 */ /* 0x0041e80000100a00 */
[----:B0-----:R-:W2:Y:S01]  /*25f00*/  LDL.LU R16, [R1+0xd0] ;  /* 0x0000d00001107983 */ /* 0x001ea20000300800 */
[----:B------:R-:W-:Y:S01]  /*25f10*/  IMAD.MOV.U32 R18, RZ, RZ, R28 ;  /* 0x000000ffff127224 */ /* 0x000fe200078e001c */
[----:B------:R-:W-:-:S02]  /*25f20*/  MOV R19, R29 ;  /* 0x0000001d00137202 */ /* 0x000fc40000000f00 */
[----:B------:R-:W-:Y:S02]  /*25f30*/  MOV R17, R3 ;  /* 0x0000000300117202 */ /* 0x000fe40000000f00 */
[----:B------:R-:W3:Y:S01]  /*25f40*/  LDL.LU R3, [R1+0x4cd4] ;  /* 0x004cd40001037983 */ /* 0x000ee20000300800 */
[----:B------:R-:W3:Y:S02]  /*25f50*/  LDL.LU R28, [R1+0x4cd0] ;  /* 0x004cd000011c7983 */ /* 0x000ee40000300800 */
[----:B------:R-:W3:Y:S02]  /*25f60*/  LDL.LU R29, [R1+0x4ccc] ;  /* 0x004ccc00011d7983 */ /* 0x000ee40000300800 */
[----:B------:R-:W-:Y:S01]  /*25f70*/  STL.64 [R1+0x4c70], R18 ;  /* 0x004c701201007387 */ /* 0x000fe20000100a00 */
[----:B--2---:R0:W-:Y:S04]  /*25f80*/  STL.64 [R1+0x4c68], R16 ;  /* 0x004c681001007387 */ /* 0x0041e80000100a00 */
[----:B0-----:R-:W2:Y:S01]  /*25f90*/  LDL.LU R16, [R1+0xe0] ;  /* 0x0000e00001107983 */ /* 0x001ea20000300800 */
[----:B------:R-:W2:Y:S02]  /*25fa0*/  LDL.LU R17, [R1+0xe4] ;  /* 0x0000e40001117983 */ /* 0x000ea40000300800 */
[----:B-----5:R-:W-:Y:S01]  /*25fb0*/  IMAD.MOV.U32 R18, RZ, RZ, R2 ;  /* 0x000000ffff127224 */ /* 0x020fe200078e0002 */
[----:B----4-:R-:W-:Y:S01]  /*25fc0*/  MOV R19, R0 ;  /* 0x0000000000137202 */ /* 0x010fe20000000f00 */
[----:B------:R-:W4:Y:S01]  /*25fd0*/  LDL.LU R2, [R1+0x4cc8] ;  /* 0x004cc80001027983 */ /* 0x000f220000300800 */
[----:B------:R-:W5:Y:S03]  /*25fe0*/  LDL.LU R0, [R1+0x4cc4] ;  /* 0x004cc40001007983 */ /* 0x000f660000300800 */
[----:B------:R3:W-:Y:S01]  /*25ff0*/  STL.64 [R1+0x4c88], R18 ;  /* 0x004c881201007387 */ /* 0x0007e20000100a00 */
[----:B------:R-:W-:Y:S01]  /*26000*/  HMMA.16816.F32.BF16 R8, R4, R8, R12 ;  /* 0x000000080408723c */ /* 0x000fe2000004180c */
[----:B---3--:R-:W-:Y:S01]  /*26010*/  MOV R18, R28 ;  /* 0x0000001c00127202 */ /* 0x008fe20000000f00 */
[----:B------:R-:W-:Y:S01]  /*26020*/  IMAD.MOV.U32 R19, RZ, RZ, R3 ;  /* 0x000000ffff137224 */ /* 0x000fe200078e0003 */
[----:B--2---:R0:W-:Y:S04]  /*26030*/  STL.64 [R1+0x4c80], R16 ;  /* 0x004c801001007387 */ /* 0x0041e80000100a00 */
[----:B0-----:R-:W2:Y:S01]  /*26040*/  LDL.LU R16, [R1+0xf0] ;  /* 0x0000f00001107983 */ /* 0x001ea20000300800 */
[----:B------:R-:W-:-:S02]  /*26050*/  IMAD.MOV.U32 R17, RZ, RZ, R29 ;  /* 0x000000ffff117224 */ /* 0x000fc400078e001d */
[----:B------:R-:W3:Y:S02]  /*26060*/  LDL.LU R29, [R1+0x4cc0] ;  /* 0x004cc000011d7983 */ /* 0x000ee40000300800 */
[----:B------:R-:W2:Y:S01]  /*26070*/  LDL.LU R28, [R1+0x4cbc] ;  /* 0x004cbc00011c7983 */ /* 0x000ea20000300800 */
[----:B------:R-:W2:Y:S01]  /*26080*/  LDL.LU R3, [R1+0x4cb8] ;  /* 0x004cb80001037983 */ /* 0x000ea20000300800 */
[----:B------:R-:W2:Y:S09]  /*26090*/  LDL.LU.64 R12, [R1+0x4cb0] ;  /* 0x004cb000010c7983 */ /* 0x000eb20000300a00 */
[----:B------:R0:W-:Y:S02]  /*260a0*/  STL.64 [R1+0x4b68], R10 ;  /* 0x004b680a01007387 */ /* 0x0001e40000100a00 */
[----:B------:R-:W-:Y:S01]  /*260b0*/  STL.64 [R1+0x4b60], R8 ;  /* 0x004b600801007387 */ /* 0x000fe20000100a00 */
[----:B0-----:R-:W4:Y:S01]  /*260c0*/  LDL R10, [R1+0x3a8] ;  /* 0x0003a800010a7983 */ /* 0x001f220000100800 */
[----:B---3--:R-:W-:-:S03]  /*260d0*/  MOV R11, R29 ;  /* 0x0000001d000b7202 */ /* 0x008fc60000000f00 */
[----:B------:R-:W3:Y:S01]  /*260e0*/  LDL.LU R29, [R1+0x4ca8] ;  /* 0x004ca800011d7983 */ /* 0x000ee20000300800 */
[C---:B--2---:R-:W-:Y:S01]  /*260f0*/  HMMA.16816.F32.BF16 R12, R4.reuse, R12, R20 ;  /* 0x0000000c040c723c */ /* 0x044fe20000041814 */
[----:B------:R-:W2:Y:S11]  /*26100*/  LDL.LU.64 R20, [R1+0x4ca0] ;  /* 0x004ca00001147983 */ /* 0x000eb60000300a00 */
[----:B------:R-:W-:Y:S11]  /*26110*/  @!UPT UIADD3 URZ, URZ, URZ, URZ ;  /* 0x0000003f3f3ff290 */ /* 0x000ff6000fffe03f */
[----:B------:R0:W-:Y:S01]  /*26120*/  STL.64 [R1+0x4b50], R14 ;  /* 0x004b500e01007387 */ /* 0x0001e20000100a00 */
[----:B------:R-:W-:Y:S03]  /*26130*/  STL.64 [R1+0x4b48], R12 ;  /* 0x004b480c01007387 */ /* 0x000fe60000100a00 */
[----:B0-----:R-:W4:Y:S04]  /*26140*/  LDL R14, [R1+0x3b8] ;  /* 0x0003b800010e7983 */ /* 0x001f280000100800 */
[----:B------:R-:W4:Y:S01]  /*26150*/  LDL R15, [R1+0x3bc] ;  /* 0x0003bc00010f7983 */ /* 0x000f220000100800 */
[----:B--2---:R-:W-:Y:S03]  /*26160*/  HMMA.16816.F32.BF16 R4, R4, R20, R24 ;  /* 0x000000140404723c */ /* 0x004fe60000041818 */
[----:B---3--:R-:W0:Y:S04]  /*26170*/  LDSM.16.MT88.4 R24, [R29+0x10100] ;  /* 0x010100001d18783b */ /* 0x008e280000004200 */
[----:B------:R-:W1:Y:S11]  /*26180*/  LDSM.16.MT88.4 R20, [R29+0x16000] ;  /* 0x016000001d14783b */ /* 0x000e760000004200 */
[----:B------:R-:W-:Y:S05]  /*26190*/  @!UPT UIADD3 URZ, URZ, URZ, URZ ;  /* 0x0000003f3f3ff290 */ /* 0x000fea000fffe03f */
[----:B------:R2:W-:Y:S01]  /*261a0*/  STL.64 [R1+0x4b40], R6 ;  /* 0x004b400601007387 */ /* 0x0005e20000100a00 */
[----:B------:R-:W-:Y:S02]  /*261b0*/  STL.64 [R1+0x4b38], R4 ;  /* 0x004b380401007387 */ /* 0x000fe40000100a00 */
[----:B--2---:R-:W-:Y:S01]  /*261c0*/  IMAD.MOV.U32 R6, RZ, RZ, R3 ;  /* 0x000000ffff067224 */ /* 0x004fe200078e0003 */
[----:B------:R-:W-:Y:S01]  /*261d0*/  MOV R7, R28 ;  /* 0x0000001c00077202 */ /* 0x000fe20000000f00 */
[----:B------:R-:W2:Y:S01]  /*261e0*/  LDL.LU R3, [R1+0x4c9c] ;  /* 0x004c9c0001037983 */ /* 0x000ea20000300800 */
[----:B------:R-:W3:Y:S03]  /*261f0*/  LDL.LU R28, [R1+0x4c98] ;  /* 0x004c9800011c7983 */ /* 0x000ee60000300800 */
[----:B0-----:R-:W-:Y:S01]  /*26200*/  STL.64 [R1+0x20], R24 ;  /* 0x0000201801007387 */ /* 0x001fe20000100a00 */
[----:B------:R0:W-:Y:S03]  /*26210*/  STL.64 [R1+0x28], R26 ;  /* 0x0000281a01007387 */ /* 0x0001e60000100a00 */
[----:B0-----:R-:W1:Y:S02]  /*26220*/  LDL.LU.64 R26, [R1+0x4c90] ;  /* 0x004c9000011a7983 */ /* 0x001e640000300a00 */
[C---:B-1----:R-:W-:Y:S02]  /*26230*/  HMMA.16816.F32.BF16 R24, R20.reuse, R26, R16 ;  /* 0x0000001a1418723c */ /* 0x042fe40000041810 */
        /* <DEDUP_REMOVED lines=77> */
[----:B------:R-:W2:Y:S01]  /*26710*/  LDL.LU.64 R18, [R1+0x4b80] ;  /* 0x004b800001127983 */ /* 0x000ea20000300a00 */
[----:B------:R-:W2:Y:S11]  /*26720*/  LDL.LU.64 R16, [R1+0x4b78] ;  /* 0x004b780001107983 */ /* 0x000eb60000300a00 */
[----:B------:R-:W-:Y:S10]  /*26730*/  @!UPT UIADD3 URZ, URZ, URZ, URZ ;  /* 0x0000003f3f3ff290 */ /* 0x000ff4000fffe03f */
[----:B------:R-:W-:Y:S01]  /*26740*/  STL.64 [R1+0x3f0], R24 ;  /* 0x0003f01801007387 */ /* 0x000fe20000100a00 */
[----:B------:R5:W-:Y:S02]  /*26750*/  STL.64 [R1+0x3f8], R26 ;  /* 0x0003f81a01007387 */ /* 0x000be40000100a00 */
[----:B-----5:R-:W-:Y:S01]  /*26760*/  IMAD.MOV.U32 R26, RZ, RZ, R0 ;  /* 0x000000ffff1a7224 */ /* 0x020fe200078e0000 */
[----:B----4-:R-:W-:Y:S01]  /*26770*/  MOV R27, R2 ;  /* 0x00000002001b7202 */ /* 0x010fe20000000f00 */
[----:B------:R-:W4:Y:S01]  /*26780*/  LDL.LU R0, [R1+0x4b74] ;  /* 0x004b740001007983 */ /* 0x000f220000300800 */
[----:B------:R-:W5:Y:S01]  /*26790*/  LDL.LU R2, [R1+0x4b70] ;  /* 0x004b700001027983 */ /* 0x000f620000300800 */
[C---:B--2---:R-:W-:Y:S02]  /*267a0*/  HMMA.16816.F32.BF16 R16, R20.reuse, R10, R16 ;  /* 0x0000000a1410723c */ /* 0x044fe40000041810 */
[----:B------:R-:W2:Y:S01]  /*267b0*/  LDL.LU.64 R10, [R1+0x4b68] ;  /* 0x004b6800010a7983 */ /* 0x000ea20000300a00 */
[----:B------:R-:W2:Y:S11]  /*267c0*/  LDL.LU.64 R8, [R1+0x4b60] ;  /* 0x004b600001087983 */ /* 0x000eb60000300a00 */
[----:B------:R-:W-:Y:S09]  /*267d0*/  @!UPT UIADD3 URZ, URZ, URZ, URZ ;  /* 0x0000003f3f3ff290 */ /* 0x000ff2000fffe03f */
[----:B------:R3:W-:Y:S01]  /*267e0*/  STL.64 [R1+0x3e0], R16 ;  /* 0x0003e01001007387 */ /* 0x0007e20000100a00 */
[----:B------:R-:W-:Y:S02]  /*267f0*/  STL.64 [R1+0x3e8], R18 ;  /* 0x0003e81201007387 */ /* 0x000fe40000100a00 */
[----:B---3--:R-:W-:Y:S01]  /*26800*/  IMAD.MOV.U32 R16, RZ, RZ, R28 ;  /* 0x000000ffff107224 */ /* 0x008fe200078e001c */
[----:B------:R-:W-:Y:S01]  /*26810*/  MOV R17, R3 ;  /* 0x0000000300117202 */ /* 0x000fe20000000f00 */
[----:B------:R-:W3:Y:S01]  /*26820*/  LDL.LU R28, [R1+0x4b5c] ;  /* 0x004b5c00011c7983 */ /* 0x000ee20000300800 */
[----:B------:R-:W3:Y:S01]  /*26830*/  LDL.LU R3, [R1+0x4b58] ;  /* 0x004b580001037983 */ /* 0x000ee20000300800 */
[C---:B--2---:R-:W-:Y:S02]  /*26840*/  HMMA.16816.F32.BF16 R8, R20.reuse, R14, R8 ;  /* 0x0000000e1408723c */ /* 0x044fe40000041808 */
[----:B------:R-:W2:Y:S01]  /*26850*/  LDL.LU.64 R14, [R1+0x4b50] ;  /* 0x004b5000010e7983 */ /* 0x000ea20000300a00 */
[----:B------:R-:W2:Y:S11]  /*26860*/  LDL.LU.64 R12, [R1+0x4b48] ;  /* 0x004b4800010c7983 */ /* 0x000eb60000300a00 */
[----:B------:R-:W-:Y:S09]  /*26870*/  @!UPT UIADD3 URZ, URZ, URZ, URZ ;  /* 0x0000003f3f3ff290 */ /* 0x000ff2000fffe03f */
[----:B------:R0:W-:Y:S01]  /*26880*/  STL.64 [R1+0x3c0], R8 ;  /* 0x0003c00801007387 */ /* 0x0001e20000100a00 */
[----:B------:R3:W-:Y:S03]  /*26890*/  STL.64 [R1+0x3c8], R10 ;  /* 0x0003c80a01007387 */ /* 0x0007e60000100a00 */
[----:B0-----:R-:W4:Y:S01]  /*268a0*/  LDL.LU R8, [R1+0x500] ;  /* 0x0005000001087983 */ /* 0x001f220000300800 */
[----:B------:R-:W4:Y:S01]  /*268b0*/  LDL.LU R9, [R1+0x504] ;  /* 0x0005040001097983 */ /* 0x000f220000300800 */
[C---:B--2---:R-:W-:Y:S02]  /*268c0*/  HMMA.16816.F32.BF16 R12, R20.reuse, R6, R12 ;  /* 0x00000006140c723c */ /* 0x044fe4000004180c */
[----:B------:R-:W2:Y:S01]  /*268d0*/  LDL.LU.64 R6, [R1+0x4b40] ;  /* 0x004b400001067983 */ /* 0x000ea20000300a00 */
[----:B------:R-:W2:Y:S02]  /*268e0*/  LDL.LU.64 R4, [R1+0x4b38] ;  /* 0x004b380001047983 */ /* 0x000ea40000300a00 */
[----:B---3--:R-:W-:Y:S01]  /*268f0*/  IMAD.MOV.U32 R10, RZ, RZ, R28 ;  /* 0x000000ffff0a7224 */ /* 0x008fe200078e001c */
[----:B------:R-:W-:Y:S11]  /*26900*/  MOV R11, R3 ;  /* 0x00000003000b7202 */ /* 0x000ff60000000f00 */
[----:B------:R-:W-:Y:S06]  /*26910*/  @!UPT UIADD3 URZ, URZ, URZ, URZ ;  /* 0x0000003f3f3ff290 */ /* 0x000fec000fffe03f */
[----:B------:R5:W-:Y:S01]  /*26920*/  STL.64 [R1+0x390], R12 ;  /* 0x0003900c01007387 */ /* 0x000be20000100a00 */
[----:B------:R-:W-:Y:S02]  /*26930*/  STL.64 [R1+0x398], R14 ;  /* 0x0003980e01007387 */ /* 0x000fe40000100a00 */
[----:B-----5:R-:W-:Y:S01]  /*26940*/  IMAD.MOV.U32 R12, RZ, RZ, R2 ;  /* 0x000000ffff0c7224 */ /* 0x020fe200078e0002 */
[----:B----4-:R-:W-:Y:S01]  /*26950*/  MOV R13, R0 ;  /* 0x00000000000d7202 */ /* 0x010fe20000000f00 */
[----:B--2---:R-:W-:Y:S11]  /*26960*/  HMMA.16816.F32.BF16 R4, R20, R26, R4 ;  /* 0x0000001a1404723c */ /* 0x004ff60000041804 */
[----:B------:R-:W-:Y:S11]  /*26970*/  @!UPT UIADD3 URZ, URZ, URZ, URZ ;  /* 0x0000003f3f3ff290 */ /* 0x000ff6000fffe03f */
[----:B------:R-:W-:Y:S02]  /*26980*/  @!UPT UIADD3 URZ, URZ, URZ, URZ ;  /* 0x0000003f3f3ff290 */ /* 0x000fe4000fffe03f */
[----:B------:R-:W-:Y:S01]  /*26990*/  IMAD.MOV.U32 R28, RZ, RZ, R4 ;  /* 0x000000ffff1c7224 */ /* 0x000fe200078e0004 */
[----:B------:R-:W-:Y:S01]  /*269a0*/  MOV R3, R5 ;  /* 0x0000000500037202 */ /* 0x000fe20000000f00 */
[----:B------:R-:W2:Y:S01]  /*269b0*/  LDL.LU R4, [R1+0x510] ;  /* 0x0005100001047983 */ /* 0x000ea20000300800 */
[----:B------:R-:W-:Y:S02]  /*269c0*/  IMAD.MOV.U32 R2, RZ, RZ, R6 ;  /* 0x000000ffff027224 */ /* 0x000fe400078e0006 */
[----:B------:R-:W2:Y:S01]  /*269d0*/  LDL.LU R5, [R1+0x514] ;  /* 0x0005140001057983 */ /* 0x000ea20000300800 */
[----:B------:R-:W-:Y:S01]  /*269e0*/  MOV R0, R7 ;  /* 0x0000000700007202 */ /* 0x000fe20000000f00 */
[----:B------:R-:W2:Y:S01]  /*269f0*/  LDL.LU R6, [R1+0x518] ;  /* 0x0005180001067983 */ /* 0x000ea20000300800 */
[----:B------:R-:W2:Y:S02]  /*26a00*/  LDL.LU R7, [R1+0x51c] ;  /* 0x00051c0001077983 */ /* 0x000ea40000300800 */
[----:B------:R-:W2:Y:S02]  /*26a10*/  LDL.64 R20, [R1+0x20] ;  /* 0x0000200001147983 */ /* 0x000ea40000100a00 */
[----:B------:R-:W2:Y:S01]  /*26a20*/  LDL.64 R22, [R1+0x28] ;  /* 0x0000280001167983 */ /* 0x000ea20000100a00 */
[----:B------:R-:W3:Y:S01]  /*26a30*/  LDL.LU R24, [R1+0x130] ;  /* 0x0001300001187983 */ /* 0x000ee20000300800 */
[----:B------:R-:W3:Y:S02]  /*26a40*/  LDL.LU R25, [R1+0x134] ;  /* 0x0001340001197983 */ /* 0x000ee40000300800 */
[----:B------:R-:W-:Y:S02]  /*26a50*/  STL [R1+0x484c], R0 ;  /* 0x00484c0001007387 */ /* 0x000fe40000100800 */
[----:B------:R-:W-:Y:S01]  /*26a60*/  STL [R1+0x4848], R2 ;  /* 0x0048480201007387 */ /* 0x000fe20000100800 */
[----:B------:R-:W-:Y:S01]  /*26a70*/  STL [R1+0x4844], R3 ;  /* 0x0048440301007387 */ /* 0x000fe20000100800 */
[----:B------:R-:W-:Y:S01]  /*26a80*/  STL [R1+0x4840], R28 ;  /* 0x0048401c01007387 */ /* 0x000fe20000100800 */
[----:B--2---:R-:W-:Y:S07]  /*26a90*/  HMMA.16816.F32.BF16 R4, R20, R12, R4 ;  /* 0x0000000c1404723c */ /* 0x004fee0000041804 */
[----:B------:R-:W-:Y:S11]  /*26aa0*/  IMAD.MOV.U32 R12, RZ, RZ, R20 ;  /* 0x000000ffff0c7224 */ /* 0x000ff600078e0014 */
[----:B------:R-:W-:Y:S05]  /*26ab0*/  @!UPT UIADD3 URZ, URZ, URZ, URZ ;  /* 0x0000003f3f3ff290 */ /* 0x000fea000fffe03f */
[----:B------:R-:W-:Y:S01]  /*26ac0*/  STL.64 [R1+0x4ac0], R6 ;  /* 0x004ac00601007387 */ /* 0x000fe20000100a00 */
[----:B------:R0:W-:Y:S02]  /*26ad0*/  STL.64 [R1+0x4ab8], R4 ;  /* 0x004ab80401007387 */ /* 0x0001e40000100a00 */
[----:B0-----:R-:W-:Y:S02]  /*26ae0*/  IMAD.MOV.U32 R4, RZ, RZ, R12 ;  /* 0x000000ffff047224 */ /* 0x001fe400078e000c */
[----:B------:R-:W2:Y:S01]  /*26af0*/  LDL.LU R12, [R1+0x150] ;  /* 0x00015000010c7983 */ /* 0x000ea20000300800 */
[----:B------:R-:W2:Y:S01]  /*26b00*/  LDL.LU R13, [R1+0x154] ;  /* 0x00015400010d7983 */ /* 0x000ea20000300800 */
[----:B------:R-:W-:Y:S02]  /*26b10*/  MOV R3, R21 ;  /* 0x0000001500037202 */ /* 0x000fe40000000f00 */
[----:B--2---:R-:W-:Y:S01]  /*26b20*/  STL.64 [R1+0x4b28], R12 ;  /* 0x004b280c01007387 */ /* 0x004fe20000100a00 */
[----:B------:R-:W2:Y:S02]  /*26b30*/  LDL.LU R20, [R1+0x140] ;  /* 0x0001400001147983 */ /* 0x000ea40000300800 */
[----:B------:R-:W2:Y:S02]  /*26b40*/  LDL.LU R21, [R1+0x144] ;  /* 0x0001440001157983 */ /* 0x000ea40000300800 */
[----:B------:R-:W-:Y:S01]  /*26b50*/  IMAD.MOV.U32 R2, RZ, RZ, R22 ;  /* 0x000000ffff027224 */ /* 0x000fe200078e0016 */
[----:B------:R-:W-:-:S02]  /*26b60*/  MOV R0, R23 ;  /* 0x0000001700007202 */ /* 0x000fc40000000f00 */
[----:B------:R-:W-:Y:S01]  /*26b70*/  MOV R5, R3 ;  /* 0x0000000300057202 */ /* 0x000fe20000000f00 */
[----:B------:R-:W-:Y:S01]  /*26b80*/  IMAD.MOV.U32 R6, RZ, RZ, R2 ;  /* 0x000000ffff067224 */ /* 0x000fe200078e0002 */
[----:B------:R-:W-:-:S07]  /*26b90*/  MOV R7, R0 ;  /* 0x0000000000077202 */ /* 0x000fce0000000f00 */
[C---:B------:R-:W-:Y:S01]  /*26ba0*/  HMMA.16816.F32.BF16 R8, R4.reuse, R16, R8 ;  /* 0x000000100408723c */ /* 0x040fe20000041808 */
[----:B--2---:R0:W-:Y:S04]  /*26bb0*/  STL.64 [R1+0x4b30], R20 ;  /* 0x004b301401007387 */ /* 0x0041e80000100a00 */
[----:B0-----:R-:W3:Y:S01]  /*26bc0*/  LDL.LU R20, [R1+0x4f0] ;  /* 0x0004f00001147983 */ /* 0x001ee20000300800 */
[----:B------:R-:W3:Y:S02]  /*26bd0*/  LDL.LU R21, [R1+0x4f4] ;  /* 0x0004f40001157983 */ /* 0x000ee40000300800 */
[----:B------:R-:W3:Y:S02]  /*26be0*/  LDL.LU R22, [R1+0x4f8] ;  /* 0x0004f80001167983 */ /* 0x000ee40000300800 */
[----:B------:R-:W3:Y:S01]  /*26bf0*/  LDL.LU R23, [R1+0x4fc] ;  /* 0x0004fc0001177983 */ /* 0x000ee20000300800 */
[----:B------:R-:W2:Y:S01]  /*26c00*/  LDL.LU R12, [R1+0x4e0] ;  /* 0x0004e000010c7983 */ /* 0x000ea20000300800 */
[----:B------:R-:W2:Y:S02]  /*26c10*/  LDL.LU R13, [R1+0x4e4] ;  /* 0x0004e400010d7983 */ /* 0x000ea40000300800 */
[----:B------:R-:W2:Y:S02]  /*26c20*/  LDL.LU R14, [R1+0x4e8] ;  /* 0x0004e800010e7983 */ /* 0x000ea40000300800 */
[----:B------:R-:W2:Y:S01]  /*26c30*/  LDL.LU R15, [R1+0x4ec] ;  /* 0x0004ec00010f7983 */ /* 0x000ea20000300800 */
[----:B------:R-:W4:Y:S01]  /*26c40*/  LDL.LU R16, [R1+0x160] ;  /* 0x0001600001107983 */ /* 0x000f220000300800 */
[----:B------:R-:W4:Y:S03]  /*26c50*/  LDL.LU R17, [R1+0x164] ;  /* 0x0001640001117983 */ /* 0x000f260000300800 */
[----:B----4-:R0:W-:Y:S04]  /*26c60*/  STL.64 [R1+0x4b20], R16 ;  /* 0x004b201001007387 */ /* 0x0101e80000100a00 */
[----:B0-----:R-:W4:Y:S01]  /*26c70*/  LDL.LU R16, [R1+0x4d0] ;  /* 0x0004d00001107983 */ /* 0x001f220000300800 */
[----:B------:R-:W4:Y:S02]  /*26c80*/  LDL.LU R17, [R1+0x4d4] ;  /* 0x0004d40001117983 */ /* 0x000f240000300800 */
[----:B------:R-:W4:Y:S02]  /*26c90*/  LDL.LU R18, [R1+0x4d8] ;  /* 0x0004d80001127983 */ /* 0x000f240000300800 */
[----:B------:R-:W4:Y:S01]  /*26ca0*/  LDL.LU R19, [R1+0x4dc] ;  /* 0x0004dc0001137983 */ /* 0x000f220000300800 */
[----:B------:R-:W-:Y:S01]  /*26cb0*/  STL.64 [R1+0x4ab0], R10 ;  /* 0x004ab00a01007387 */ /* 0x000fe20000100a00 */
[----:B------:R0:W-:Y:S03]  /*26cc0*/  STL.64 [R1+0x4aa8], R8 ;  /* 0x004aa80801007387 */ /* 0x0001e60000100a00 */
[----:B0-----:R-:W5:Y:S01]  /*26cd0*/  LDL.LU R8, [R1+0x190] ;  /* 0x0001900001087983 */ /* 0x001f620000300800 */
[----:B------:R-:W5:Y:S01]  /*26ce0*/  LDL.LU R9, [R1+0x194] ;  /* 0x0001940001097983 */ /* 0x000f620000300800 */
[C---:B---3--:R-:W-:Y:S01]  /*26cf0*/  HMMA.16816.F32.BF16 R24, R4.reuse, R24, R20 ;  /* 0x000000180418723c */ /* 0x048fe20000041814 */
[----:B------:R-:W0:Y:S01]  /*26d00*/  LDSM.16.MT88.4 R20, [R29+0x12100] ;  /* 0x012100001d14783b */ /* 0x000e220000004200 */
[----:B-----5:R1:W-:Y:S04]  /*26d10*/  STL.64 [R1+0x4b08], R8 ;  /* 0x004b080801007387 */ /* 0x0203e80000100a00 */
        /* <DEDUP_REMOVED lines=11> */
[----:B------:R1:W-:Y:S03]  /*26dd0*/  STL.64 [R1+0x4a98], R24 ;  /* 0x004a981801007387 */ /* 0x0003e60000100a00 */
[----:B-1----:R-:W5:Y:S01]  /*26de0*/  LDL.LU R24, [R1+0x490] ;  /* 0x0004900001187983 */ /* 0x002f620000300800 */
[----:B------:R-:W5:Y:S02]  /*26df0*/  LDL.LU R25, [R1+0x494] ;  /* 0x0004940001197983 */ /* 0x000f640000300800 */
[----:B------:R-:W5:Y:S02]  /*26e00*/  LDL.LU R26, [R1+0x498] ;  /* 0x00049800011a7983 */ /* 0x000f640000300800 */
[----:B------:R-:W5:Y:S01]  /*26e10*/  LDL.LU R27, [R1+0x49c] ;  /* 0x00049c00011b7983 */ /* 0x000f620000300800 */
[----:B0-----:R0:W-:Y:S01]  /*26e20*/  STL.64 [R1], R20 ;  /* 0x0000001401007387 */ /* 0x0011e20000100a00 */
[----:B------:R2:W-:Y:S03]  /*26e30*/  STL.64 [R1+0x8], R22 ;  /* 0x0000081601007387 */ /* 0x0005e60000100a00 */
[----:B0-----:R-:W2:Y:S01]  /*26e40*/  LDL.LU.64 R20, [R1+0x4b30] ;  /* 0x004b300001147983 */ /* 0x001ea20000300a00 */
[----:B------:R-:W-:Y:S01]  /*26e50*/  STL [R1+0x4a70], R29 ;  /* 0x004a701d01007387 */ /* 0x000fe20000100800 */
[C---:B--2---:R-:W-:Y:S02]  /*26e60*/  HMMA.16816.F32.BF16 R20, R4.reuse, R20, R12 ;  /* 0x000000140414723c */ /* 0x044fe4000004180c */
[----:B------:R-:W4:Y:S11]  /*26e70*/  LDL.LU.64 R12, [R1+0x4b28] ;  /* 0x004b2800010c7983 */ /* 0x000f360000300a00 */
[----:B------:R-:W-:Y:S10]  /*26e80*/  @!UPT UIADD3 URZ, URZ, URZ, URZ ;  /* 0x0000003f3f3ff290 */ /* 0x000ff4000fffe03f */
[----:B------:R-:W-:Y:S01]  /*26e90*/  STL.64 [R1+0x4a80], R22 ;  /* 0x004a801601007387 */ /* 0x000fe20000100a00 */
[----:B------:R0:W-:Y:S03]  /*26ea0*/  STL.64 [R1+0x4a78], R20 ;  /* 0x004a781401007387 */ /* 0x0001e60000100a00 */
[----:B0-----:R-:W2:Y:S01]  /*26eb0*/  LDL.LU R20, [R1+0x170] ;  /* 0x0001700001147983 */ /* 0x001ea20000300800 */
[----:B------:R-:W2:Y:S01]  /*26ec0*/  LDL.LU R21, [R1+0x174] ;  /* 0x0001740001157983 */ /* 0x000ea20000300800 */
[C---:B----4-:R-:W-:Y:S02]  /*26ed0*/  HMMA.16816.F32.BF16 R12, R4.reuse, R12, R16 ;  /* 0x0000000c040c723c */ /* 0x050fe40000041810 */
[----:B------:R-:W3:Y:S11]  /*26ee0*/  LDL.LU.64 R16, [R1+0x4b20] ;  /* 0x004b200001107983 */ /* 0x000ef60000300a00 */
[----:B------:R-:W-:Y:S10]  /*26ef0*/  @!UPT UIADD3 URZ, URZ, URZ, URZ ;  /* 0x0000003f3f3ff290 */ /* 0x000ff4000fffe03f */
[----:B------:R0:W-:Y:S01]  /*26f00*/  STL [R1+0x4a04], R12 ;  /* 0x004a040c01007387 */ /* 0x0001e20000100800 */
[----:B------:R1:W-:Y:S02]  /*26f10*/  STL [R1+0x4a00], R13 ;  /* 0x004a000d01007387 */ /* 0x0003e40000100800 */
[----:B------:R-:W-:Y:S02]  /*26f20*/  STL [R1+0x49fc], R14 ;  /* 0x0049fc0e01007387 */ /* 0x000fe40000100800 */
[----:B------:R-:W-:Y:S01]  /*26f30*/  STL [R1+0x49f8], R15 ;  /* 0x0049f80f01007387 */ /* 0x000fe20000100800 */
[----:B0-----:R-:W4:Y:S01]  /*26f40*/  LDL.LU R12, [R1+0x180] ;  /* 0x00018000010c7983 */ /* 0x001f220000300800 */
[----:B-1----:R-:W4:Y:S01]  /*26f50*/  LDL.LU R13, [R1+0x184] ;  /* 0x00018400010d7983 */ /* 0x002f220000300800 */
[C---:B---3--:R-:W-:Y:S02]  /*26f60*/  HMMA.16816.F32.BF16 R16, R4.reuse, R16, R8 ;  /* 0x000000100410723c */ /* 0x048fe40000041808 */
[----:B------:R-:W2:Y:S01]  /*26f70*/  LDL.LU.64 R10, [R1+0x4b18] ;  /* 0x004b1800010a7983 */ /* 0x000ea20000300a00 */
[----:B------:R-:W2:Y:S11]  /*26f80*/  LDL.LU.64 R8, [R1+0x4b10] ;  /* 0x004b100001087983 */ /* 0x000eb60000300a00 */
[----:B------:R-:W-:Y:S09]  /*26f90*/  @!UPT UIADD3 URZ, URZ, URZ, URZ ;  /* 0x0000003f3f3ff290 */ /* 0x000ff2000fffe03f */
[----:B------:R0:W-:Y:S01]  /*26fa0*/  STL [R1+0x4a0c], R16 ;  /* 0x004a0c1001007387 */ /* 0x0001e20000100800 */
[----:B------:R1:W-:Y:S02]  /*26fb0*/  STL [R1+0x4a08], R17 ;  /* 0x004a081101007387 */ /* 0x0003e40000100800 */
[----:B------:R3:W-:Y:S02]  /*26fc0*/  STL [R1+0x49f4], R18 ;  /* 0x0049f41201007387 */ /* 0x0007e40000100800 */
[----:B------:R4:W-:Y:S01]  /*26fd0*/  STL [R1+0x49f0], R19 ;  /* 0x0049f01301007387 */ /* 0x0009e20000100800 */
[----:B0-----:R-:W5:Y:S01]  /*26fe0*/  LDL.LU R16, [R1+0x4a0] ;  /* 0x0004a00001107983 */ /* 0x001f620000300800 */
[----:B-1----:R-:W5:Y:S02]  /*26ff0*/  LDL.LU R17, [R1+0x4a4] ;  /* 0x0004a40001117983 */ /* 0x002f640000300800 */
[----:B---3--:R-:W5:Y:S02]  /*27000*/  LDL.LU R18, [R1+0x4a8] ;  /* 0x0004a80001127983 */ /* 0x008f640000300800 */
[----:B----4-:R-:W5:Y:S01]  /*27010*/  LDL.LU R19, [R1+0x4ac] ;  /* 0x0004ac0001137983 */ /* 0x010f620000300800 */
[C---:B--2---:R-:W-:Y:S01]  /*27020*/  HMMA.16816.F32.BF16 R20, R4.reuse, R20, R8 ;  /* 0x000000140414723c */ /* 0x044fe20000041808 */
[----:B------:R-:W2:Y:S11]  /*27030*/  LDL.LU.64 R8, [R1+0x4b08] ;  /* 0x004b080001087983 */ /* 0x000eb60000300a00 */
[----:B------:R-:W-:Y:S11]  /*27040*/  @!UPT UIADD3 URZ, URZ, URZ, URZ ;  /* 0x0000003f3f3ff290 */ /* 0x000ff6000fffe03f */
[----:B------:R0:W-:Y:S01]  /*27050*/  STL.64 [R1+0x40], R20 ;  /* 0x0000401401007387 */ /* 0x0001e20000100a00 */
[----:B------:R-:W-:Y:S03]  /*27060*/  STL.64 [R1+0x48], R22 ;  /* 0x0000481601007387 */ /* 0x000fe60000100a00 */
[----:B0-----:R-:W3:Y:S01]  /*27070*/  LDL.LU R20, [R1+0x1d0] ;  /* 0x0001d00001147983 */ /* 0x001ee20000300800 */
[----:B------:R-:W3:Y:S01]  /*27080*/  LDL.LU R21, [R1+0x1d4] ;  /* 0x0001d40001157983 */ /* 0x000ee20000300800 */
[C---:B-----5:R-:W-:Y:S11]  /*27090*/  HMMA.16816.F32.BF16 R12, R4.reuse, R12, R16 ;  /* 0x0000000c040c723c */ /* 0x060ff60000041810 */
[----:B------:R-:W-:Y:S11]  /*270a0*/  @!UPT UIADD3 URZ, URZ, URZ, URZ ;  /* 0x0000003f3f3ff290 */ /* 0x000ff6000fffe03f */
[----:B------:R-:W-:Y:S02]  /*270b0*/  @!UPT UIADD3 URZ, URZ, URZ, URZ ;  /* 0x0000003f3f3ff290 */ /* 0x000fe4000fffe03f */
[----:B------:R-:W-:Y:S01]  /*270c0*/  MOV R0, R15 ;  /* 0x0000000f00007202 */ /* 0x000fe20000000f00 */
[----:B------:R-:W-:Y:S01]  /*270d0*/  IMAD.MOV.U32 R2, RZ, RZ, R14 ;  /* 0x000000ffff027224 */ /* 0x000fe200078e000e */
[----:B------:R-:W-:Y:S01]  /*270e0*/  MOV R3, R13 ;  /* 0x0000000d00037202 */ /* 0x000fe20000000f00 */
[----:B------:R-:W-:Y:S01]  /*270f0*/  IMAD.MOV.U32 R28, RZ, RZ, R12 ;  /* 0x000000ffff1c7224 */ /* 0x000fe200078e000c */
[----:B--2---:R-:W-:Y:S11]  /*27100*/  HMMA.16816.F32.BF16 R8, R4, R8, R24 ;  /* 0x000000080408723c */ /* 0x004ff60000041818 */
[----:B------:R-:W-:Y:S11]  /*27110*/  @!UPT UIADD3 URZ, URZ, URZ, URZ ;  /* 0x0000003f3f3ff290 */ /* 0x000ff6000fffe03f */
[----:B------:R-:W-:Y:S02]  /*27120*/  @!UPT UIADD3 URZ, URZ, URZ, URZ ;  /* 0x0000003f3f3ff290 */ /* 0x000fe4000fffe03f */
[----:B------:R-:W-:Y:S01]  /*27130*/  IMAD.MOV.U32 R14, RZ, RZ, R8 ;  /* 0x000000ffff0e7224 */ /* 0x000fe200078e0008 */
[----:B------:R-:W-:Y:S02]  /*27140*/  MOV R15, R9 ;  /* 0x00000009000f7202 */ /* 0x000fe40000000f00 */
[----:B------:R-:W-:Y:S01]  /*27150*/  MOV R19, R11 ;  /* 0x0000000b00137202 */ /* 0x000fe20000000f00 */
[----:B---3--:R0:W-:Y:S01]  /*27160*/  STL.64 [R1+0x4b00], R20 ;  /* 0x004b001401007387 */ /* 0x0081e20000100a00 */
[----:B------:R-:W-:-:S03]  /*27170*/  IMAD.MOV.U32 R18, RZ, RZ, R10 ;  /* 0x000000ffff127224 */ /* 0x000fc600078e000a */
[----:B0-----:R-:W2:Y:S01]  /*27180*/  LDL.LU R20, [R1+0x1a0] ;  /* 0x0001a00001147983 */ /* 0x001ea20000300800 */
[----:B------:R-:W2:Y:S02]  /*27190*/  LDL.LU R21, [R1+0x1a4] ;  /* 0x0001a40001157983 */ /* 0x000ea40000300800 */
[----:B------:R-:W-:Y:S02]  /*271a0*/  STL [R1+0x4a1c], R0 ;  /* 0x004a1c0001007387 */ /* 0x000fe40000100800 */
[----:B------:R-:W-:Y:S01]  /*271b0*/  STL [R1+0x4a18], R2 ;  /* 0x004a180201007387 */ /* 0x000fe20000100800 */
[----:B------:R-:W-:Y:S01]  /*271c0*/  STL [R1+0x4a14], R3 ;  /* 0x004a140301007387 */ /* 0x000fe20000100800 */
[----:B------:R-:W-:Y:S02]  /*271d0*/  STL [R1+0x4a10], R28 ;  /* 0x004a101c01007387 */ /* 0x000fe40000100800 */
[----:B------:R-:W3:Y:S02]  /*271e0*/  LDL.LU R8, [R1+0x1f0] ;  /* 0x0001f00001087983 */ /* 0x000ee40000300800 */
[----:B------:R-:W3:Y:S01]  /*271f0*/  LDL.LU R9, [R1+0x1f4] ;  /* 0x0001f40001097983 */ /* 0x000ee20000300800 */
[----:B------:R-:W3:Y:S01]  /*27200*/  LDL.LU R24, [R1+0x460] ;  /* 0x0004600001187983 */ /* 0x000ee20000300800 */
[----:B------:R-:W3:Y:S02]  /*27210*/  LDL.LU R25, [R1+0x464] ;  /* 0x0004640001197983 */ /* 0x000ee40000300800 */
[----:B------:R-:W3:Y:S02]  /*27220*/  LDL.LU R26, [R1+0x468] ;  /* 0x00046800011a7983 */ /* 0x000ee40000300800 */
[----:B------:R-:W3:Y:S01]  /*27230*/  LDL.LU R27, [R1+0x46c] ;  /* 0x00046c00011b7983 */ /* 0x000ee20000300800 */
[----:B------:R-:W-:Y:S01]  /*27240*/  STL [R1+0x4a2c], R19 ;  /* 0x004a2c1301007387 */ /* 0x000fe20000100800 */
[----:B------:R0:W-:Y:S02]  /*27250*/  STL [R1+0x4a28], R18 ;  /* 0x004a281201007387 */ /* 0x0001e40000100800 */
[----:B------:R-:W2:Y:S02]  /*27260*/  LDL.LU R16, [R1+0x480] ;  /* 0x0004800001107983 */ /* 0x000ea40000300800 */
[----:B------:R-:W2:Y:S01]  /*27270*/  LDL.LU R17, [R1+0x484] ;  /* 0x0004840001117983 */ /* 0x000ea20000300800 */
[----:B0-----:R-:W2:Y:S01]  /*27280*/  LDL.LU R18, [R1+0x488] ;  /* 0x0004880001127983 */ /* 0x001ea20000300800 */
[----:B------:R-:W2:Y:S02]  /*27290*/  LDL.LU R19, [R1+0x48c] ;  /* 0x00048c0001137983 */ /* 0x000ea40000300800 */
[----:B------:R-:W-:Y:S02]  /*272a0*/  STL [R1+0x4a24], R15 ;  /* 0x004a240f01007387 */ /* 0x000fe40000100800 */
[----:B------:R-:W-:Y:S01]  /*272b0*/  STL [R1+0x4a20], R14 ;  /* 0x004a200e01007387 */ /* 0x000fe20000100800 */
[C---:B--2---:R-:W-:Y:S11]  /*272c0*/  HMMA.16816.F32.BF16 R20, R4.reuse, R20, R16 ;  /* 0x000000140414723c */ /* 0x044ff60000041810 */
[----:B------:R-:W-:Y:S11]  /*272d0*/  @!UPT UIADD3 URZ, URZ, URZ, URZ ;  /* 0x0000003f3f3ff290 */ /* 0x000ff6000fffe03f */
[----:B------:R-:W-:Y:S02]  /*272e0*/  @!UPT UIADD3 URZ, URZ, URZ, URZ ;  /* 0x0000003f3f3ff290 */ /* 0x000fe4000fffe03f */
[----:B------:R-:W-:Y:S01]  /*272f0*/  MOV R13, R23 ;  /* 0x00000017000d7202 */ /* 0x000fe20000000f00 */
[----:B------:R-:W-:Y:S02]  /*27300*/  IMAD.MOV.U32 R12, RZ, RZ, R22 ;  /* 0x000000ffff0c7224 */ /* 0x000fe400078e0016 */
[----:B------:R-:W-:Y:S01]  /*27310*/  IMAD.MOV.U32 R16, RZ, RZ, R20 ;  /* 0x000000ffff107224 */ /* 0x000fe200078e0014 */
[----:B------:R-:W-:Y:S02]  /*27320*/  MOV R17, R21 ;  /* 0x0000001500117202 */ /* 0x000fe40000000f00 */
[----:B------:R-:W2:Y:S01]  /*27330*/  LDL.LU.64 R20, [R1+0x4b00] ;  /* 0x004b000001147983 */ /* 0x000ea20000300a00 */
[----:B------:R-:W-:Y:S02]  /*27340*/  STL [R1+0x4a3c], R13 ;  /* 0x004a3c0d01007387 */ /* 0x000fe40000100800 */
[----:B------:R0:W-:Y:S02]  /*27350*/  STL [R1+0x4a38], R12 ;  /* 0x004a380c01007387 */ /* 0x0001e40000100800 */
[----:B0-----:R-:W2:Y:S01]  /*27360*/  LDL.LU R12, [R1+0x470] ;  /* 0x00047000010c7983 */ /* 0x001ea20000300800 */
[----:B------:R-:W2:Y:S02]  /*27370*/  LDL.LU R13, [R1+0x474] ;  /* 0x00047400010d7983 */ /* 0x000ea40000300800 */
[----:B------:R-:W2:Y:S02]  /*27380*/  LDL.LU R14, [R1+0x478] ;  /* 0x00047800010e7983 */ /* 0x000ea40000300800 */
[----:B------:R-:W2:Y:S01]  /*27390*/  LDL.LU R15, [R1+0x47c] ;  /* 0x00047c00010f7983 */ /* 0x000ea20000300800 */
[----:B------:R-:W-:Y:S01]  /*273a0*/  STL [R1+0x4a34], R17 ;  /* 0x004a341101007387 */ /* 0x000fe20000100800 */
[----:B------:R-:W-:Y:S01]  /*273b0*/  STL [R1+0x4a30], R16 ;  /* 0x004a301001007387 */ /* 0x000fe20000100800 */
[C---:B--2---:R-:W-:Y:S11]  /*273c0*/  HMMA.16816.F32.BF16 R20, R4.reuse, R20, R12 ;  /* 0x000000140414723c */ /* 0x044ff6000004180c */
[----:B------:R-:W-:Y:S11]  /*273d0*/  @!UPT UIADD3 URZ, URZ, URZ, URZ ;  /* 0x0000003f3f3ff290 */ /* 0x000ff6000fffe03f */
[----:B------:R-:W-:Y:S02]  /*273e0*/  @!UPT UIADD3 URZ, URZ, URZ, URZ ;  /* 0x0000003f3f3ff290 */ /* 0x000fe4000fffe03f */
[----:B------:R-:W-:Y:S01]  /*273f0*/  IMAD.MOV.U32 R3, RZ, RZ, R22 ;  /* 0x000000ffff037224 */ /* 0x000fe200078e0016 */
[----:B------:R-:W-:Y:S01]  /*27400*/  MOV R28, R23 ;  /* 0x00000017001c7202 */ /* 0x000fe20000000f00 */
[----:B------:R-:W-:Y:S01]  /*27410*/  IMAD.MOV.U32 R0, RZ, RZ, R20 ;  /* 0x000000ffff007224 */ /* 0x000fe200078e0014 */
[----:B------:R-:W-:Y:S01]  /*27420*/  MOV R2, R21 ;  /* 0x0000001500027202 */ /* 0x000fe20000000f00 */
[----:B------:R-:W2:Y:S04]  /*27430*/  LDL.64 R22, [R1+0x8] ;  /* 0x0000080001167983 */ /* 0x000ea80000100a00 */
[----:B------:R-:W4:Y:S04]  /*27440*/  LDL.64 R20, [R1] ;  /* 0x0000000001147983 */ /* 0x000f280000100a00 */
[----:B--2---:R-:W-:Y:S01]  /*27450*/  STL.64 [R1+0x4ad0], R22 ;  /* 0x004ad01601007387 */ /* 0x004fe20000100a00 */
[----:B----4-:R0:W-:Y:S03]  /*27460*/  STL.64 [R1+0x4ac8], R20 ;  /* 0x004ac81401007387 */ /* 0x0101e60000100a00 */
[----:B0-----:R-:W2:Y:S01]  /*27470*/  LDL.LU R20, [R1+0x260] ;  /* 0x0002600001147983 */ /* 0x001ea20000300800 */
[----:B------:R-:W2:Y:S01]  /*27480*/  LDL.LU R21, [R1+0x264] ;  /* 0x0002640001157983 */ /* 0x000ea20000300800 */
[C---:B---3--:R-:W-:Y:S02]  /*27490*/  HMMA.16816.F32.BF16 R8, R4.reuse, R8, R24 ;  /* 0x000000080408723c */ /* 0x048fe40000041818 */
[----:B--2---:R0:W-:Y:S04]  /*274a0*/  STL.64 [R1+0x4ae0], R20 ;  /* 0x004ae01401007387 */ /* 0x0041e80000100a00 */
[----:B0-----:R-:W2:Y:S01]  /*274b0*/  LDL.LU R20, [R1+0x230] ;  /* 0x0002300001147983 */ /* 0x001ea20000300800 */
[----:B------:R-:W2:Y:S11]  /*274c0*/  LDL.LU R21, [R1+0x234] ;  /* 0x0002340001157983 */ /* 0x000eb60000300800 */
[----:B------:R-:W-:Y:S06]  /*274d0*/  @!UPT UIADD3 URZ, URZ, URZ, URZ ;  /* 0x0000003f3f3ff290 */ /* 0x000fec000fffe03f */
[----:B------:R-:W-:Y:S01]  /*274e0*/  IMAD.MOV.U32 R15, RZ, RZ, R10 ;  /* 0x000000ffff0f7224 */ /* 0x000fe200078e000a */
[----:B------:R-:W-:Y:S01]  /*274f0*/  MOV R14, R11 ;  /* 0x0000000b000e7202 */ /* 0x000fe20000000f00 */
[----:B--2---:R0:W-:Y:S04]  /*27500*/  STL.64 [R1+0x4af8], R20 ;  /* 0x004af81401007387 */ /* 0x0041e80000100a00 */
[----:B0-----:R-:W2:Y:S01]  /*27510*/  LDL.LU R20, [R1+0x220] ;  /* 0x0002200001147983 */ /* 0x001ea20000300800 */
[----:B------:R-:W2:Y:S02]  /*27520*/  LDL.LU R21, [R1+0x224] ;  /* 0x0002240001157983 */ /* 0x000ea40000300800 */
[----:B------:R-:W-:Y:S02]  /*27530*/  STL [R1+0x4a4c], R28 ;  /* 0x004a4c1c01007387 */ /* 0x000fe40000100800 */
[----:B------:R-:W-:Y:S01]  /*27540*/  STL [R1+0x4a48], R3 ;  /* 0x004a480301007387 */ /* 0x000fe20000100800 */
[----:B------:R-:W-:Y:S01]  /*27550*/  STL [R1+0x4a44], R2 ;  /* 0x004a440201007387 */ /* 0x000fe20000100800 */
[----:B------:R-:W-:Y:S02]  /*27560*/  STL [R1+0x4a40], R0 ;  /* 0x004a400001007387 */ /* 0x000fe40000100800 */
[----:B------:R-:W3:Y:S02]  /*27570*/  LDL.LU R10, [R1+0x118] ;  /* 0x00011800010a7983 */ /* 0x000ee40000300800 */
[----:B------:R-:W3:Y:S02]  /*27580*/  LDL.LU R11, [R1+0x11c] ;  /* 0x00011c00010b7983 */ /* 0x000ee40000300800 */
[----:B------:R-:W-:Y:S01]  /*27590*/  IMAD.MOV.U32 R19, RZ, RZ, R8 ;  /* 0x000000ffff137224 */ /* 0x000fe200078e0008 */
[----:B------:R-:W-:Y:S01]  /*275a0*/  MOV R18, R9 ;  /* 0x0000000900127202 */ /* 0x000fe20000000f00 */
[----:B---3--:R0:W-:Y:S01]  /*275b0*/  STL.64 [R1+0x4ad8], R10 ;  /* 0x004ad80a01007387 */ /* 0x0081e20000100a00 */
[----:B------:R-:W3:Y:S02]  /*275c0*/  LDL.LU R8, [R1+0x2f0] ;  /* 0x0002f00001087983 */ /* 0x000ee40000300800 */
[----:B------:R-:W3:Y:S01]  /*275d0*/  LDL.LU R9, [R1+0x2f4] ;  /* 0x0002f40001097983 */ /* 0x000ee20000300800 */
[----:B0-----:R-:W4:Y:S01]  /*275e0*/  LDL.LU R10, [R1+0x2f8] ;  /* 0x0002f800010a7983 */ /* 0x001f220000300800 */
[----:B------:R-:W4:Y:S03]  /*275f0*/  LDL.LU R11, [R1+0x2fc] ;  /* 0x0002fc00010b7983 */ /* 0x000f260000300800 */
[----:B----4-:R-:W-:Y:S01]  /*27600*/  STL.64 [R1+0x4af0], R10 ;  /* 0x004af00a01007387 */ /* 0x010fe20000100a00 */
[----:B---3--:R0:W-:Y:S03]  /*27610*/  STL.64 [R1+0x4ae8], R8 ;  /* 0x004ae80801007387 */ /* 0x0081e60000100a00 */
[----:B0-----:R-:W3:Y:S01]  /*27620*/  LDL.LU R8, [R1+0x320] ;  /* 0x0003200001087983 */ /* 0x001ee20000300800 */
[----:B------:R-:W3:Y:S02]  /*27630*/  LDL.LU R9, [R1+0x324] ;  /* 0x0003240001097983 */ /* 0x000ee40000300800 */
[----:B------:R-:W3:Y:S02]  /*27640*/  LDL.LU R10, [R1+0x328] ;  /* 0x00032800010a7983 */ /* 0x000ee40000300800 */
[----:B------:R-:W3:Y:S01]  /*27650*/  LDL.LU R11, [R1+0x32c] ;  /* 0x00032c00010b7983 */ /* 0x000ee20000300800 */
[----:B------:R-:W4:Y:S01]  /*27660*/  LDL.LU R26, [R1+0x128] ;  /* 0x00012800011a7983 */ /* 0x000f220000300800 */
[----:B------:R-:W4:Y:S02]  /*27670*/  LDL.LU R27, [R1+0x12c] ;  /* 0x00012c00011b7983 */ /* 0x000f240000300800 */
[----:B------:R0:W-:Y:S02]  /*27680*/  STL [R1+0x4a5c], R14 ;  /* 0x004a5c0e01007387 */ /* 0x0001e40000100800 */
[----:B------:R1:W-:Y:S01]  /*27690*/  STL [R1+0x4a58], R15 ;  /* 0x004a580f01007387 */ /* 0x0003e20000100800 */
[----:B------:R-:W2:Y:S01]  /*276a0*/  LDL.LU R12, [R1+0x360] ;  /* 0x00036000010c7983 */ /* 0x000ea20000300800 */
[----:B------:R-:W2:Y:S03]  /*276b0*/  LDL.LU R13, [R1+0x364] ;  /* 0x00036400010d7983 */ /* 0x000ea60000300800 */
[----:B0-----:R-:W2:Y:S01]  /*276c0*/  LDL.LU R14, [R1+0x368] ;  /* 0x00036800010e7983 */ /* 0x001ea20000300800 */
[----:B-1----:R-:W2:Y:S02]  /*276d0*/  LDL.LU R15, [R1+0x36c] ;  /* 0x00036c00010f7983 */ /* 0x002ea40000300800 */
[----:B------:R0:W-:Y:S02]  /*276e0*/  STL [R1+0x4a54], R18 ;  /* 0x004a541201007387 */ /* 0x0001e40000100800 */
[----:B------:R1:W-:Y:S01]  /*276f0*/  STL [R1+0x4a50], R19 ;  /* 0x004a501301007387 */ /* 0x0003e20000100800 */
[----:B--2---:R-:W-:Y:S11]  /*27700*/  HMMA.16816.F32.BF16 R20, R4, R20, R12 ;  /* 0x000000140414723c */ /* 0x004ff6000004180c */
[----:B------:R-:W-:Y:S11]  /*27710*/  @!UPT UIADD3 URZ, URZ, URZ, URZ ;  /* 0x0000003f3f3ff290 */ /* 0x000ff6000fffe03f */
[----:B------:R-:W-:Y:S02]  /*27720*/  @!UPT UIADD3 URZ, URZ, URZ, URZ ;  /* 0x0000003f3f3ff290 */ /* 0x000fe4000fffe03f */
[----:B------:R-:W-:Y:S01]  /*27730*/  IMAD.MOV.U32 R13, RZ, RZ, R20 ;  /* 0x000000ffff0d7224 */ /* 0x000fe200078e0014 */
[----:B------:R-:W-:Y:S02]  /*27740*/  MOV R12, R21 ;  /* 0x00000015000c7202 */ /* 0x000fe40000000f00 */
[----:B------:R-:W3:Y:S01]  /*27750*/  LDL.LU.64 R20, [R1+0x4af8] ;  /* 0x004af80001147983 */ /* 0x000ee20000300a00 */
[----:B------:R-:W-:Y:S01]  /*27760*/  IMAD.MOV.U32 R17, RZ, RZ, R22 ;  /* 0x000000ffff117224 */ /* 0x000fe200078e0016 */
[----:B------:R-:W-:-:S04]  /*27770*/  MOV R16, R23 ;  /* 0x0000001700107202 */ /* 0x000fc80000000f00 */
[----:B------:R-:W-:Y:S01]  /*27780*/  STL [R1+0x4a74], R17 ;  /* 0x004a741101007387 */ /* 0x000fe20000100800 */
[C---:B---3--:R-:W-:Y:S03]  /*27790*/  HMMA.16816.F32.BF16 R20, R4.reuse, R20, R8 ;  /* 0x000000140414723c */ /* 0x048fe60000041808 */
[----:B------:R-:W2:Y:S01]  /*277a0*/  LDL.LU.64 R10, [R1+0x4af0] ;  /* 0x004af000010a7983 */ /* 0x000ea20000300a00 */
[----:B------:R-:W2:Y:S11]  /*277b0*/  LDL.LU.64 R8, [R1+0x4ae8] ;  /* 0x004ae80001087983 */ /* 0x000eb60000300a00 */
[----:B------:R-:W-:Y:S09]  /*277c0*/  @!UPT UIADD3 URZ, URZ, URZ, URZ ;  /* 0x0000003f3f3ff290 */ /* 0x000ff2000fffe03f */
[----:B------:R-:W-:Y:S01]  /*277d0*/  IMAD.MOV.U32 R28, RZ, RZ, R20 ;  /* 0x000000ffff1c7224 */ /* 0x000fe200078e0014 */
[----:B------:R-:W-:Y:S02]  /*277e0*/  MOV R3, R21 ;  /* 0x0000001500037202 */ /* 0x000fe40000000f00 */
[----:B------:R-:W2:Y:S01]  /*277f0*/  LDL.LU.64 R20, [R1+0x4ae0] ;  /* 0x004ae00001147983 */ /* 0x000ea20000300a00 */
[----:B------:R-:W-:Y:S01]  /*27800*/  IMAD.MOV.U32 R2, RZ, RZ, R22 ;  /* 0x000000ffff027224 */ /* 0x000fe200078e0016 */
[----:B------:R-:W-:Y:S01]  /*27810*/  MOV R0, R23 ;  /* 0x0000001700007202 */ /* 0x000fe20000000f00 */
[----:B--2---:R-:W-:Y:S01]  /*27820*/  HMMA.16816.F32.BF16 R4, R4, R20, R8 ;  /* 0x000000140404723c */ /* 0x004fe20000041808 */
[----:B------:R-:W2:Y:S01]  /*27830*/  LDL.LU.64 R10, [R1+0x4ad8] ;  /* 0x004ad800010a7983 */ /* 0x000ea20000300a00 */
[----:B------:R-:W2:Y:S02]  /*27840*/  LDL.LU.64 R22, [R1+0x4ad0] ;  /* 0x004ad00001167983 */ /* 0x000ea40000300a00 */
[----:B------:R-:W2:Y:S11]  /*27850*/  LDL.LU.64 R20, [R1+0x4ac8] ;  /* 0x004ac80001147983 */ /* 0x000eb60000300a00 */
[----:B------:R-:W-:Y:S09]  /*27860*/  @!UPT UIADD3 URZ, URZ, URZ, URZ ;  /* 0x0000003f3f3ff290 */ /* 0x000ff2000fffe03f */
[----:B0-----:R-:W-:Y:S01]  /*27870*/  IMAD.MOV.U32 R18, RZ, RZ, R6 ;  /* 0x000000ffff127224 */ /* 0x001fe200078e0006 */
[----:B-1----:R-:W-:Y:S01]  /*27880*/  MOV R19, R7 ;  /* 0x0000000700137202 */ /* 0x002fe20000000f00 */
[----:B------:R-:W-:Y:S01]  /*27890*/  IMAD.MOV.U32 R14, RZ, RZ, R4 ;  /* 0x000000ffff0e7224 */ /* 0x000fe200078e0004 */
[----:B------:R-:W-:Y:S01]  /*278a0*/  MOV R15, R5 ;  /* 0x00000005000f7202 */ /* 0x000fe20000000f00 */
[----:B------:R-:W2:Y:S01]  /*278b0*/  LDL.LU.64 R6, [R1+0x4ac0] ;  /* 0x004ac00001067983 */ /* 0x000ea20000300a00 */
[----:B------:R-:W2:Y:S02]  /*278c0*/  LDL.LU.64 R4, [R1+0x4ab8] ;  /* 0x004ab80001047983 */ /* 0x000ea40000300a00 */
[----:B------:R0:W-:Y:S02]  /*278d0*/  STL.64 [R1+0x4a90], R18 ;  /* 0x004a901201007387 */ /* 0x0001e40000100a00 */
[----:B------:R-:W-:Y:S01]  /*278e0*/  STL [R1+0x4a88], R16 ;  /* 0x004a881001007387 */ /* 0x000fe20000100800 */
[----:B0-----:R-:W3:Y:S01]  /*278f0*/  LDL.LU R18, [R1+0x138] ;  /* 0x0001380001127983 */ /* 0x001ee20000300800 */
[----:B------:R-:W3:Y:S02]  /*27900*/  LDL.LU R19, [R1+0x13c] ;  /* 0x00013c0001137983 */ /* 0x000ee40000300800 */
[----:B------:R0:W-:Y:S02]  /*27910*/  STL.64 [R1+0x4a68], R14 ;  /* 0x004a680e01007387 */ /* 0x0001e40000100a00 */
[----:B------:R1:W-:Y:S01]  /*27920*/  STL.64 [R1+0x4a60], R12 ;  /* 0x004a600c01007387 */ /* 0x0003e20000100a00 */
[----:B0-----:R-:W5:Y:S01]  /*27930*/  LDL.LU R14, [R1+0x148] ;  /* 0x00014800010e7983 */ /* 0x001f620000300800 */
[----:B------:R-:W5:Y:S01]  /*27940*/  LDL.LU R15, [R1+0x14c] ;  /* 0x00014c00010f7983 */ /* 0x000f620000300800 */
[C---:B--2---:R-:W-:Y:S11]  /*27950*/  HMMA.16816.F32.BF16 R8, R20.reuse, R10, R4 ;  /* 0x0000000a1408723c */ /* 0x044ff60000041804 */
[----:B------:R-:W-:Y:S11]  /*27960*/  @!UPT UIADD3 URZ, URZ, URZ, URZ ;  /* 0x0000003f3f3ff290 */ /* 0x000ff6000fffe03f */
[----:B------:R-:W-:Y:S02]  /*27970*/  @!UPT UIADD3 URZ, URZ, URZ, URZ ;  /* 0x0000003f3f3ff290 */ /* 0x000fe4000fffe03f */
[----:B------:R-:W-:Y:S01]  /*27980*/  IMAD.MOV.U32 R5, RZ, RZ, R10 ;  /* 0x000000ffff057224 */ /* 0x000fe200078e000a */
[----:B------:R-:W-:Y:S01]  /*27990*/  MOV R4, R11 ;  /* 0x0000000b00047202 */ /* 0x000fe20000000f00 */
[----:B------:R-:W-:Y:S01]  /*279a0*/  IMAD.MOV.U32 R7, RZ, RZ, R8 ;  /* 0x000000ffff077224 */ /* 0x000fe200078e0008 */
[----:B------:R-:W-:Y:S01]  /*279b0*/  MOV R6, R9 ;  /* 0x0000000900067202 */ /* 0x000fe20000000f00 */
[----:B------:R-:W4:Y:S01]  /*279c0*/  LDL.LU.64 R10, [R1+0x4ab0] ;  /* 0x004ab000010a7983 */ /* 0x000f220000300a00 */
[----:B------:R-:W4:Y:S02]  /*279d0*/  LDL.LU.64 R8, [R1+0x4aa8] ;  /* 0x004aa80001087983 */ /* 0x000f240000300a00 */
[C---:B----4-:R-:W-:Y:S11]  /*279e0*/  HMMA.16816.F32.BF16 R24, R20.reuse, R26, R8 ;  /* 0x0000001a1418723c */ /* 0x050ff60000041808 */
[----:B------:R-:W-:Y:S11]  /*279f0*/  @!UPT UIADD3 URZ, URZ, URZ, URZ ;  /* 0x0000003f3f3ff290 */ /* 0x000ff6000fffe03f */
[----:B------:R-:W-:Y:S02]  /*27a00*/  @!UPT UIADD3 URZ, URZ, URZ, URZ ;  /* 0x0000003f3f3ff290 */ /* 0x000fe4000fffe03f */
[----:B------:R-:W-:Y:S01]  /*27a10*/  IMAD.MOV.U32 R9, RZ, RZ, R26 ;  /* 0x000000ffff097224 */ /* 0x000fe200078e001a */
[----:B------:R-:W-:Y:S01]  /*27a20*/  MOV R8, R27 ;  /* 0x0000001b00087202 */ /* 0x000fe20000000f00 */
[----:B------:R-:W-:Y:S01]  /*27a30*/  IMAD.MOV.U32 R11, RZ, RZ, R24 ;  /* 0x000000ffff0b7224 */ /* 0x000fe200078e0018 */
[----:B------:R-:W-:Y:S01]  /*27a40*/  MOV R10, R25 ;  /* 0x00000019000a7202 */ /* 0x000fe20000000f00 */
[----:B------:R-:W3:Y:S01]  /*27a50*/  LDL.LU.64 R26, [R1+0x4aa0] ;  /* 0x004aa000011a7983 */ /* 0x000ee20000300a00 */
[----:B------:R-:W3:Y:S02]  /*27a60*/  LDL.LU.64 R24, [R1+0x4a98] ;  /* 0x004a980001187983 */ /* 0x000ee40000300a00 */
[----:B-1----:R-:W-:Y:S01]  /*27a70*/  IMAD.MOV.U32 R13, RZ, RZ, R22 ;  /* 0x000000ffff0d7224 */ /* 0x002fe200078e0016 */
[----:B------:R-:W-:Y:S01]  /*27a80*/  MOV R12, R23 ;  /* 0x00000017000c7202 */ /* 0x000fe20000000f00 */
[----:B------:R-:W-:Y:S01]  /*27a90*/  IMAD.MOV.U32 R17, RZ, RZ, R20 ;  /* 0x000000ffff117224 */ /* 0x000fe200078e0014 */
[----:B------:R-:W-:Y:S01]  /*27aa0*/  MOV R29, R21 ;  /* 0x00000015001d7202 */ /* 0x000fe20000000f00 */
[----:B---3--:R-:W-:Y:S01]  /*27ab0*/  HMMA.16816.F32.BF16 R24, R20, R18, R24 ;  /* 0x000000121418723c */ /* 0x008fe20000041818 */
[----:B------:R-:W2:Y:S01]  /*27ac0*/  LDL.LU.64 R18, [R1+0x4a90] ;  /* 0x004a900001127983 */ /* 0x000ea20000300a00 */
[----:B------:R-:W3:Y:S02]  /*27ad0*/  LDL.LU R16, [R1+0x4a88] ;  /* 0x004a880001107983 */ /* 0x000ee40000300800 */
[----:B------:R-:W5:Y:S02]  /*27ae0*/  LDL.LU.64 R22, [R1+0x4a80] ;  /* 0x004a800001167983 */ /* 0x000f640000300a00 */
[----:B------:R-:W5:Y:S11]  /*27af0*/  LDL.LU.64 R20, [R1+0x4a78] ;  /* 0x004a780001147983 */ /* 0x000f760000300a00 */
[----:B------:R-:W-:Y:S06]  /*27b00*/  @!UPT UIADD3 URZ, URZ, URZ, URZ ;  /* 0x0000003f3f3ff290 */ /* 0x000fec000fffe03f */
[----:B------:R-:W-:Y:S01]  /*27b10*/  STL.64 [R1+0x48f0], R26 ;  /* 0x0048f01a01007387 */ /* 0x000fe20000100a00 */
[----:B------:R0:W-:Y:S03]  /*27b20*/  STL.64 [R1+0x48e8], R24 ;  /* 0x0048e81801007387 */ /* 0x0001e60000100a00 */
[----:B0-----:R-:W4:Y:S01]  /*27b30*/  LDL.LU R24, [R1+0x280] ;  /* 0x0002800001187983 */ /* 0x001f220000300800 */
[----:B------:R-:W4:Y:S03]  /*27b40*/  LDL.LU R25, [R1+0x284] ;  /* 0x0002840001197983 */ /* 0x000f260000300800 */
[----:B----4-:R0:W-:Y:S04]  /*27b50*/  STL.64 [R1+0x4900], R24 ;  /* 0x0049001801007387 */ /* 0x0101e80000100a00 */
[----:B0-----:R-:W4:Y:S01]  /*27b60*/  LDL.LU R24, [R1+0x250] ;  /* 0x0002500001187983 */ /* 0x001f220000300800 */
[----:B------:R-:W4:Y:S02]  /*27b70*/  LDL.LU R25, [R1+0x254] ;  /* 0x0002540001197983 */ /* 0x000f240000300800 */
[----:B------:R-:W-:Y:S01]  /*27b80*/  IMAD.MOV.U32 R26, RZ, RZ, R13 ;  /* 0x000000ffff1a7224 */ /* 0x000fe200078e000d */
[----:B------:R-:W-:Y:S01]  /*27b90*/  MOV R27, R12 ;  /* 0x0000000c001b7202 */ /* 0x000fe20000000f00 */
[----:B----4-:R0:W-:Y:S02]  /*27ba0*/  STL.64 [R1+0x4918], R24 ;  /* 0x0049181801007387 */ /* 0x0101e40000100a00 */
[----:B0-----:R-:W-:Y:S01]  /*27bb0*/  IMAD.MOV.U32 R24, RZ, RZ, R17 ;  /* 0x000000ffff187224 */ /* 0x001fe200078e0011 */
[----:B------:R-:W-:Y:S01]  /*27bc0*/  MOV R25, R29 ;  /* 0x0000001d00197202 */ /* 0x000fe20000000f00 */
[----:B------:R-:W4:Y:S01]  /*27bd0*/  LDL.LU R17, [R1+0x4a74] ;  /* 0x004a740001117983 */ /* 0x000f220000300800 */
[----:B------:R-:W2:Y:S05]  /*27be0*/  LDL.LU R29, [R1+0x4a70] ;  /* 0x004a7000011d7983 */ /* 0x000eaa0000300800 */
[----:B-----5:R-:W-:Y:S01]  /*27bf0*/  HMMA.16816.F32.BF16 R20, R24, R14, R20 ;  /* 0x0000000e1814723c */ /* 0x020fe20000041814 */
[----:B------:R-:W5:Y:S01]  /*27c00*/  LDL.LU.64 R14, [R1+0x4a68] ;  /* 0x004a6800010e7983 */ /* 0x000f620000300a00 */
[----:B------:R-:W2:Y:S11]  /*27c10*/  LDL.LU.64 R12, [R1+0x4a60] ;  /* 0x004a6000010c7983 */ /* 0x000eb60000300a00 */
[----:B------:R-:W-:Y:S10]  /*27c20*/  @!UPT UIADD3 URZ, URZ, URZ, URZ ;  /* 0x0000003f3f3ff290 */ /* 0x000ff4000fffe03f */
[----:B------:R-:W-:Y:S01]  /*27c30*/  STL.64 [R1+0x48e0], R22 ;  /* 0x0048e01601007387 */ /* 0x000fe20000100a00 */
[----:B------:R0:W-:Y:S03]  /*27c40*/  STL.64 [R1+0x48d8], R20 ;  /* 0x0048d81401007387 */ /* 0x0001e60000100a00 */
[----:B0-----:R-:W2:Y:S01]  /*27c50*/  LDL.LU R20, [R1+0x290] ;  /* 0x0002900001147983 */ /* 0x001ea20000300800 */
[----:B------:R-:W2:Y:S02]  /*27c60*/  LDL.LU R21, [R1+0x294] ;  /* 0x0002940001157983 */ /* 0x000ea40000300800 */
[----:B------:R-:W-:Y:S01]  /*27c70*/  IMAD.MOV.U32 R22, RZ, RZ, R9 ;  /* 0x000000ffff167224 */ /* 0x000fe200078e0009 */
[----:B------:R-:W-:Y:S01]  /*27c80*/  MOV R23, R8 ;  /* 0x0000000800177202 */ /* 0x000fe20000000f00 */
[----:B--2---:R0:W-:Y:S04]  /*27c90*/  STL.64 [R1+0x48f8], R20 ;  /* 0x0048f81401007387 */ /* 0x0041e80000100a00 */
[----:B------:R1:W-:Y:S02]  /*27ca0*/  STL.64 [R1+0x4910], R22 ;  /* 0x0049101601007387 */ /* 0x0003e40000100a00 */
[----:B0-----:R-:W-:Y:S01]  /*27cb0*/  IMAD.MOV.U32 R20, RZ, RZ, R11 ;  /* 0x000000ffff147224 */ /* 0x001fe200078e000b */
[----:B------:R-:W-:Y:S01]  /*27cc0*/  MOV R21, R10 ;  /* 0x0000000a00157202 */ /* 0x000fe20000000f00 */
[----:B-1----:R-:W-:Y:S01]  /*27cd0*/  IMAD.MOV.U32 R22, RZ, RZ, R5 ;  /* 0x000000ffff167224 */ /* 0x002fe200078e0005 */
[----:B------:R-:W-:-:S03]  /*27ce0*/  MOV R23, R4 ;  /* 0x0000000400177202 */ /* 0x000fc60000000f00 */
[----:B------:R0:W-:Y:S02]  /*27cf0*/  STL.64 [R1+0x4908], R20 ;  /* 0x0049081401007387 */ /* 0x0001e40000100a00 */
[----:B------:R1:W-:Y:S02]  /*27d00*/  STL.64 [R1+0x4928], R22 ;  /* 0x0049281601007387 */ /* 0x0003e40000100a00 */
[----:B0-----:R-:W-:Y:S01]  /*27d10*/  IMAD.MOV.U32 R20, RZ, RZ, R7 ;  /* 0x000000ffff147224 */ /* 0x001fe200078e0007 */
[----:B------:R-:W-:Y:S02]  /*27d20*/  MOV R21, R6 ;  /* 0x0000000600157202 */ /* 0x000fe40000000f00 */
[----:B------:R-:W0:Y:S04]  /*27d30*/  LDSM.16.MT88.4 R4, [R29+0x14100] ;  /* 0x014100001d04783b */ /* 0x000e280000004200 */
[----:B------:R-:W-:Y:S01]  /*27d40*/  STL.64 [R1+0x4920], R20 ;  /* 0x0049201401007387 */ /* 0x000fe20000100a00 */
[----:B-1----:R-:W2:Y:S02]  /*27d50*/  LDL.LU R22, [R1+0x268] ;  /* 0x0002680001167983 */ /* 0x002ea40000300800 */
[----:B------:R-:W2:Y:S02]  /*27d60*/  LDL.LU R23, [R1+0x26c] ;  /* 0x00026c0001177983 */ /* 0x000ea40000300800 */
[----:B--2---:R1:W-:Y:S04]  /*27d70*/  STL.64 [R1+0x4940], R22 ;  /* 0x0049401601007387 */ /* 0x0043e80000100a00 */
[----:B-1----:R-:W2:Y:S01]  /*27d80*/  LDL.LU R22, [R1+0x238] ;  /* 0x0002380001167983 */ /* 0x002ea20000300800 */
[----:B------:R-:W2:Y:S03]  /*27d90*/  LDL.LU R23, [R1+0x23c] ;  /* 0x00023c0001177983 */ /* 0x000ea60000300800 */
[----:B--2---:R1:W-:Y:S04]  /*27da0*/  STL.64 [R1+0x4958], R22 ;  /* 0x0049581601007387 */ /* 0x0043e80000100a00 */
[----:B-1----:R-:W2:Y:S01]  /*27db0*/  LDL.LU R22, [R1+0x228] ;  /* 0x0002280001167983 */ /* 0x002ea20000300800 */
[----:B------:R-:W2:Y:S03]  /*27dc0*/  LDL.LU R23, [R1+0x22c] ;  /* 0x00022c0001177983 */ /* 0x000ea60000300800 */
[----:B--2---:R1:W-:Y:S04]  /*27dd0*/  STL.64 [R1+0x4970], R22 ;  /* 0x0049701601007387 */ /* 0x0043e80000100a00 */
[----:B-1----:R-:W2:Y:S01]  /*27de0*/  LDL.LU R22, [R1+0x1f8] ;  /* 0x0001f80001167983 */ /* 0x002ea20000300800 */
[----:B------:R-:W2:Y:S03]  /*27df0*/  LDL.LU R23, [R1+0x1fc] ;  /* 0x0001fc0001177983 */ /* 0x000ea60000300800 */
[----:B--2---:R-:W-:Y:S01]  /*27e00*/  STL.64 [R1+0x4988], R22 ;  /* 0x0049881601007387 */ /* 0x004fe20000100a00 */
[----:B0-----:R-:W-:Y:S02]  /*27e10*/  STL.64 [R1+0x4938], R6 ;  /* 0x0049380601007387 */ /* 0x001fe40000100a00 */
[----:B------:R5:W-:Y:S02]  /*27e20*/  STL.64 [R1+0x4930], R4 ;  /* 0x0049300401007387 */ /* 0x000be40000100a00 */
[----:B-----5:R-:W-:Y:S01]  /*27e30*/  IMAD.MOV.U32 R4, RZ, RZ, R14 ;  /* 0x000000ffff047224 */ /* 0x020fe200078e000e */
[----:B------:R-:W-:Y:S01]  /*27e40*/  MOV R5, R15 ;  /* 0x0000000f00057202 */ /* 0x000fe20000000f00 */
[----:B------:R-:W2:Y:S01]  /*27e50*/  LDL.LU R14, [R1+0x4a5c] ;  /* 0x004a5c00010e7983 */ /* 0x000ea20000300800 */
[----:B------:R-:W5:Y:S02]  /*27e60*/  LDL.LU R15, [R1+0x4a58] ;  /* 0x004a5800010f7983 */ /* 0x000f640000300800 */
[----:B------:R-:W-:Y:S01]  /*27e70*/  IMAD.MOV.U32 R6, RZ, RZ, R18 ;  /* 0x000000ffff067224 */ /* 0x000fe200078e0012 */
[----:B------:R-:W-:Y:S01]  /*27e80*/  MOV R7, R19 ;  /* 0x0000001300077202 */ /* 0x000fe20000000f00 */
[----:B------:R-:W2:Y:S01]  /*27e90*/  LDL.LU R18, [R1+0x4a54] ;  /* 0x004a540001127983 */ /* 0x000ea20000300800 */
[----:B------:R-:W2:Y:S02]  /*27ea0*/  LDL.LU R19, [R1+0x4a50] ;  /* 0x004a500001137983 */ /* 0x000ea40000300800 */
[----:B------:R-:W2:Y:S02]  /*27eb0*/  LDL.LU R22, [R1+0x1d8] ;  /* 0x0001d80001167983 */ /* 0x000ea40000300800 */
[----:B------:R-:W2:Y:S02]  /*27ec0*/  LDL.LU R23, [R1+0x1dc] ;  /* 0x0001dc0001177983 */ /* 0x000ea40000300800 */
[----:B--2---:R-:W-:Y:S01]  /*27ed0*/  STL.64 [R1+0x49a0], R22 ;  /* 0x0049a01601007387 */ /* 0x004fe20000100a00 */
[----:B------:R-:W-:Y:S02]  /*27ee0*/  STL.64 [R1+0x4950], R6 ;  /* 0x0049500601007387 */ /* 0x000fe40000100a00 */
[----:B------:R0:W-:Y:S02]  /*27ef0*/  STL.64 [R1+0x4948], R4 ;  /* 0x0049480401007387 */ /* 0x0001e40000100a00 */
[----:B0-----:R-:W-:Y:S01]  /*27f00*/  IMAD.MOV.U32 R4, RZ, RZ, R28 ;  /* 0x000000ffff047224 */ /* 0x001fe200078e001c */
[----:B------:R-:W-:Y:S01]  /*27f10*/  MOV R5, R3 ;  /* 0x0000000300057202 */ /* 0x000fe20000000f00 */
[----:B------:R-:W2:Y:S01]  /*27f20*/  LDL.LU R28, [R1+0x4a4c] ;  /* 0x004a4c00011c7983 */ /* 0x000ea20000300800 */
[----:B------:R-:W2:Y:S02]  /*27f30*/  LDL.LU R3, [R1+0x4a48] ;  /* 0x004a480001037983 */ /* 0x000ea40000300800 */
[----:B------:R-:W-:Y:S01]  /*27f40*/  IMAD.MOV.U32 R6, RZ, RZ, R2 ;  /* 0x000000ffff067224 */ /* 0x000fe200078e0002 */
[----:B------:R-:W-:Y:S01]  /*27f50*/  MOV R7, R0 ;  /* 0x0000000000077202 */ /* 0x000fe20000000f00 */
[----:B------:R-:W2:Y:S01]  /*27f60*/  LDL.LU R2, [R1+0x4a44] ;  /* 0x004a440001027983 */ /* 0x000ea20000300800 */
[----:B------:R-:W2:Y:S02]  /*27f70*/  LDL.LU R0, [R1+0x4a40] ;  /* 0x004a400001007983 */ /* 0x000ea40000300800 */
[----:B------:R-:W2:Y:S02]  /*27f80*/  LDL.LU R22, [R1+0x1a8] ;  /* 0x0001a80001167983 */ /* 0x000ea40000300800 */
[----:B------:R-:W2:Y:S02]  /*27f90*/  LDL.LU R23, [R1+0x1ac] ;  /* 0x0001ac0001177983 */ /* 0x000ea40000300800 */
[----:B--2---:R0:W-:Y:S04]  /*27fa0*/  STL.64 [R1+0x49b8], R22 ;  /* 0x0049b81601007387 */ /* 0x0041e80000100a00 */
[----:B0-----:R-:W2:Y:S01]  /*27fb0*/  LDL.LU R22, [R1+0x198] ;  /* 0x0001980001167983 */ /* 0x001ea20000300800 */
[----:B------:R-:W2:Y:S03]  /*27fc0*/  LDL.LU R23, [R1+0x19c] ;  /* 0x00019c0001177983 */ /* 0x000ea60000300800 */
[----:B--2---:R-:W-:Y:S01]  /*27fd0*/  STL.64 [R1+0x49d0], R22 ;  /* 0x0049d01601007387 */ /* 0x004fe20000100a00 */
[----:B------:R-:W-:Y:S02]  /*27fe0*/  STL.64 [R1+0x4968], R6 ;  /* 0x0049680601007387 */ /* 0x000fe40000100a00 */
[----:B------:R0:W-:Y:S02]  /*27ff0*/  STL.64 [R1+0x4960], R4 ;  /* 0x0049600401007387 */ /* 0x0001e40000100a00 */
[----:B0-----:R-:W-:Y:S01]  /*28000*/  IMAD.MOV.U32 R4, RZ, RZ, R13 ;  /* 0x000000ffff047224 */ /* 0x001fe200078e000d */
[----:B------:R-:W-:Y:S01]  /*28010*/  MOV R5, R12 ;  /* 0x0000000c00057202 */ /* 0x000fe20000000f00 */
[----:B------:R-:W2:Y:S01]  /*28020*/  LDL.LU R13, [R1+0x4a3c] ;  /* 0x004a3c00010d7983 */ /* 0x000ea20000300800 */
[----:B------:R-:W2:Y:S02]  /*28030*/  LDL.LU R12, [R1+0x4a38] ;  /* 0x004a3800010c7983 */ /* 0x000ea40000300800 */
[----:B----4-:R-:W-:Y:S01]  /*28040*/  IMAD.MOV.U32 R6, RZ, RZ, R17 ;  /* 0x000000ffff067224 */ /* 0x010fe200078e0011 */
[----:B---3--:R-:W-:Y:S01]  /*28050*/  MOV R7, R16 ;  /* 0x0000001000077202 */ /* 0x008fe20000000f00 */
[----:B------:R-:W3:Y:S01]  /*28060*/  LDL.LU R17, [R1+0x4a34] ;  /* 0x004a340001117983 */ /* 0x000ee20000300800 */
[----:B------:R-:W4:Y:S02]  /*28070*/  LDL.LU R16, [R1+0x4a30] ;  /* 0x004a300001107983 */ /* 0x000f240000300800 */
[----:B------:R-:W2:Y:S02]  /*28080*/  LDL.LU R22, [R1+0x188] ;  /* 0x0001880001167983 */ /* 0x000ea40000300800 */
[----:B------:R-:W2:Y:S01]  /*28090*/  LDL.LU R23, [R1+0x18c] ;  /* 0x00018c0001177983 */ /* 0x000ea20000300800 */
[----:B------:R-:W3:Y:S01]  /*280a0*/  LDL.LU R10, [R1+0x158] ;  /* 0x00015800010a7983 */ /* 0x000ee20000300800 */
[----:B------:R-:W3:Y:S03]  /*280b0*/  LDL.LU R11, [R1+0x15c] ;  /* 0x00015c00010b7983 */ /* 0x000ee60000300800 */
[----:B--2---:R-:W-:Y:S01]  /*280c0*/  STL.64 [R1+0x49e8], R22 ;  /* 0x0049e81601007387 */ /* 0x004fe20000100a00 */
[----:B------:R-:W-:Y:S02]  /*280d0*/  STL.64 [R1+0x4980], R6 ;  /* 0x0049800601007387 */ /* 0x000fe40000100a00 */
[----:B------:R0:W-:Y:S02]  /*280e0*/  STL.64 [R1+0x4978], R4 ;  /* 0x0049780401007387 */ /* 0x0001e40000100a00 */
[----:B0-----:R-:W-:Y:S01]  /*280f0*/  IMAD.MOV.U32 R4, RZ, RZ, R19 ;  /* 0x000000ffff047224 */ /* 0x001fe200078e0013 */
[----:B------:R-:W-:Y:S01]  /*28100*/  MOV R5, R18 ;  /* 0x0000001200057202 */ /* 0x000fe20000000f00 */
[----:B------:R-:W2:Y:S01]  /*28110*/  LDL.LU R19, [R1+0x4a2c] ;  /* 0x004a2c0001137983 */ /* 0x000ea20000300800 */
[----:B------:R-:W2:Y:S02]  /*28120*/  LDL.LU R18, [R1+0x4a28] ;  /* 0x004a280001127983 */ /* 0x000ea40000300800 */
[----:B-----5:R-:W-:Y:S01]  /*28130*/  IMAD.MOV.U32 R6, RZ, RZ, R15 ;  /* 0x000000ffff067224 */ /* 0x020fe200078e000f */
[----:B------:R-:W-:Y:S01]  /*28140*/  MOV R7, R14 ;  /* 0x0000000e00077202 */ /* 0x000fe20000000f00 */
[----:B------:R-:W5:Y:S01]  /*28150*/  LDL.LU R15, [R1+0x4a24] ;  /* 0x004a2400010f7983 */ /* 0x000f620000300800 */
[----:B------:R-:W2:Y:S02]  /*28160*/  LDL.LU R14, [R1+0x4a20] ;  /* 0x004a2000010e7983 */ /* 0x000ea40000300800 */
[----:B------:R-:W2:Y:S02]  /*28170*/  LDL.LU R20, [R1+0x40] ;  /* 0x0000400001147983 */ /* 0x000ea40000300800 */
[----:B------:R-:W2:Y:S01]  /*28180*/  LDL.LU R21, [R1+0x44] ;  /* 0x0000440001157983 */ /* 0x000ea20000300800 */
[----:B------:R-:W2:Y:S01]  /*28190*/  LDL.LU R22, [R1+0x48] ;  /* 0x0000480001167983 */ /* 0x000ea20000300800 */
[----:B------:R-:W2:Y:S02]  /*281a0*/  LDL.LU R23, [R1+0x4c] ;  /* 0x00004c0001177983 */ /* 0x000ea40000300800 */
[----:B------:R0:W-:Y:S02]  /*281b0*/  STL.64 [R1+0x4998], R6 ;  /* 0x0049980601007387 */ /* 0x0001e40000100a00 */
[----:B------:R1:W-:Y:S02]  /*281c0*/  STL.64 [R1+0x4990], R4 ;  /* 0x0049900401007387 */ /* 0x0003e40000100a00 */
[----:B0-----:R-:W-:-:S02]  /*281d0*/  IMAD.MOV.U32 R6, RZ, RZ, R3 ;  /* 0x000000ffff067224 */ /* 0x001fc400078e0003 */
[----:B-1----:R-:W-:Y:S01]  /*281e0*/  IMAD.MOV.U32 R4, RZ, RZ, R0 ;  /* 0x000000ffff047224 */ /* 0x002fe200078e0000 */
[----:B------:R-:W-:Y:S01]  /*281f0*/  MOV R7, R28 ;  /* 0x0000001c00077202 */ /* 0x000fe20000000f00 */
[----:B------:R-:W2:Y:S01]  /*28200*/  LDL.LU R0, [R1+0x4a1c] ;  /* 0x004a1c0001007983 */ /* 0x000ea20000300800 */
[----:B------:R-:W-:Y:S02]  /*28210*/  MOV R5, R2 ;  /* 0x0000000200057202 */ /* 0x000fe40000000f00 */
[----:B------:R-:W2:Y:S02]  /*28220*/  LDL.LU R2, [R1+0x4a18] ;  /* 0x004a180001027983 */ /* 0x000ea40000300800 */
[----:B------:R-:W2:Y:S01]  /*28230*/  LDL.LU R3, [R1+0x4a14] ;  /* 0x004a140001037983 */ /* 0x000ea20000300800 */
[----:B------:R-:W2:Y:S01]  /*28240*/  LDL.LU R28, [R1+0x4a10] ;  /* 0x004a1000011c7983 */ /* 0x000ea20000300800 */
[----:B------:R0:W-:Y:S02]  /*28250*/  STL.64 [R1+0x49b0], R6 ;  /* 0x0049b00601007387 */ /* 0x0001e40000100a00 */
[----:B------:R4:W-:Y:S02]  /*28260*/  STL.64 [R1+0x49a8], R4 ;  /* 0x0049a80401007387 */ /* 0x0009e40000100a00 */
[----:B0-----:R-:W-:-:S02]  /*28270*/  IMAD.MOV.U32 R6, RZ, RZ, R12 ;  /* 0x000000ffff067224 */ /* 0x001fc400078e000c */
[----:B----4-:R-:W-:Y:S01]  /*28280*/  IMAD.MOV.U32 R4, RZ, RZ, R16 ;  /* 0x000000ffff047224 */ /* 0x010fe200078e0010 */
[----:B------:R-:W-:Y:S01]  /*28290*/  MOV R7, R13 ;  /* 0x0000000d00077202 */ /* 0x000fe20000000f00 */
[----:B------:R-:W4:Y:S01]  /*282a0*/  LDL.LU R16, [R1+0x4a0c] ;  /* 0x004a0c0001107983 */ /* 0x000f220000300800 */
[----:B---3--:R-:W-:Y:S02]  /*282b0*/  MOV R5, R17 ;  /* 0x0000001100057202 */ /* 0x008fe40000000f00 */
[----:B------:R-:W4:Y:S02]  /*282c0*/  LDL.LU R17, [R1+0x4a08] ;  /* 0x004a080001117983 */ /* 0x000f240000300800 */
[----:B------:R-:W3:Y:S01]  /*282d0*/  LDL.LU R12, [R1+0x4a04] ;  /* 0x004a0400010c7983 */ /* 0x000ee20000300800 */
[----:B------:R-:W3:Y:S01]  /*282e0*/  LDL.LU R13, [R1+0x4a00] ;  /* 0x004a0000010d7983 */ /* 0x000ee20000300800 */
[----:B------:R-:W-:Y:S02]  /*282f0*/  STL.64 [R1+0x49c8], R6 ;  /* 0x0049c80601007387 */ /* 0x000fe40000100a00 */
[----:B------:R5:W-:Y:S02]  /*28300*/  STL.64 [R1+0x49c0], R4 ;  /* 0x0049c00401007387 */ /* 0x000be40000100a00 */
[----:B-----5:R-:W-:Y:S01]  /*28310*/  MOV R5, R15 ;  /* 0x0000000f00057202 */ /* 0x020fe20000000f00 */
[----:B--2---:R-:W-:-:S02]  /*28320*/  IMAD.MOV.U32 R4, RZ, RZ, R14 ;  /* 0x000000ffff047224 */ /* 0x004fc400078e000e */
[----:B------:R-:W3:Y:S01]  /*28330*/  LDL.LU R14, [R1+0x49fc] ;  /* 0x0049fc00010e7983 */ /* 0x000ee20000300800 */
[----:B------:R-:W3:Y:S02]  /*28340*/  LDL.LU R15, [R1+0x49f8] ;  /* 0x0049f800010f7983 */ /* 0x000ee40000300800 */
[----:B------:R-:W-:Y:S01]  /*28350*/  IMAD.MOV.U32 R6, RZ, RZ, R18 ;  /* 0x000000ffff067224 */ /* 0x000fe200078e0012 */
[----:B------:R-:W-:Y:S01]  /*28360*/  MOV R7, R19 ;  /* 0x0000001300077202 */ /* 0x000fe20000000f00 */
[----:B------:R-:W4:Y:S01]  /*28370*/  LDL.LU R18, [R1+0x49f4] ;  /* 0x0049f40001127983 */ /* 0x000f220000300800 */
[----:B------:R-:W4:Y:S03]  /*28380*/  LDL.LU R19, [R1+0x49f0] ;  /* 0x0049f00001137983 */ /* 0x000f260000300800 */
[----:B------:R-:W-:Y:S01]  /*28390*/  STL.64 [R1+0x49e0], R6 ;  /* 0x0049e00601007387 */ /* 0x000fe20000100a00 */
[----:B------:R-:W-:Y:S01]  /*283a0*/  STL.64 [R1+0x49d8], R4 ;  /* 0x0049d80401007387 */ /* 0x000fe20000100a00 */
[C---:B---3--:R-:W-:Y:S02]  /*283b0*/  HMMA.16816.F32.BF16 R8, R24.reuse, R10, R12 ;  /* 0x0000000a1808723c */ /* 0x048fe4000004180c */
[----:B------:R-:W4:Y:S01]  /*283c0*/  LDL.LU R14, [R1+0x168] ;  /* 0x00016800010e7983 */ /* 0x000f220000300800 */
[----:B------:R-:W4:Y:S05]  /*283d0*/  LDL.LU R15, [R1+0x16c] ;  /* 0x00016c00010f7983 */ /* 0x000f2a0000300800 */
[C---:B----4-:R-:W-:Y:S01]  /*283e0*/  HMMA.16816.F32.BF16 R12, R24.reuse, R14, R16 ;  /* 0x0000000e180c723c */ /* 0x050fe20000041810 */
[----:B------:R-:W2:Y:S01]  /*283f0*/  LDL.LU R18, [R1+0x178] ;  /* 0x0001780001127983 */ /* 0x000ea20000300800 */
[----:B------:R-:W2:Y:S11]  /*28400*/  LDL.LU R19, [R1+0x17c] ;  /* 0x00017c0001137983 */ /* 0x000eb60000300800 */
[----:B------:R-:W-:Y:S10]  /*28410*/  @!UPT UIADD3 URZ, URZ, URZ, URZ ;  /* 0x0000003f3f3ff290 */ /* 0x000ff4000fffe03f */
[----:B------:R-:W-:Y:S01]  /*28420*/  STL.64 [R1+0x48d0], R14 ;  /* 0x0048d00e01007387 */ /* 0x000fe20000100a00 */
[----:B------:R0:W-:Y:S03]  /*28430*/  STL.64 [R1+0x48c8], R12 ;  /* 0x0048c80c01007387 */ /* 0x0001e60000100a00 */
[----:B0-----:R-:W3:Y:S01]  /*28440*/  LDL.LU R12, [R1+0x2d0] ;  /* 0x0002d000010c7983 */ /* 0x001ee20000300800 */
[----:B------:R-:W3:Y:S01]  /*28450*/  LDL.LU R13, [R1+0x2d4] ;  /* 0x0002d400010d7983 */ /* 0x000ee20000300800 */
[----:B--2---:R-:W-:Y:S02]  /*28460*/  HMMA.16816.F32.BF16 R16, R24, R18, R20 ;  /* 0x000000121810723c */ /* 0x004fe40000041814 */
[----:B------:R-:W2:Y:S01]  /*28470*/  LDL.LU.64 R22, [R1+0x49e8] ;  /* 0x0049e80001167983 */ /* 0x000ea20000300a00 */
[----:B------:R-:W-:Y:S01]  /*28480*/  IMAD.MOV.U32 R4, RZ, RZ, R28 ;  /* 0x000000ffff047224 */ /* 0x000fe200078e001c */
[----:B------:R-:W-:Y:S01]  /*28490*/  MOV R5, R3 ;  /* 0x0000000300057202 */ /* 0x000fe20000000f00 */
[----:B------:R-:W-:Y:S01]  /*284a0*/  IMAD.MOV.U32 R6, RZ, RZ, R2 ;  /* 0x000000ffff067224 */ /* 0x000fe200078e0002 */
[----:B------:R-:W-:-:S07]  /*284b0*/  MOV R7, R0 ;  /* 0x0000000000077202 */ /* 0x000fce0000000f00 */
        /* <DEDUP_REMOVED lines=10> */
[----:B------:R-:W-:Y:S10]  /*28560*/  @!UPT UIADD3 URZ, URZ, URZ, URZ ;  /* 0x0000003f3f3ff290 */ /* 0x000ff4000fffe03f */
[----:B------:R-:W-:Y:S01]  /*28570*/  IMAD.MOV.U32 R2, RZ, RZ, R22 ;  /* 0x000000ffff027224 */ /* 0x000fe200078e0016 */
[----:B------:R-:W-:Y:S02]  /*28580*/  MOV R0, R23 ;  /* 0x0000001700007202 */ /* 0x000fe40000000f00 */
[----:B------:R-:W2:Y:S01]  /*28590*/  LDL.LU.64 R22, [R1+0x49b8] ;  /* 0x0049b80001167983 */ /* 0x000ea20000300a00 */
[----:B------:R-:W-:Y:S01]  /*285a0*/  IMAD.MOV.U32 R28, RZ, RZ, R20 ;  /* 0x000000ffff1c7224 */ /* 0x000fe200078e0014 */
[----:B------:R-:W-:Y:S02]  /*285b0*/  MOV R3, R21 ;  /* 0x0000001500037202 */ /* 0x000fe40000000f00 */
        /* <DEDUP_REMOVED lines=35> */
[----:B--2---:R-:W-:Y:S02]  /*287f0*/  HMMA.16816.F32.BF16 R24, R24, R22, R4 ;  /* 0x000000161818723c */ /* 0x004fe40000041804 */
[----:B------:R-:W2:Y:S01]  /*28800*/  LDL.LU.64 R6, [R1+0x4938] ;  /* 0x0049380001067983 */ /* 0x000ea20000300a00 */
[----:B------:R-:W2:Y:S02]  /*28810*/  LDL.LU.64 R4, [R1+0x4930] ;  /* 0x0049300001047983 */ /* 0x000ea40000300a00 */
[----:B------:R-:W2:Y:S02]  /*28820*/  LDL.LU.64 R22, [R1+0x4928] ;  /* 0x0049280001167983 */ /* 0x000ea40000300a00 */
[----:B------:R-:W2:Y:S11]  /*28830*/  LDL.LU.64 R20, [R1+0x4920] ;  /* 0x0049200001147983 */ /* 0x000eb60000300a00 */
[----:B------:R-:W-:Y:S05]  /*28840*/  @!UPT UIADD3 URZ, URZ, URZ, URZ ;  /* 0x0000003f3f3ff290 */ /* 0x000fea000fffe03f */
[----:B------:R0:W-:Y:S01]  /*28850*/  STL.64 [R1+0xa0], R24 ;  /* 0x0000a01801007387 */ /* 0x0001e20000100a00 */
[----:B------:R2:W-:Y:S03]  /*28860*/  STL.64 [R1+0xa8], R26 ;  /* 0x0000a81a01007387 */ /* 0x0005e60000100a00 */
[----:B0-----:R-:W2:Y:S02]  /*28870*/  LDL.LU.64 R24, [R1+0x4918] ;  /* 0x0049180001187983 */ /* 0x001ea40000300a00 */
[C---:B--2---:R-:W-:Y:S02]  /*28880*/  HMMA.16816.F32.BF16 R24, R4.reuse, R24, R20 ;  /* 0x000000180418723c */ /* 0x044fe40000041814 */
[----:B------:R-:W2:Y:S01]  /*28890*/  LDL.LU.64 R22, [R1+0x4910] ;  /* 0x0049100001167983 */ /* 0x000ea20000300a00 */
[----:B------:R-:W2:Y:S11]  /*288a0*/  LDL.LU.64 R20, [R1+0x4908] ;  /* 0x0049080001147983 */ /* 0x000eb60000300a00 */
[----:B------:R-:W-:Y:S09]  /*288b0*/  @!UPT UIADD3 URZ, URZ, URZ, URZ ;  /* 0x0000003f3f3ff290 */ /* 0x000ff2000fffe03f */
[----:B------:R0:W-:Y:S01]  /*288c0*/  STL.64 [R1+0x90], R24 ;  /* 0x0000901801007387 */ /* 0x0001e20000100a00 */
        /* <DEDUP_REMOVED lines=9> */
[----:B------:R-:W4:Y:S01]  /*28960*/  LDL.LU.64 R22, [R1+0x48e0] ;  /* 0x0048e00001167983 */ /* 0x000f220000300a00 */
[C---:B--2---:R-:W-:Y:S01]  /*28970*/  HMMA.16816.F32.BF16 R24, R4.reuse, R20, R24 ;  /* 0x000000140418723c */ /* 0x044fe20000041818 */
[----:B------:R-:W4:Y:S11]  /*28980*/  LDL.LU.64 R20, [R1+0x48d8] ;  /* 0x0048d80001147983 */ /* 0x000f360000300a00 */
[----:B------:R-:W-:Y:S11]  /*28990*/  @!UPT UIADD3 URZ, URZ, URZ, URZ ;  /* 0x0000003f3f3ff290 */ /* 0x000ff6000fffe03f */
[----:B------:R0:W-:Y:S01]  /*289a0*/  STL.64 [R1+0x70], R24 ;  /* 0x0000701801007387 */ /* 0x0001e20000100a00 */
[----:B------:R1:W-:Y:S03]  /*289b0*/  STL.64 [R1+0x78], R26 ;  /* 0x0000781a01007387 */ /* 0x0003e60000100a00 */
[----:B0-----:R-:W2:Y:S01]  /*289c0*/  LDL.LU R24, [R1+0x2a0] ;  /* 0x0002a00001187983 */ /* 0x001ea20000300800 */
[----:B------:R-:W2:Y:S02]  /*289d0*/  LDL.LU R25, [R1+0x2a4] ;  /* 0x0002a40001197983 */ /* 0x000ea40000300800 */
[----:B-1----:R-:W5:Y:S02]  /*289e0*/  LDL.LU R26, [R1+0x2a8] ;  /* 0x0002a800011a7983 */ /* 0x002f640000300800 */
[----:B------:R-:W5:Y:S02]  /*289f0*/  LDL.LU R27, [R1+0x2ac] ;  /* 0x0002ac00011b7983 */ /* 0x000f640000300800 */
[----:B-----5:R-:W-:Y:S01]  /*28a00*/  STL.64 [R1+0x4868], R26 ;  /* 0x0048681a01007387 */ /* 0x020fe20000100a00 */
[----:B--2---:R0:W-:Y:S03]  /*28a10*/  STL.64 [R1+0x4860], R24 ;  /* 0x0048601801007387 */ /* 0x0041e60000100a00 */
[----:B0-----:R-:W4:Y:S01]  /*28a20*/  LDL.LU R24, [R1+0x2c0] ;  /* 0x0002c00001187983 */ /* 0x001f220000300800 */
[----:B------:R-:W4:Y:S03]  /*28a30*/  LDL.LU R25, [R1+0x2c4] ;  /* 0x0002c40001197983 */ /* 0x000f260000300800 */
[----:B------:R-:W0:Y:S01]  /*28a40*/  S2R R15, SR_TID.X ;  /* 0x00000000000f7919 */ /* 0x000e220000002100 */
[----:B---3--:R-:W-:Y:S01]  /*28a50*/  HMMA.16816.F32.BF16 R8, R4, R12, R8 ;  /* 0x0000000c0408723c */ /* 0x008fe20000041808 */
[C---:B0-----:R-:W-:Y:S01]  /*28a60*/  LOP3.LUT R14, R15.reuse, 0x7, RZ, 0xc0, !PT ;  /* 0x000000070f0e7812 */ /* 0x041fe200078ec0ff */
[----:B------:R-:W-:-:S04]  /*28a70*/  IMAD.SHL.U32 R26, R15, 0x2, RZ ;  /* 0x000000020f1a7824 */ /* 0x000fc800078e00ff */
[----:B------:R-:W-:Y:S02]  /*28a80*/  IMAD R27, R14, 0x210, RZ ;  /* 0x000002100e1b7824 */ /* 0x000fe400078e02ff */
[C---:B----4-:R-:W-:Y:S11]  /*28a90*/  HMMA.16816.F32.BF16 R20, R4.reuse, R24, R20 ;  /* 0x000000180414723c */ /* 0x050ff60000041814 */
[----:B------:R-:W-:Y:S11]  /*28aa0*/  @!UPT UIADD3 URZ, URZ, URZ, URZ ;  /* 0x0000003f3f3ff290 */ /* 0x000ff6000fffe03f */
[----:B------:R-:W-:Y:S01]  /*28ab0*/  @!UPT UIADD3 URZ, URZ, URZ, URZ ;  /* 0x0000003f3f3ff290 */ /* 0x000fe2000fffe03f */
[----:B------:R0:W-:Y:S01]  /*28ac0*/  STL.64 [R1+0x60], R20 ;  /* 0x0000601401007387 */ /* 0x0001e20000100a00 */
[----:B------:R-:W-:Y:S03]  /*28ad0*/  STL.64 [R1+0x68], R22 ;  /* 0x0000681601007387 */ /* 0x000fe60000100a00 */
[----:B0-----:R-:W2:Y:S01]  /*28ae0*/  LDL.LU R20, [R1+0x310] ;  /* 0x0003100001147983 */ /* 0x001ea20000300800 */
[----:B------:R-:W2:Y:S02]  /*28af0*/  LDL.LU R21, [R1+0x314] ;  /* 0x0003140001157983 */ /* 0x000ea40000300800 */
[----:B------:R-:W3:Y:S02]  /*28b00*/  LDL.LU.64 R14, [R1+0x48d0] ;  /* 0x0048d000010e7983 */ /* 0x000ee40000300a00 */
[----:B------:R-:W3:Y:S01]  /*28b10*/  LDL.LU.64 R12, [R1+0x48c8] ;  /* 0x0048c800010c7983 */ /* 0x000ee20000300a00 */
[----:B------:R0:W-:Y:S01]  /*28b20*/  STL.64 [R1+0x50], R8 ;  /* 0x0000500801007387 */ /* 0x0001e20000100a00 */
[----:B------:R2:W-:Y:S03]  /*28b30*/  STL.64 [R1+0x58], R10 ;  /* 0x0000580a01007387 */ /* 0x0005e60000100a00 */
[----:B0-----:R-:W3:Y:S01]  /*28b40*/  LDL.LU R8, [R1+0x300] ;  /* 0x0003000001087983 */ /* 0x001ee20000300800 */
[----:B------:R-:W3:Y:S02]  /*28b50*/  LDL.LU R9, [R1+0x304] ;  /* 0x0003040001097983 */ /* 0x000ee40000300800 */
[C---:B---3--:R-:W-:Y:S08]  /*28b60*/  HMMA.16816.F32.BF16 R12, R4.reuse, R8, R12 ;  /* 0x00000008040c723c */ /* 0x048ff0000004180c */
[----:B--2---:R-:W-:Y:S07]  /*28b70*/  HMMA.16816.F32.BF16 R8, R4, R20, R16 ;  /* 0x000000140408723c */ /* 0x004fee0000041810 */
[----:B------:R-:W-:-:S05]  /*28b80*/  LOP3.LUT R19, R27, 0x30, R26, 0x78, !PT ;  /* 0x000000301b137812 */ /* 0x000fca00078e781a */
[----:B------:R-:W-:Y:S04]  /*28b90*/  LDSM.16.M88.4 R24, [R19+0x22180] ;  /* 0x022180001318783b */ /* 0x000fe80000000200 */
[----:B------:R-:W-:Y:S01]  /*28ba0*/  STL.64 [R1+0x40], R12 ;  /* 0x0000400c01007387 */ /* 0x000fe20000100a00 */
[----:B------:R-:W-:Y:S02]  /*28bb0*/  STL.64 [R1+0x48], R14 ;  /* 0x0000480e01007387 */ /* 0x000fe40000100a00 */
[----:B------:R-:W0:Y:S04]  /*28bc0*/  LDSM.16.MT88.4 R12, [R29+0x18000] ;  /* 0x018000001d0c783b */ /* 0x000e280000004200 */
[----:B------:R-:W-:Y:S01]  /*28bd0*/  STL.64 [R1+0x30], R8 ;  /* 0x0000300801007387 */ /* 0x000fe20000100a00 */
[----:B------:R-:W-:Y:S02]  /*28be0*/  STL.64 [R1+0x38], R10 ;  /* 0x0000380a01007387 */ /* 0x000fe40000100a00 */
[----:B------:R-:W1:Y:S02]  /*28bf0*/  LDSM.16.M88.4 R8, [R19+0x20180] ;  /* 0x020180001308783b */ /* 0x000e640000000200 */
[----:B0-----:R-:W-:Y:S02]  /*28c00*/  STL.64 [R1+0x48b8], R14 ;  /* 0x0048b80e01007387 */ /* 0x001fe40000100a00 */
[----:B------:R0:W-:Y:S01]  /*28c10*/  STL.64 [R1+0x48b0], R12 ;  /* 0x0048b00c01007387 */ /* 0x0001e20000100a00 */
[----:B-1----:R-:W-:Y:S01]  /*28c20*/  MOV R17, R8 ;  /* 0x0000000800117202 */ /* 0x002fe20000000f00 */
[----:B------:R-:W-:Y:S01]  /*28c30*/  IMAD.MOV.U32 R16, RZ, RZ, R9 ;  /* 0x000000ffff107224 */ /* 0x000fe200078e0009 */
[----:B0-----:R-:W2:Y:S01]  /*28c40*/  LDL.LU R12, [R1+0x330] ;  /* 0x00033000010c7983 */ /* 0x001ea20000300800 */
[----:B------:R-:W2:Y:S02]  /*28c50*/  LDL.LU R13, [R1+0x334] ;  /* 0x00033400010d7983 */ /* 0x000ea40000300800 */
[----:B------:R-:W-:Y:S02]  /*28c60*/  STL [R1+0x4850], R29 ;  /* 0x0048501d01007387 */ /* 0x000fe40000100800 */
[----:B------:R-:W-:Y:S01]  /*28c70*/  STL.64 [R1+0x210], R8 ;  /* 0x0002100801007387 */ /* 0x000fe20000100a00 */
[----:B------:R-:W-:Y:S02]  /*28c80*/  STL.64 [R1+0x218], R10 ;  /* 0x0002180a01007387 */ /* 0x000fe40000100a00 */
[----:B------:R-:W0:Y:S02]  /*28c90*/  LDSM.16.M88.4 R8, [R19+0x21180] ;  /* 0x021180001308783b */ /* 0x000e240000000200 */
[----:B0-----:R-:W-:Y:S01]  /*28ca0*/  MOV R20, R8 ;  /* 0x0000000800147202 */ /* 0x001fe20000000f00 */
[----:B------:R-:W-:Y:S01]  /*28cb0*/  STL.64 [R1+0x160], R8 ;  /* 0x0001600801007387 */ /* 0x000fe20000100a00 */
[----:B------:R-:W-:Y:S03]  /*28cc0*/  STL.64 [R1+0x168], R10 ;  /* 0x0001680a01007387 */ /* 0x000fe60000100a00 */
[----:B------:R0:W-:Y:S04]  /*28cd0*/  STL [R1+0x48c0], R20 ;  /* 0x0048c01401007387 */ /* 0x0001e80000100800 */
[----:B0-----:R-:W2:Y:S01]  /*28ce0*/  LDL.LU R20, [R1+0xc0] ;  /* 0x0000c00001147983 */ /* 0x001ea20000300800 */
[----:B------:R-:W2:Y:S02]  /*28cf0*/  LDL.LU R21, [R1+0xc4] ;  /* 0x0000c40001157983 */ /* 0x000ea40000300800 */
[----:B------:R-:W2:Y:S02]  /*28d00*/  LDL.LU R22, [R1+0xc8] ;  /* 0x0000c80001167983 */ /* 0x000ea40000300800 */
[----:B------:R-:W2:Y:S02]  /*28d10*/  LDL.LU R23, [R1+0xcc] ;  /* 0x0000cc0001177983 */ /* 0x000ea40000300800 */
[----:B------:R-:W-:-:S02]  /*28d20*/  IMAD.MOV.U32 R18, RZ, RZ, R9 ;  /* 0x000000ffff127224 */ /* 0x000fc400078e0009 */
[----:B------:R-:W0:Y:S01]  /*28d30*/  LDSM.16.M88.4 R8, [R19+0x23180] ;  /* 0x023180001308783b */ /* 0x000e220000000200 */
[----:B--2---:R-:W-:Y:S03]  /*28d40*/  HMMA.16816.F32.BF16 R12, R4, R12, R20 ;  /* 0x0000000c040c723c */ /* 0x004fe60000041814 */
[----:B------:R-:W2:Y:S11]  /*28d50*/  LDL.LU R20, [R1+0x48c0] ;  /* 0x0048c00001147983 */ /* 0x000eb60000300800 */
[----:B------:R-:W-:Y:S09]  /*28d60*/  @!UPT UIADD3 URZ, URZ, URZ, URZ ;  /* 0x0000003f3f3ff290 */ /* 0x000ff2000fffe03f */
[----:B------:R-:W-:Y:S01]  /*28d70*/  STL.64 [R1+0x10], R12 ;  /* 0x0000100c01007387 */ /* 0x000fe20000100a00 */
[----:B------:R1:W-:Y:S03]  /*28d80*/  STL.64 [R1+0x18], R14 ;  /* 0x0000180e01007387 */ /* 0x0003e60000100a00 */
[----:B-1----:R-:W3:Y:S01]  /*28d90*/  LDL.LU.64 R14, [R1+0x48b8] ;  /* 0x0048b800010e7983 */ /* 0x002ee20000300a00 */
[----:B------:R-:W3:Y:S02]  /*28da0*/  LDL.LU.64 R12, [R1+0x48b0] ;  /* 0x0048b000010c7983 */ /* 0x000ee40000300a00 */
[----:B------:R-:W-:Y:S02]  /*28db0*/  STL.64 [R1+0x4770], R6 ;  /* 0x0047700601007387 */ /* 0x000fe40000100a00 */
[----:B------:R-:W-:Y:S01]  /*28dc0*/  STL.64 [R1+0x180], R24 ;  /* 0x0001801801007387 */ /* 0x000fe20000100a00 */
[----:B------:R-:W-:Y:S01]  /*28dd0*/  STL.64 [R1+0x188], R26 ;  /* 0x0001881a01007387 */ /* 0x000fe20000100a00 */
[----:B------:R1:W-:Y:S02]  /*28de0*/  STL.64 [R1+0x4880], R24 ;  /* 0x0048801801007387 */ /* 0x0003e40000100a00 */
[----:B-1----:R-:W-:Y:S01]  /*28df0*/  IMAD.MOV.U32 R25, RZ, RZ, R18 ;  /* 0x000000ffff197224 */ /* 0x002fe200078e0012 */
[----:B--2---:R-:W-:-:S02]  /*28e00*/  MOV R24, R20 ;  /* 0x0000001400187202 */ /* 0x004fc40000000f00 */
[----:B------:R-:W1:Y:S04]  /*28e10*/  LDSM.16.M88.4 R20, [R19+0x24180] ;  /* 0x024180001314783b */ /* 0x000e680000000200 */
[----:B------:R-:W-:Y:S01]  /*28e20*/  STL.64 [R1+0x4898], R24 ;  /* 0x0048981801007387 */ /* 0x000fe20000100a00 */
[----:B------:R2:W-:Y:S03]  /*28e30*/  STL.64 [R1+0x4768], R4 ;  /* 0x0047680401007387 */ /* 0x0005e60000100a00 */
[----:B--2---:R-:W2:Y:S01]  /*28e40*/  LDL.LU R4, [R1+0x1c0] ;  /* 0x0001c00001047983 */ /* 0x004ea20000300800 */
[----:B------:R-:W2:Y:S02]  /*28e50*/  LDL.LU R5, [R1+0x1c4] ;  /* 0x0001c40001057983 */ /* 0x000ea40000300800 */
[----:B------:R-:W4:Y:S02]  /*28e60*/  LDL.LU R6, [R1+0x1c8] ;  /* 0x0001c80001067983 */ /* 0x000f240000300800 */
[----:B------:R-:W4:Y:S02]  /*28e70*/  LDL.LU R7, [R1+0x1cc] ;  /* 0x0001cc0001077983 */ /* 0x000f240000300800 */
[----:B----4-:R-:W-:Y:S01]  /*28e80*/  STL.64 [R1+0x4878], R6 ;  /* 0x0048780601007387 */ /* 0x010fe20000100a00 */
[----:B--2---:R2:W-:Y:S03]  /*28e90*/  STL.64 [R1+0x4870], R4 ;  /* 0x0048700401007387 */ /* 0x0045e60000100a00 */
        /* <DEDUP_REMOVED lines=9> */
[----:B------:R-:W4:Y:S01]  /*28f30*/  LDL.LU R7, [R1+0x24c] ;  /* 0x00024c0001077983 */ /* 0x000f220000300800 */
[----:B------:R-:W-:Y:S01]  /*28f40*/  MOV R24, R17 ;  /* 0x0000001100187202 */ /* 0x000fe20000000f00 */
[----:B------:R-:W-:Y:S01]  /*28f50*/  IMAD.MOV.U32 R25, RZ, RZ, R16 ;  /* 0x000000ffff197224 */ /* 0x000fe200078e0010 */
[----:B----4-:R-:W-:Y:S01]  /*28f60*/  STL.64 [R1+0x48a8], R6 ;  /* 0x0048a80601007387 */ /* 0x010fe20000100a00 */
[----:B--2---:R2:W-:Y:S03]  /*28f70*/  STL.64 [R1+0x48a0], R4 ;  /* 0x0048a00401007387 */ /* 0x0045e60000100a00 */
[----:B--2---:R-:W3:Y:S01]  /*28f80*/  LDL.LU R4, [R1+0x270] ;  /* 0x0002700001047983 */ /* 0x004ee20000300800 */
[----:B------:R-:W3:Y:S02]  /*28f90*/  LDL.LU R5, [R1+0x274] ;  /* 0x0002740001057983 */ /* 0x000ee40000300800 */
[----:B------:R-:W3:Y:S02]  /*28fa0*/  LDL.LU R6, [R1+0x278] ;  /* 0x0002780001067983 */ /* 0x000ee40000300800 */
[----:B------:R-:W3:Y:S01]  /*28fb0*/  LDL.LU R7, [R1+0x27c] ;  /* 0x00027c0001077983 */ /* 0x000ee20000300800 */
[----:B0-----:R-:W-:Y:S01]  /*28fc0*/  STL.64 [R1+0x1e0], R8 ;  /* 0x0001e00801007387 */ /* 0x001fe20000100a00 */
[----:B------:R-:W-:Y:S01]  /*28fd0*/  STL.64 [R1+0x1e8], R10 ;  /* 0x0001e80a01007387 */ /* 0x000fe20000100a00 */
[C---:B---3--:R-:W-:Y:S02]  /*28fe0*/  HMMA.16816.F32.BF16 R24, R12.reuse, R24, R4 ;  /* 0x000000180c18723c */ /* 0x048fe40000041804 */
[----:B------:R-:W2:Y:S01]  /*28ff0*/  LDL.LU.64 R6, [R1+0x48a8] ;  /* 0x0048a80001067983 */ /* 0x000ea20000300a00 */
[----:B------:R-:W2:Y:S11]  /*29000*/  LDL.LU.64 R4, [R1+0x48a0] ;  /* 0x0048a00001047983 */ /* 0x000eb60000300a00 */
[----:B------:R-:W-:Y:S09]  /*29010*/  @!UPT UIADD3 URZ, URZ, URZ, URZ ;  /* 0x0000003f3f3ff290 */ /* 0x000ff2000fffe03f */
        /* <DEDUP_REMOVED lines=16> */
[----:B0-----:R-:W3:Y:S01]  /*29120*/  LDL.LU.64 R26, [R1+0x4868] ;  /* 0x00486800011a7983 */ /* 0x001ee20000300a00 */
[----:B------:R-:W3:Y:S02]  /*29130*/  LDL.LU.64 R24, [R1+0x4860] ;  /* 0x0048600001187983 */ /* 0x000ee40000300a00 */
[----:B-1----:R-:W-:Y:S02]  /*29140*/  STL.64 [R1+0x1a0], R20 ;  /* 0x0001a01401007387 */ /* 0x002fe40000100a00 */
[----:B------:R-:W-:Y:S01]  /*29150*/  STL.64 [R1+0x1a8], R22 ;  /* 0x0001a81601007387 */ /* 0x000fe20000100a00 */
[C---:B--2---:R-:W-:Y:S01]  /*29160*/  HMMA.16816.F32.BF16 R8, R12.reuse, R8, R4 ;  /* 0x000000080c08723c */ /* 0x044fe20000041804 */
[----:B------:R-:W0:Y:S11]  /*29170*/  LDSM.16.M88.4 R4, [R19+0x25180] ;  /* 0x025180001304783b */ /* 0x000e360000000200 */
[----:B------:R-:W-:Y:S11]  /*29180*/  @!UPT UIADD3 URZ, URZ, URZ, URZ ;  /* 0x0000003f3f3ff290 */ /* 0x000ff6000fffe03f */
[----:B------:R-:W-:Y:S01]  /*29190*/  STL.64 [R1+0x150], R8 ;  /* 0x0001500801007387 */ /* 0x000fe20000100a00 */
[----:B------:R-:W-:Y:S02]  /*291a0*/  STL.64 [R1+0x158], R10 ;  /* 0x0001580a01007387 */ /* 0x000fe40000100a00 */
[----:B------:R-:W1:Y:S01]  /*291b0*/  LDSM.16.M88.4 R8, [R19+0x26180] ;  /* 0x026180001308783b */ /* 0x000e620000000200 */
[----:B0-----:R-:W-:Y:S01]  /*291c0*/  STL.64 [R1+0x220], R4 ;  /* 0x0002200401007387 */ /* 0x001fe20000100a00 */
[----:B------:R-:W-:Y:S02]  /*291d0*/  MOV R17, R4 ;  /* 0x0000000400117202 */ /* 0x000fe40000000f00 */
[----:B------:R3:W-:Y:S02]  /*291e0*/  STL.64 [R1+0x228], R6 ;  /* 0x0002280601007387 */ /* 0x0007e40000100a00 */
[----:B------:R-:W-:Y:S02]  /*291f0*/  IMAD.MOV.U32 R16, RZ, RZ, R5 ;  /* 0x000000ffff107224 */ /* 0x000fe400078e0005 */
[----:B---3--:R-:W-:Y:S01]  /*29200*/  HMMA.16816.F32.BF16 R4, R12, R20, R24 ;  /* 0x000000140c04723c */ /* 0x008fe20000041818 */
[----:B------:R-:W-:Y:S01]  /*29210*/  STL [R1+0x4858], R14 ;  /* 0x0048580e01007387 */ /* 0x000fe20000100800 */
[----:B------:R-:W-:Y:S11]  /*29220*/  STL [R1+0x4854], R15 ;  /* 0x0048540f01007387 */ /* 0x000ff60000100800 */
[----:B------:R-:W-:Y:S10]  /*29230*/  @!UPT UIADD3 URZ, URZ, URZ, URZ ;  /* 0x0000003f3f3ff290 */ /* 0x000ff4000fffe03f */
[----:B------:R-:W-:Y:S01]  /*29240*/  STL.64 [R1+0x170], R4 ;  /* 0x0001700401007387 */ /* 0x000fe20000100a00 */
[----:B------:R-:W-:Y:S02]  /*29250*/  STL.64 [R1+0x178], R6 ;  /* 0x0001780601007387 */ /* 0x000fe40000100a00 */
[----:B------:R-:W2:Y:S02]  /*29260*/  LDL.LU R24, [R1+0x340] ;  /* 0x0003400001187983 */ /* 0x000ea40000300800 */
[----:B------:R-:W2:Y:S01]  /*29270*/  LDL.LU R25, [R1+0x344] ;  /* 0x0003440001197983 */ /* 0x000ea20000300800 */
[----:B-1----:R-:W-:Y:S01]  /*29280*/  STL.64 [R1+0x230], R8 ;  /* 0x0002300801007387 */ /* 0x002fe20000100a00 */
[----:B------:R-:W-:Y:S01]  /*29290*/  STL.64 [R1+0x238], R10 ;  /* 0x0002380a01007387 */ /* 0x000fe20000100a00 */
[----:B------:R-:W-:Y:S01]  /*292a0*/  MOV R22, R2 ;  /* 0x0000000200167202 */ /* 0x000fe20000000f00 */
[----:B------:R-:W-:Y:S01]  /*292b0*/  IMAD.MOV.U32 R23, RZ, RZ, R0 ;  /* 0x000000ffff177224 */ /* 0x000fe200078e0000 */
[----:B------:R-:W-:Y:S01]  /*292c0*/  MOV R20, R28 ;  /* 0x0000001c00147202 */ /* 0x000fe20000000f00 */
[----:B------:R-:W-:Y:S01]  /*292d0*/  IMAD.MOV.U32 R21, RZ, RZ, R3 ;  /* 0x000000ffff157224 */ /* 0x000fe200078e0003 */
[----:B------:R-:W0:Y:S04]  /*292e0*/  LDSM.16.M88.4 R4, [R19+0x27180] ;  /* 0x027180001304783b */ /* 0x000e280000000200 */
[----:B--2---:R1:W-:Y:S04]  /*292f0*/  STL.64 [R1+0x4778], R24 ;  /* 0x0047781801007387 */ /* 0x0043e80000100a00 */
[----:B-1----:R-:W2:Y:S01]  /*29300*/  LDL.LU R24, [R1+0x390] ;  /* 0x0003900001187983 */ /* 0x002ea20000300800 */
[----:B------:R-:W2:Y:S02]  /*29310*/  LDL.LU R25, [R1+0x394] ;  /* 0x0003940001197983 */ /* 0x000ea40000300800 */
[----:B------:R-:W3:Y:S02]  /*29320*/  LDL.LU R26, [R1+0x398] ;  /* 0x00039800011a7983 */ /* 0x000ee40000300800 */
[----:B------:R-:W3:Y:S02]  /*29330*/  LDL.LU R27, [R1+0x39c] ;  /* 0x00039c00011b7983 */ /* 0x000ee40000300800 */
[----:B---3--:R-:W-:Y:S01]  /*29340*/  STL.64 [R1+0x4788], R26 ;  /* 0x0047881a01007387 */ /* 0x008fe20000100a00 */
[----:B--2---:R-:W-:Y:S02]  /*29350*/  STL.64 [R1+0x4780], R24 ;  /* 0x0047801801007387 */ /* 0x004fe40000100a00 */
[----:B------:R-:W-:Y:S02]  /*29360*/  STL.64 [R1+0x4798], R22 ;  /* 0x0047981601007387 */ /* 0x000fe40000100a00 */
[----:B------:R1:W-:Y:S01]  /*29370*/  STL.64 [R1+0x4790], R20 ;  /* 0x0047901401007387 */ /* 0x0003e20000100a00 */
[----:B0-----:R-:W-:Y:S01]  /*29380*/  MOV R11, R4 ;  /* 0x00000004000b7202 */ /* 0x001fe20000000f00 */
[----:B------:R-:W-:Y:S01]  /*29390*/  IMAD.MOV.U32 R10, RZ, RZ, R5 ;  /* 0x000000ffff0a7224 */ /* 0x000fe200078e0005 */
[----:B------:R-:W-:Y:S04]  /*293a0*/  LDSM.16.M88.4 R24, [R19+0x2d180] ;  /* 0x02d180001318783b */ /* 0x000fe80000000200 */
[----:B-1----:R-:W2:Y:S01]  /*293b0*/  LDL.LU R20, [R1+0x3c0] ;  /* 0x0003c00001147983 */ /* 0x002ea20000300800 */
[----:B------:R-:W2:Y:S02]  /*293c0*/  LDL.LU R21, [R1+0x3c4] ;  /* 0x0003c40001157983 */ /* 0x000ea40000300800 */
[----:B------:R-:W3:Y:S02]  /*293d0*/  LDL.LU R22, [R1+0x3c8] ;  /* 0x0003c80001167983 */ /* 0x000ee40000300800 */
[----:B------:R-:W3:Y:S02]  /*293e0*/  LDL.LU R23, [R1+0x3cc] ;  /* 0x0003cc0001177983 */ /* 0x000ee40000300800 */
[----:B---3--:R-:W-:Y:S01]  /*293f0*/  STL.64 [R1+0x47a8], R22 ;  /* 0x0047a81601007387 */ /* 0x008fe20000100a00 */
[----:B--2---:R-:W-:Y:S02]  /*29400*/  STL.64 [R1+0x47a0], R20 ;  /* 0x0047a01401007387 */ /* 0x004fe40000100a00 */
[----:B------:R-:W-:Y:S02]  /*29410*/  STL.64 [R1+0x260], R4 ;  /* 0x0002600401007387 */ /* 0x000fe40000100a00 */
[----:B------:R-:W-:Y:S02]  /*29420*/  STL.64 [R1+0x268], R6 ;  /* 0x0002680601007387 */ /* 0x000fe40000100a00 */
[----:B------:R-:W0:Y:S04]  /*29430*/  LDSM.16.M88.4 R4, [R19+0x28180] ;  /* 0x028180001304783b */ /* 0x000e280000000200 */
[----:B------:R-:W-:Y:S04]  /*29440*/  LDSM.16.M88.4 R20, [R19+0x2c180] ;  /* 0x02c180001314783b */ /* 0x000fe80000000200 */
[----:B0-----:R-:W-:Y:S01]  /*29450*/  STL.64 [R1+0x270], R4 ;  /* 0x0002700401007387 */ /* 0x001fe20000100a00 */
[----:B------:R-:W-:Y:S01]  /*29460*/  MOV R3, R4 ;  /* 0x0000000400037202 */ /* 0x000fe20000000f00 */
[----:B------:R-:W-:Y:S02]  /*29470*/  STL.64 [R1+0x278], R6 ;  /* 0x0002780601007387 */ /* 0x000fe40000100a00 */
[----:B------:R-:W-:-:S02]  /*29480*/  IMAD.MOV.U32 R28, RZ, RZ, R5 ;  /* 0x000000ffff1c7224 */ /* 0x000fc400078e0005 */
[----:B------:R-:W0:Y:S04]  /*29490*/  LDSM.16.M88.4 R4, [R19+0x29180] ;  /* 0x029180001304783b */ /* 0x000e280000000200 */
[----:B0-----:R-:W-:Y:S01]  /*294a0*/  STL.64 [R1+0x2a0], R4 ;  /* 0x0002a00401007387 */ /* 0x001fe20000100a00 */
[----:B------:R-:W-:Y:S01]  /*294b0*/  MOV R0, R4 ;  /* 0x0000000400007202 */ /* 0x000fe20000000f00 */
[----:B------:R-:W-:Y:S02]  /*294c0*/  STL.64 [R1+0x2a8], R6 ;  /* 0x0002a80601007387 */ /* 0x000fe40000100a00 */
[----:B------:R-:W-:Y:S02]  /*294d0*/  IMAD.MOV.U32 R2, RZ, RZ, R5 ;  /* 0x000000ffff027224 */ /* 0x000fe400078e0005 */
[----:B------:R-:W0:Y:S04]  /*294e0*/  LDSM.16.M88.4 R4, [R19+0x2a180] ;  /* 0x02a180001304783b */ /* 0x000e280000000200 */
        /* <DEDUP_REMOVED lines=10> */
[----:B0-----:R0:W-:Y:S02]  /*29590*/  STL.64 [R1+0x4838], R6 ;  /* 0x0048380601007387 */ /* 0x0011e40000100a00 */
[----:B0-----:R-:W-:-:S02]  /*295a0*/  MOV R6, R14 ;  /* 0x0000000e00067202 */ /* 0x001fc40000000f00 */
[----:B------:R-:W2:Y:S01]  /*295b0*/  LDL.LU R14, [R1+0x4858] ;  /* 0x00485800010e7983 */ /* 0x000ea20000300800 */
[----:B------:R-:W-:Y:S02]  /*295c0*/  STL.64 [R1+0x4830], R4 ;  /* 0x0048300401007387 */ /* 0x000fe40000100a00 */
[----:B------:R-:W-:Y:S02]  /*295d0*/  STL.64 [R1+0x2f0], R20 ;  /* 0x0002f01401007387 */ /* 0x000fe40000100a00 */
[----:B------:R-:W-:Y:S01]  /*295e0*/  STL.64 [R1+0x2f8], R22 ;  /* 0x0002f81601007387 */ /* 0x000fe20000100a00 */
[----:B------:R0:W-:Y:S01]  /*295f0*/  STL.64 [R1+0x47b8], R20 ;  /* 0x0047b81401007387 */ /* 0x0001e20000100a00 */
[----:B------:R-:W-:Y:S01]  /*29600*/  IMAD.MOV.U32 R7, RZ, RZ, R18 ;  /* 0x000000ffff077224 */ /* 0x000fe200078e0012 */
[----:B0-----:R-:W-:Y:S01]  /*29610*/  MOV R20, R15 ;  /* 0x0000000f00147202 */ /* 0x001fe20000000f00 */
[----:B------:R-:W-:Y:S01]  /*29620*/  IMAD.MOV.U32 R21, RZ, RZ, R29 ;  /* 0x000000ffff157224 */ /* 0x000fe200078e001d */
[----:B------:R-:W2:Y:S01]  /*29630*/  LDL.LU R15, [R1+0x4854] ;  /* 0x00485400010f7983 */ /* 0x000ea20000300800 */
[----:B------:R-:W3:Y:S03]  /*29640*/  LDL.LU R29, [R1+0x4850] ;  /* 0x00485000011d7983 */ /* 0x000ee60000300800 */
[----:B------:R0:W-:Y:S02]  /*29650*/  STL.64 [R1+0x47d0], R20 ;  /* 0x0047d01401007387 */ /* 0x0001e40000100a00 */
[----:B0-----:R-:W-:Y:S01]  /*29660*/  MOV R20, R6 ;  /* 0x0000000600147202 */ /* 0x001fe20000000f00 */
[----:B------:R-:W-:-:S05]  /*29670*/  IMAD.MOV.U32 R21, RZ, RZ, R7 ;  /* 0x000000ffff157224 */ /* 0x000fca00078e0007 */
[----:B------:R0:W-:Y:S04]  /*29680*/  STL.64 [R1+0x47e8], R20 ;  /* 0x0047e81401007387 */ /* 0x0001e80000100a00 */
[----:B0-----:R-:W2:Y:S01]  /*29690*/  LDL.LU R20, [R1+0x430] ;  /* 0x0004300001147983 */ /* 0x001ea20000300800 */
[----:B------:R-:W2:Y:S02]  /*296a0*/  LDL.LU R21, [R1+0x434] ;  /* 0x0004340001157983 */ /* 0x000ea40000300800 */
[----:B------:R-:W2:Y:S02]  /*296b0*/  LDL.LU R22, [R1+0x438] ;  /* 0x0004380001167983 */ /* 0x000ea40000300800 */
[----:B------:R-:W2:Y:S01]  /*296c0*/  LDL.LU R23, [R1+0x43c] ;  /* 0x00043c0001177983 */ /* 0x000ea20000300800 */
[----:B------:R-:W-:Y:S01]  /*296d0*/  MOV R4, R17 ;  /* 0x0000001100047202 */ /* 0x000fe20000000f00 */
[----:B------:R-:W-:-:S02]  /*296e0*/  IMAD.MOV.U32 R5, RZ, RZ, R16 ;  /* 0x000000ffff057224 */ /* 0x000fc400078e0010 */
[----:B------:R-:W0:Y:S05]  /*296f0*/  LDSM.16.M88.4 R16, [R19+0x2f180] ;  /* 0x02f180001310783b */ /* 0x000e2a0000000200 */
[----:B--2---:R-:W-:Y:S07]  /*29700*/  HMMA.16816.F32.BF16 R4, R12, R4, R20 ;  /* 0x000000040c04723c */ /* 0x004fee0000041814 */
[----:B------:R-:W-:Y:S01]  /*29710*/  MOV R20, R0 ;  /* 0x0000000000147202 */ /* 0x000fe20000000f00 */
[----:B------:R-:W-:Y:S01]  /*29720*/  IMAD.MOV.U32 R21, RZ, RZ, R2 ;  /* 0x000000ffff157224 */ /* 0x000fe200078e0002 */
[----:B------:R-:W2:Y:S11]  /*29730*/  LDL.LU R0, [R1+0x484c] ;  /* 0x00484c0001007983 */ /* 0x000eb60000300800 */
[----:B------:R-:W-:Y:S03]  /*29740*/  @!UPT UIADD3 URZ, URZ, URZ, URZ ;  /* 0x0000003f3f3ff290 */ /* 0x000fe6000fffe03f */
[----:B------:R-:W-:Y:S01]  /*29750*/  STL.64 [R1+0x190], R4 ;  /* 0x0001900401007387 */ /* 0x000fe20000100a00 */
[----:B------:R-:W-:Y:S02]  /*29760*/  STL.64 [R1+0x198], R6 ;  /* 0x0001980601007387 */ /* 0x000fe40000100a00 */
[----:B------:R-:W4:Y:S02]  /*29770*/  LDL.LU R2, [R1+0x4848] ;  /* 0x0048480001027983 */ /* 0x000f240000300800 */
[----:B------:R-:W-:Y:S01]  /*29780*/  STL.64 [R1+0x4800], R20 ;  /* 0x0048001401007387 */ /* 0x000fe20000100a00 */
[----:B------:R-:W-:Y:S01]  /*29790*/  STL.64 [R1+0x320], R24 ;  /* 0x0003201801007387 */ /* 0x000fe20000100a00 */
[----:B------:R-:W-:Y:S02]  /*297a0*/  STL.64 [R1+0x328], R26 ;  /* 0x0003281a01007387 */ /* 0x000fe40000100a00 */
[----:B------:R1:W-:Y:S02]  /*297b0*/  STL.64 [R1+0x47b0], R24 ;  /* 0x0047b01801007387 */ /* 0x0003e40000100a00 */
[----:B-1----:R-:W5:Y:S01]  /*297c0*/  LDL.LU R24, [R1+0x3e0] ;  /* 0x0003e00001187983 */ /* 0x002f620000300800 */
[----:B------:R-:W5:Y:S02]  /*297d0*/  LDL.LU R25, [R1+0x3e4] ;  /* 0x0003e40001197983 */ /* 0x000f640000300800 */
[----:B------:R-:W2:Y:S02]  /*297e0*/  LDL.LU R26, [R1+0x3e8] ;  /* 0x0003e800011a7983 */ /* 0x000ea40000300800 */
[----:B------:R-:W2:Y:S01]  /*297f0*/  LDL.LU R27, [R1+0x3ec] ;  /* 0x0003ec00011b7983 */ /* 0x000ea20000300800 */
[----:B------:R-:W-:Y:S01]  /*29800*/  MOV R20, R3 ;  /* 0x0000000300147202 */ /* 0x000fe20000000f00 */
[----:B------:R-:W-:Y:S01]  /*29810*/  IMAD.MOV.U32 R21, RZ, RZ, R28 ;  /* 0x000000ffff157224 */ /* 0x000fe200078e001c */
[----:B------:R-:W3:Y:S01]  /*29820*/  LDL.LU R3, [R1+0x4844] ;  /* 0x0048440001037983 */ /* 0x000ee20000300800 */
[----:B------:R-:W3:Y:S02]  /*29830*/  LDL.LU R28, [R1+0x4840] ;  /* 0x00484000011c7983 */ /* 0x000ee40000300800 */
[----:B------:R-:W3:Y:S02]  /*29840*/  LDL.LU R4, [R1+0x420] ;  /* 0x0004200001047983 */ /* 0x000ee40000300800 */
[----:B------:R-:W3:Y:S01]  /*29850*/  LDL.LU R5, [R1+0x424] ;  /* 0x0004240001057983 */ /* 0x000ee20000300800 */
[----:B------:R-:W3:Y:S01]  /*29860*/  LDL.LU R6, [R1+0x428] ;  /* 0x0004280001067983 */ /* 0x000ee20000300800 */
[----:B------:R-:W3:Y:S02]  /*29870*/  LDL.LU R7, [R1+0x42c] ;  /* 0x00042c0001077983 */ /* 0x000ee40000300800 */
[----:B------:R-:W-:Y:S01]  /*29880*/  STL.64 [R1+0x4818], R20 ;  /* 0x0048181401007387 */ /* 0x000fe20000100a00 */
[----:B--2---:R-:W-:Y:S01]  /*29890*/  STL.64 [R1+0x47c8], R26 ;  /* 0x0047c81a01007387 */ /* 0x004fe20000100a00 */
[----:B-----5:R1:W-:Y:S03]  /*298a0*/  STL.64 [R1+0x47c0], R24 ;  /* 0x0047c01801007387 */ /* 0x0203e60000100a00 */
[----:B-1----:R-:W2:Y:S01]  /*298b0*/  LDL.LU R24, [R1+0x3f0] ;  /* 0x0003f00001187983 */ /* 0x002ea20000300800 */
[----:B------:R-:W2:Y:S02]  /*298c0*/  LDL.LU R25, [R1+0x3f4] ;  /* 0x0003f40001197983 */ /* 0x000ea40000300800 */
[----:B------:R-:W5:Y:S02]  /*298d0*/  LDL.LU R26, [R1+0x3f8] ;  /* 0x0003f800011a7983 */ /* 0x000f640000300800 */
[----:B------:R-:W5:Y:S02]  /*298e0*/  LDL.LU R27, [R1+0x3fc] ;  /* 0x0003fc00011b7983 */ /* 0x000f640000300800 */
[----:B-----5:R-:W-:Y:S01]  /*298f0*/  STL.64 [R1+0x47e0], R26 ;  /* 0x0047e01a01007387 */ /* 0x020fe20000100a00 */
[----:B--2---:R1:W-:Y:S03]  /*29900*/  STL.64 [R1+0x47d8], R24 ;  /* 0x0047d81801007387 */ /* 0x0043e60000100a00 */
        /* <DEDUP_REMOVED lines=15> */
[----:B------:R-:W5:Y:S01]  /*29a00*/  LDL.LU R27, [R1+0x44c] ;  /* 0x00044c00011b7983 */ /* 0x000f620000300800 */
[----:B------:R-:W-:Y:S01]  /*29a10*/  MOV R20, R11 ;  /* 0x0000000b00147202 */ /* 0x000fe20000000f00 */
[----:B------:R-:W-:-:S02]  /*29a20*/  IMAD.MOV.U32 R21, RZ, RZ, R10 ;  /* 0x000000ffff157224 */ /* 0x000fc400078e000a */
[C---:B---3--:R-:W-:Y:S01]  /*29a30*/  HMMA.16816.F32.BF16 R8, R12.reuse, R8, R4 ;  /* 0x000000080c08723c */ /* 0x048fe20000041804 */
[----:B-----5:R-:W-:Y:S01]  /*29a40*/  STL.64 [R1+0x4828], R26 ;  /* 0x0048281a01007387 */ /* 0x020fe20000100a00 */
[----:B--2---:R1:W-:Y:S03]  /*29a50*/  STL.64 [R1+0x4820], R24 ;  /* 0x0048201801007387 */ /* 0x0043e60000100a00 */
[----:B-1----:R-:W2:Y:S01]  /*29a60*/  LDL.LU R24, [R1+0x450] ;  /* 0x0004500001187983 */ /* 0x002ea20000300800 */
[----:B------:R-:W2:Y:S02]  /*29a70*/  LDL.LU R25, [R1+0x454] ;  /* 0x0004540001197983 */ /* 0x000ea40000300800 */
[----:B------:R-:W2:Y:S02]  /*29a80*/  LDL.LU R26, [R1+0x458] ;  /* 0x00045800011a7983 */ /* 0x000ea40000300800 */
[----:B------:R-:W2:Y:S01]  /*29a90*/  LDL.LU R27, [R1+0x45c] ;  /* 0x00045c00011b7983 */ /* 0x000ea20000300800 */
[----:B------:R-:W3:Y:S01]  /*29aa0*/  LDL.LU.64 R6, [R1+0x4838] ;  /* 0x0048380001067983 */ /* 0x000ee20000300a00 */
[----:B------:R-:W5:Y:S03]  /*29ab0*/  LDL.LU.64 R4, [R1+0x4830] ;  /* 0x0048300001047983 */ /* 0x000f660000300a00 */
[----:B-----5:R-:W-:Y:S01]  /*29ac0*/  STL.64 [R1+0x360], R4 ;  /* 0x0003600401007387 */ /* 0x020fe20000100a00 */
[----:B---3--:R-:W-:Y:S07]  /*29ad0*/  STL.64 [R1+0x368], R6 ;  /* 0x0003680601007387 */ /* 0x008fee0000100a00 */
[----:B------:R-:W-:Y:S02]  /*29ae0*/  STL.64 [R1+0x1c0], R8 ;  /* 0x0001c00801007387 */ /* 0x000fe40000100a00 */
[----:B------:R-:W-:Y:S02]  /*29af0*/  STL.64 [R1+0x1c8], R10 ;  /* 0x0001c80a01007387 */ /* 0x000fe40000100a00 */
[----:B------:R-:W1:Y:S01]  /*29b00*/  LDSM.16.MT88.4 R8, [R29+0x16100] ;  /* 0x016100001d08783b */ /* 0x000e620000004200 */
[C---:B--2---:R-:W-:Y:S03]  /*29b10*/  HMMA.16816.F32.BF16 R20, R12.reuse, R20, R24 ;  /* 0x000000140c14723c */ /* 0x044fe60000041818 */
[----:B0-----:R-:W-:Y:S01]  /*29b20*/  STL.64 [R1+0x4f0], R16 ;  /* 0x0004f01001007387 */ /* 0x001fe20000100a00 */
[----:B------:R-:W-:Y:S03]  /*29b30*/  STL.64 [R1+0x4f8], R18 ;  /* 0x0004f81201007387 */ /* 0x000fe60000100a00 */
[----:B-1----:R-:W-:Y:S01]  /*29b40*/  STL.64 [R1+0x4708], R10 ;  /* 0x0047080a01007387 */ /* 0x002fe20000100a00 */
[----:B------:R-:W-:Y:S02]  /*29b50*/  STL.64 [R1+0x4700], R8 ;  /* 0x0047000801007387 */ /* 0x000fe40000100a00 */
[----:B------:R-:W2:Y:S02]  /*29b60*/  LDL.LU.64 R26, [R1+0x4828] ;  /* 0x00482800011a7983 */ /* 0x000ea40000300a00 */
[----:B------:R-:W2:Y:S11]  /*29b70*/  LDL.LU.64 R24, [R1+0x4820] ;  /* 0x0048200001187983 */ /* 0x000eb60000300a00 */
        /* <DEDUP_REMOVED lines=38> */
[----:B--2---:R-:W-:Y:S01]  /*29de0*/  HMMA.16816.F32.BF16 R24, R12, R24, R20 ;  /* 0x000000180c18723c */ /* 0x004fe20000041814 */
[----:B------:R-:W2:Y:S01]  /*29df0*/  LDL.LU.64 R22, [R1+0x4798] ;  /* 0x0047980001167983 */ /* 0x000ea20000300a00 */
[----:B------:R-:W2:Y:S11]  /*29e00*/  LDL.LU.64 R20, [R1+0x4790] ;  /* 0x0047900001147983 */ /* 0x000eb60000300a00 */
[----:B------:R-:W-:Y:S10]  /*29e10*/  @!UPT UIADD3 URZ, URZ, URZ, URZ ;  /* 0x0000003f3f3ff290 */ /* 0x000ff4000fffe03f */
[----:B------:R-:W-:Y:S01]  /*29e20*/  STL.64 [R1+0x200], R24 ;  /* 0x0002001801007387 */ /* 0x000fe20000100a00 */
[----:B------:R0:W-:Y:S03]  /*29e30*/  STL.64 [R1+0x208], R26 ;  /* 0x0002081a01007387 */ /* 0x0001e60000100a00 */
[----:B0-----:R-:W3:Y:S01]  /*29e40*/  LDL.LU.64 R26, [R1+0x4788] ;  /* 0x00478800011a7983 */ /* 0x001ee20000300a00 */
[----:B------:R-:W3:Y:S01]  /*29e50*/  LDL.LU.64 R24, [R1+0x4780] ;  /* 0x0047800001187983 */ /* 0x000ee20000300a00 */
[----:B------:R-:W-:Y:S01]  /*29e60*/  MOV R8, R28 ;  /* 0x0000001c00087202 */ /* 0x000fe20000000f00 */
[----:B------:R-:W-:Y:S01]  /*29e70*/  IMAD.MOV.U32 R9, RZ, RZ, R3 ;  /* 0x000000ffff097224 */ /* 0x000fe200078e0003 */
[----:B----4-:R-:W-:Y:S01]  /*29e80*/  MOV R10, R2 ;  /* 0x00000002000a7202 */ /* 0x010fe20000000f00 */
[----:B------:R-:W-:-:S07]  /*29e90*/  IMAD.MOV.U32 R11, RZ, RZ, R0 ;  /* 0x000000ffff0b7224 */ /* 0x000fce00078e0000 */
[C---:B------:R-:W-:Y:S11]  /*29ea0*/  HMMA.16816.F32.BF16 R8, R12.reuse, R16, R8 ;  /* 0x000000100c08723c */ /* 0x040ff60000041808 */
[----:B------:R-:W-:Y:S11]  /*29eb0*/  @!UPT UIADD3 URZ, URZ, URZ, URZ ;  /* 0x0000003f3f3ff290 */ /* 0x000ff6000fffe03f */
[----:B------:R-:W-:Y:S02]  /*29ec0*/  @!UPT UIADD3 URZ, URZ, URZ, URZ ;  /* 0x0000003f3f3ff290 */ /* 0x000fe4000fffe03f */
[----:B------:R-:W-:Y:S01]  /*29ed0*/  MOV R0, R11 ;  /* 0x0000000b00007202 */ /* 0x000fe20000000f00 */
[----:B------:R-:W-:Y:S01]  /*29ee0*/  IMAD.MOV.U32 R2, RZ, RZ, R10 ;  /* 0x000000ffff027224 */ /* 0x000fe200078e000a */
[----:B------:R-:W-:Y:S01]  /*29ef0*/  MOV R3, R9 ;  /* 0x0000000900037202 */ /* 0x000fe20000000f00 */
[----:B------:R-:W-:Y:S01]  /*29f00*/  IMAD.MOV.U32 R28, RZ, RZ, R8 ;  /* 0x000000ffff1c7224 */ /* 0x000fe200078e0008 */
[----:B---3--:R-:W-:Y:S01]  /*29f10*/  HMMA.16816.F32.BF16 R4, R12, R4, R24 ;  /* 0x000000040c04723c */ /* 0x008fe20000041818 */
[----:B------:R-:W2:Y:S11]  /*29f20*/  LDL.LU.64 R24, [R1+0x4778] ;  /* 0x0047780001187983 */ /* 0x000eb60000300a00 */
[----:B------:R-:W-:Y:S11]  /*29f30*/  @!UPT UIADD3 URZ, URZ, URZ, URZ ;  /* 0x0000003f3f3ff290 */ /* 0x000ff6000fffe03f */
[----:B------:R-:W-:Y:S01]  /*29f40*/  STL.64 [R1+0x1f0], R4 ;  /* 0x0001f00401007387 */ /* 0x000fe20000100a00 */
[----:B------:R0:W-:Y:S01]  /*29f50*/  STL [R1+0x1f8], R6 ;  /* 0x0001f80601007387 */ /* 0x0001e20000100800 */
[----:B------:R-:W-:Y:S02]  /*29f60*/  MOV R29, R7 ;  /* 0x00000007001d7202 */ /* 0x000fe40000000f00 */
[----:B0-----:R-:W2:Y:S01]  /*29f70*/  LDL.LU.64 R6, [R1+0x4770] ;  /* 0x0047700001067983 */ /* 0x001ea20000300a00 */
[----:B------:R-:W2:Y:S02]  /*29f80*/  LDL.LU.64 R4, [R1+0x4768] ;  /* 0x0047680001047983 */ /* 0x000ea40000300a00 */
[----:B------:R-:W-:Y:S02]  /*29f90*/  STL [R1+0x4618], R29 ;  /* 0x0046181d01007387 */ /* 0x000fe40000100800 */
[----:B------:R-:W-:Y:S01]  /*29fa0*/  STL [R1+0x4628], R0 ;  /* 0x0046280001007387 */ /* 0x000fe20000100800 */
[----:B------:R-:W-:Y:S01]  /*29fb0*/  STL [R1+0x4624], R2 ;  /* 0x0046240201007387 */ /* 0x000fe20000100800 */
[----:B------:R-:W-:Y:S02]  /*29fc0*/  STL [R1+0x4620], R3 ;  /* 0x0046200301007387 */ /* 0x000fe40000100800 */
[----:B------:R-:W-:Y:S02]  /*29fd0*/  STL [R1+0x461c], R28 ;  /* 0x00461c1c01007387 */ /* 0x000fe40000100800 */
[----:B------:R-:W3:Y:S01]  /*29fe0*/  LDL.LU R8, [R1+0x3d0] ;  /* 0x0003d00001087983 */ /* 0x000ee20000300800 */
[----:B------:R-:W3:Y:S01]  /*29ff0*/  LDL.LU R9, [R1+0x3d4] ;  /* 0x0003d40001097983 */ /* 0x000ee20000300800 */
[C---:B--2---:R-:W-:Y:S03]  /*2a000*/  HMMA.16816.F32.BF16 R24, R4.reuse, R24, R20 ;  /* 0x000000180418723c */ /* 0x044fe60000041814 */
[----:B---3--:R-:W-:Y:S11]  /*2a010*/  STL.64 [R1+0x4720], R8 ;  /* 0x0047200801007387 */ /* 0x008ff60000100a00 */
[----:B------:R-:W-:Y:S09]  /*2a020*/  @!UPT UIADD3 URZ, URZ, URZ, URZ ;  /* 0x0000003f3f3ff290 */ /* 0x000ff2000fffe03f */
[----:B------:R0:W-:Y:S01]  /*2a030*/  STL.64 [R1+0x46b0], R26 ;  /* 0x0046b01a01007387 */ /* 0x0001e20000100a00 */
[----:B------:R1:W-:Y:S03]  /*2a040*/  STL.64 [R1+0x46a8], R24 ;  /* 0x0046a81801007387 */ /* 0x0003e60000100a00 */
[----:B0-----:R-:W2:Y:S01]  /*2a050*/  LDL.LU R26, [R1+0x298] ;  /* 0x00029800011a7983 */ /* 0x001ea20000300800 */
[----:B------:R-:W2:Y:S02]  /*2a060*/  LDL.LU R27, [R1+0x29c] ;  /* 0x00029c00011b7983 */ /* 0x000ea40000300800 */
[----:B------:R-:W3:Y:S02]  /*2a070*/  LDL.LU R8, [R1+0x3b0] ;  /* 0x0003b00001087983 */ /* 0x000ee40000300800 */
[----:B------:R-:W3:Y:S02]  /*2a080*/  LDL.LU R9, [R1+0x3b4] ;  /* 0x0003b40001097983 */ /* 0x000ee40000300800 */
[----:B---3--:R-:W-:Y:S01]  /*2a090*/  STL.64 [R1+0x4738], R8 ;  /* 0x0047380801007387 */ /* 0x008fe20000100a00 */
[----:B--2---:R0:W-:Y:S02]  /*2a0a0*/  STL.64 [R1+0x46f8], R26 ;  /* 0x0046f81a01007387 */ /* 0x0041e40000100a00 */
[----:B-1----:R-:W2:Y:S02]  /*2a0b0*/  LDL.LU R24, [R1+0x90] ;  /* 0x0000900001187983 */ /* 0x002ea40000300800 */
[----:B------:R-:W2:Y:S01]  /*2a0c0*/  LDL.LU R25, [R1+0x94] ;  /* 0x0000940001197983 */ /* 0x000ea20000300800 */
[----:B0-----:R-:W3:Y:S01]  /*2a0d0*/  LDL.LU R26, [R1+0x98] ;  /* 0x00009800011a7983 */ /* 0x001ee20000300800 */
[----:B------:R-:W3:Y:S02]  /*2a0e0*/  LDL.LU R27, [R1+0x9c] ;  /* 0x00009c00011b7983 */ /* 0x000ee40000300800 */
[----:B------:R-:W4:Y:S02]  /*2a0f0*/  LDL.LU R8, [R1+0x3a0] ;  /* 0x0003a00001087983 */ /* 0x000f240000300800 */
[----:B------:R-:W4:Y:S01]  /*2a100*/  LDL.LU R9, [R1+0x3a4] ;  /* 0x0003a40001097983 */ /* 0x000f220000300800 */
[----:B------:R-:W5:Y:S01]  /*2a110*/  LDL.LU R12, [R1+0x370] ;  /* 0x00037000010c7983 */ /* 0x000f620000300800 */
[----:B------:R-:W5:Y:S03]  /*2a120*/  LDL.LU R13, [R1+0x374] ;  /* 0x00037400010d7983 */ /* 0x000f660000300800 */
[----:B-----5:R0:W-:Y:S01]  /*2a130*/  STL.64 [R1+0x4760], R12 ;  /* 0x0047600c01007387 */ /* 0x0201e20000100a00 */
[----:B------:R-:W5:Y:S02]  /*2a140*/  LDL.LU R20, [R1+0x350] ;  /* 0x0003500001147983 */ /* 0x000f640000300800 */
[----:B------:R-:W5:Y:S01]  /*2a150*/  LDL.LU R21, [R1+0x354] ;  /* 0x0003540001157983 */ /* 0x000f620000300800 */
[----:B0-----:R-:W5:Y:S01]  /*2a160*/  LDL.LU R12, [R1+0x100] ;  /* 0x00010000010c7983 */ /* 0x001f620000300800 */
[----:B------:R-:W5:Y:S02]  /*2a170*/  LDL.LU R13, [R1+0x104] ;  /* 0x00010400010d7983 */ /* 0x000f640000300800 */
[----:B------:R-:W5:Y:S02]  /*2a180*/  LDL.LU R14, [R1+0x108] ;  /* 0x00010800010e7983 */ /* 0x000f640000300800 */
[----:B------:R-:W5:Y:S01]  /*2a190*/  LDL.LU R15, [R1+0x10c] ;  /* 0x00010c00010f7983 */ /* 0x000f620000300800 */
[----:B----4-:R-:W-:Y:S01]  /*2a1a0*/  STL.64 [R1+0x4750], R8 ;  /* 0x0047500801007387 */ /* 0x010fe20000100a00 */
[----:B------:R-:W4:Y:S02]  /*2a1b0*/  LDL.LU R16, [R1+0x380] ;  /* 0x0003800001107983 */ /* 0x000f240000300800 */
[----:B------:R-:W4:Y:S02]  /*2a1c0*/  LDL.LU R17, [R1+0x384] ;  /* 0x0003840001117983 */ /* 0x000f240000300800 */
[----:B----4-:R0:W-:Y:S04]  /*2a1d0*/  STL.64 [R1+0x4758], R16 ;  /* 0x0047581001007387 */ /* 0x0101e80000100a00 */
[----:B0-----:R-:W4:Y:S01]  /*2a1e0*/  LDL.LU R16, [R1+0xf0] ;  /* 0x0000f00001107983 */ /* 0x001f220000300800 */
[----:B------:R-:W4:Y:S02]  /*2a1f0*/  LDL.LU R17, [R1+0xf4] ;  /* 0x0000f40001117983 */ /* 0x000f240000300800 */
[----:B------:R-:W4:Y:S02]  /*2a200*/  LDL.LU R18, [R1+0xf8] ;  /* 0x0000f80001127983 */ /* 0x000f240000300800 */
[----:B------:R-:W4:Y:S01]  /*2a210*/  LDL.LU R19, [R1+0xfc] ;  /* 0x0000fc0001137983 */ /* 0x000f220000300800 */
[----:B------:R-:W4:Y:S01]  /*2a220*/  LDL.LU R8, [R1+0xe0] ;  /* 0x0000e00001087983 */ /* 0x000f220000300800 */
[----:B------:R-:W4:Y:S02]  /*2a230*/  LDL.LU R9, [R1+0xe4] ;  /* 0x0000e40001097983 */ /* 0x000f240000300800 */
[----:B------:R-:W4:Y:S02]  /*2a240*/  LDL.LU R10, [R1+0xe8] ;  /* 0x0000e800010a7983 */ /* 0x000f240000300800 */
[----:B------:R-:W4:Y:S01]  /*2a250*/  LDL.LU R11, [R1+0xec] ;  /* 0x0000ec00010b7983 */ /* 0x000f220000300800 */
[----:B---3--:R-:W-:Y:S01]  /*2a260*/  STL.64 [R1+0x4718], R26 ;  /* 0x0047181a01007387 */ /* 0x008fe20000100a00 */
[----:B--2---:R0:W-:Y:S03]  /*2a270*/  STL.64 [R1+0x4710], R24 ;  /* 0x0047101801007387 */ /* 0x0041e60000100a00 */
        /* <DEDUP_REMOVED lines=8> */
[----:B------:R-:W3:Y:S02]  /*2a300*/  LDL.LU R26, [R1+0xb8] ;  /* 0x0000b800011a7983 */ /* 0x000ee40000300800 */
[----:B------:R-:W3:Y:S01]  /*2a310*/  LDL.LU R27, [R1+0xbc] ;  /* 0x0000bc00011b7983 */ /* 0x000ee20000300800 */
[C---:B-----5:R-:W-:Y:S01]  /*2a320*/  HMMA.16816.F32.BF16 R20, R4.reuse, R20, R12 ;  /* 0x000000140414723c */ /* 0x060fe2000004180c */
[----:B---3--:R-:W-:Y:S01]  /*2a330*/  STL.64 [R1+0x4748], R26 ;  /* 0x0047481a01007387 */ /* 0x008fe20000100a00 */
[----:B--2---:R0:W-:Y:S03]  /*2a340*/  STL.64 [R1+0x4740], R24 ;  /* 0x0047401801007387 */ /* 0x0041e60000100a00 */
[----:B0-----:R-:W2:Y:S01]  /*2a350*/  LDL.LU R24, [R1+0xd0] ;  /* 0x0000d00001187983 */ /* 0x001ea20000300800 */
[----:B------:R-:W2:Y:S02]  /*2a360*/  LDL.LU R25, [R1+0xd4] ;  /* 0x0000d40001197983 */ /* 0x000ea40000300800 */
[----:B------:R-:W2:Y:S02]  /*2a370*/  LDL.LU R26, [R1+0xd8] ;  /* 0x0000d800011a7983 */ /* 0x000ea40000300800 */
[----:B------:R-:W2:Y:S01]  /*2a380*/  LDL.LU R27, [R1+0xdc] ;  /* 0x0000dc00011b7983 */ /* 0x000ea20000300800 */
[----:B------:R-:W4:Y:S11]  /*2a390*/  LDL.LU.64 R12, [R1+0x4760] ;  /* 0x00476000010c7983 */ /* 0x000f360000300a00 */
[----:B------:R-:W-:Y:S01]  /*2a3a0*/  @!UPT UIADD3 URZ, URZ, URZ, URZ ;  /* 0x0000003f3f3ff290 */ /* 0x000fe2000fffe03f */
[----:B------:R-:W-:Y:S02]  /*2a3b0*/  STL.64 [R1+0x46c0], R22 ;  /* 0x0046c01601007387 */ /* 0x000fe40000100a00 */
[----:B------:R0:W-:Y:S02]  /*2a3c0*/  STL.64 [R1+0x46b8], R20 ;  /* 0x0046b81401007387 */ /* 0x0001e40000100a00 */
[----:B0-----:R-:W3:Y:S01]  /*2a3d0*/  LDL.LU R20, [R1+0x70] ;  /* 0x0000700001147983 */ /* 0x001ee20000300800 */
[----:B------:R-:W3:Y:S02]  /*2a3e0*/  LDL.LU R21, [R1+0x74] ;  /* 0x0000740001157983 */ /* 0x000ee40000300800 */
[----:B------:R-:W3:Y:S02]  /*2a3f0*/  LDL.LU R22, [R1+0x78] ;  /* 0x0000780001167983 */ /* 0x000ee40000300800 */
[----:B------:R-:W3:Y:S01]  /*2a400*/  LDL.LU R23, [R1+0x7c] ;  /* 0x00007c0001177983 */ /* 0x000ee20000300800 */
[C---:B----4-:R-:W-:Y:S01]  /*2a410*/  HMMA.16816.F32.BF16 R12, R4.reuse, R12, R16 ;  /* 0x0000000c040c723c */ /* 0x050fe20000041810 */
[----:B------:R-:W4:Y:S11]  /*2a420*/  LDL.LU.64 R16, [R1+0x4758] ;  /* 0x0047580001107983 */ /* 0x000f360000300a00 */
[----:B------:R-:W-:Y:S11]  /*2a430*/  @!UPT UIADD3 URZ, URZ, URZ, URZ ;  /* 0x0000003f3f3ff290 */ /* 0x000ff6000fffe03f */
[----:B------:R0:W-:Y:S01]  /*2a440*/  STL.64 [R1+0x46a0], R14 ;  /* 0x0046a00e01007387 */ /* 0x0001e20000100a00 */
[----:B------:R-:W-:Y:S03]  /*2a450*/  STL.64 [R1+0x4698], R12 ;  /* 0x0046980c01007387 */ /* 0x000fe60000100a00 */
[----:B0-----:R-:W5:Y:S01]  /*2a460*/  LDL.LU R14, [R1+0x288] ;  /* 0x00028800010e7983 */ /* 0x001f620000300800 */
[----:B------:R-:W5:Y:S01]  /*2a470*/  LDL.LU R15, [R1+0x28c] ;  /* 0x00028c00010f7983 */ /* 0x000f620000300800 */
[C---:B----4-:R-:W-:Y:S02]  /*2a480*/  HMMA.16816.F32.BF16 R16, R4.reuse, R16, R8 ;  /* 0x000000100410723c */ /* 0x050fe40000041808 */
[----:B------:R-:W2:Y:S11]  /*2a490*/  LDL.LU.64 R8, [R1+0x4750] ;  /* 0x0047500001087983 */ /* 0x000eb60000300a00 */
[----:B------:R-:W-:Y:S10]  /*2a4a0*/  @!UPT UIADD3 URZ, URZ, URZ, URZ ;  /* 0x0000003f3f3ff290 */ /* 0x000ff4000fffe03f */
[----:B------:R-:W-:Y:S01]  /*2a4b0*/  STL.64 [R1+0x4690], R18 ;  /* 0x0046901201007387 */ /* 0x000fe20000100a00 */
[----:B------:R0:W-:Y:S03]  /*2a4c0*/  STL.64 [R1+0x4688], R16 ;  /* 0x0046881001007387 */ /* 0x0001e60000100a00 */
[----:B0-----:R-:W5:Y:S01]  /*2a4d0*/  LDL.LU R16, [R1+0x80] ;  /* 0x0000800001107983 */ /* 0x001f620000300800 */
[----:B------:R-:W5:Y:S02]  /*2a4e0*/  LDL.LU R17, [R1+0x84] ;  /* 0x0000840001117983 */ /* 0x000f640000300800 */
[----:B------:R-:W5:Y:S02]  /*2a4f0*/  LDL.LU R18, [R1+0x88] ;  /* 0x0000880001127983 */ /* 0x000f640000300800 */
[----:B------:R-:W5:Y:S01]  /*2a500*/  LDL.LU R19, [R1+0x8c] ;  /* 0x00008c0001137983 */ /* 0x000f620000300800 */
[C---:B--2---:R-:W-:Y:S01]  /*2a510*/  HMMA.16816.F32.BF16 R8, R4.reuse, R8, R24 ;  /* 0x000000080408723c */ /* 0x044fe20000041818 */
[----:B------:R-:W2:Y:S01]  /*2a520*/  LDL.LU.64 R26, [R1+0x4748] ;  /* 0x00474800011a7983 */ /* 0x000ea20000300a00 */
[----:B------:R-:W2:Y:S11]  /*2a530*/  LDL.LU.64 R24, [R1+0x4740] ;  /* 0x0047400001187983 */ /* 0x000eb60000300a00 */
[----:B------:R-:W-:Y:S10]  /*2a540*/  @!UPT UIADD3 URZ, URZ, URZ, URZ ;  /* 0x0000003f3f3ff290 */ /* 0x000ff4000fffe03f */
        /* <DEDUP_REMOVED lines=16> */
[----:B0-----:R-:W2:Y:S01]  /*2a650*/  LDL.LU.64 R10, [R1+0x4708] ;  /* 0x00470800010a7983 */ /* 0x001ea20000300a00 */
[----:B------:R-:W2:Y:S02]  /*2a660*/  LDL.LU.64 R8, [R1+0x4700] ;  /* 0x0047000001087983 */ /* 0x000ea40000300a00 */
[----:B------:R-:W-:Y:S02]  /*2a670*/  STL [R1+0x3ccc], R4 ;  /* 0x003ccc0401007387 */ /* 0x000fe40000100800 */
[----:B------:R-:W-:Y:S01]  /*2a680*/  STL [R1+0x3cc8], R5 ;  /* 0x003cc80501007387 */ /* 0x000fe20000100800 */
[----:B------:R0:W-:Y:S04]  /*2a690*/  STL.64 [R1+0x3ca0], R6 ;  /* 0x003ca00601007387 */ /* 0x0001e80000100a00 */
[----:B0-----:R-:W2:Y:S01]  /*2a6a0*/  LDL.LU R6, [R1+0x258] ;  /* 0x0002580001067983 */ /* 0x001ea20000300800 */
[----:B------:R-:W2:Y:S02]  /*2a6b0*/  LDL.LU R7, [R1+0x25c] ;  /* 0x00025c0001077983 */ /* 0x000ea40000300800 */
[C---:B--2---:R-:W-:Y:S01]  /*2a6c0*/  HMMA.16816.F32.BF16 R4, R8.reuse, R6, R24 ;  /* 0x000000060804723c */ /* 0x044fe20000041818 */
[----:B------:R-:W3:Y:S11]  /*2a6d0*/  LDL.LU.64 R26, [R1+0x46f8] ;  /* 0x0046f800011a7983 */ /* 0x000ef60000300a00 */
[----:B------:R-:W-:Y:S11]  /*2a6e0*/  @!UPT UIADD3 URZ, URZ, URZ, URZ ;  /* 0x0000003f3f3ff290 */ /* 0x000ff6000fffe03f */
[----:B------:R-:W-:Y:S01]  /*2a6f0*/  @!UPT UIADD3 URZ, URZ, URZ, URZ ;  /* 0x0000003f3f3ff290 */ /* 0x000fe2000fffe03f */
[----:B------:R-:W-:Y:S01]  /*2a700*/  IMAD.MOV.U32 R2, RZ, RZ, R4 ;  /* 0x000000ffff027224 */ /* 0x000fe200078e0004 */
[----:B------:R-:W-:Y:S01]  /*2a710*/  MOV R3, R5 ;  /* 0x0000000500037202 */ /* 0x000fe20000000f00 */
[----:B------:R-:W-:Y:S01]  /*2a720*/  IMAD.MOV.U32 R28, RZ, RZ, R6 ;  /* 0x000000ffff1c7224 */ /* 0x000fe200078e0006 */
[----:B------:R-:W-:Y:S02]  /*2a730*/  MOV R29, R7 ;  /* 0x00000007001d7202 */ /* 0x000fe40000000f00 */
[----:B-----5:R-:W-:Y:S03]  /*2a740*/  HMMA.16816.F32.BF16 R4, R8, R14, R16 ;  /* 0x0000000e0804723c */ /* 0x020fe60000041810 */
[----:B------:R-:W-:Y:S01]  /*2a750*/  STL [R1+0x4638], R29 ;  /* 0x0046381d01007387 */ /* 0x000fe20000100800 */
[----:B------:R-:W-:Y:S02]  /*2a760*/  STL [R1+0x4634], R28 ;  /* 0x0046341c01007387 */ /* 0x000fe40000100800 */
[----:B------:R-:W-:Y:S02]  /*2a770*/  STL [R1+0x4630], R3 ;  /* 0x0046300301007387 */ /* 0x000fe40000100800 */
[----:B------:R-:W-:Y:S11]  /*2a780*/  STL [R1+0x462c], R2 ;  /* 0x00462c0201007387 */ /* 0x000ff60000100800 */
[----:B------:R-:W-:Y:S04]  /*2a790*/  @!UPT UIADD3 URZ, URZ, URZ, URZ ;  /* 0x0000003f3f3ff290 */ /* 0x000fe8000fffe03f */
[----:B------:R-:W-:Y:S01]  /*2a7a0*/  STL.64 [R1+0xc0], R4 ;  /* 0x0000c00401007387 */ /* 0x000fe20000100a00 */
[----:B------:R3:W-:Y:S02]  /*2a7b0*/  STL [R1+0xc8], R6 ;  /* 0x0000c80601007387 */ /* 0x0007e40000100800 */
[----:B------:R-:W-:-:S05]  /*2a7c0*/  IMAD.MOV.U32 R0, RZ, RZ, R7 ;  /* 0x000000ffff007224 */ /* 0x000fca00078e0007 */
[----:B------:R-:W-:Y:S01]  /*2a7d0*/  STL [R1+0x463c], R0 ;  /* 0x00463c0001007387 */ /* 0x000fe20000100800 */
[----:B------:R-:W2:Y:S01]  /*2a7e0*/  LDL.LU R18, [R1+0x308] ;  /* 0x0003080001127983 */ /* 0x000ea20000300800 */
[C---:B---3--:R-:W-:Y:S11]  /*2a7f0*/  HMMA.16816.F32.BF16 R4, R8.reuse, R26, R20 ;  /* 0x0000001a0804723c */ /* 0x048ff60000041814 */
[----:B------:R-:W-:Y:S11]  /*2a800*/  @!UPT UIADD3 URZ, URZ, URZ, URZ ;  /* 0x0000003f3f3ff290 */ /* 0x000ff6000fffe03f */
[----:B------:R-:W-:Y:S01]  /*2a810*/  @!UPT UIADD3 URZ, URZ, URZ, URZ ;  /* 0x0000003f3f3ff290 */ /* 0x000fe2000fffe03f */
[----:B------:R-:W-:Y:S01]  /*2a820*/  STL.64 [R1+0xb0], R4 ;  /* 0x0000b00401007387 */ /* 0x000fe20000100a00 */
[----:B------:R-:W-:Y:S02]  /*2a830*/  STL.64 [R1+0xb8], R6 ;  /* 0x0000b80601007387 */ /* 0x000fe40000100a00 */
[----:B------:R-:W2:Y:S02]  /*2a840*/  LDL.LU R19, [R1+0x30c] ;  /* 0x00030c0001137983 */ /* 0x000ea40000300800 */
[----:B--2---:R-:W-:Y:S01]  /*2a850*/  STL.64 [R1+0x46d8], R18 ;  /* 0x0046d81201007387 */ /* 0x004fe20000100a00 */
[----:B------:R-:W2:Y:S02]  /*2a860*/  LDL.LU R14, [R1+0x2d8] ;  /* 0x0002d800010e7983 */ /* 0x000ea40000300800 */
[----:B------:R-:W2:Y:S02]  /*2a870*/  LDL.LU R15, [R1+0x2dc] ;  /* 0x0002dc00010f7983 */ /* 0x000ea40000300800 */
[----:B--2---:R0:W-:Y:S04]  /*2a880*/  STL.64 [R1+0x46e0], R14 ;  /* 0x0046e00e01007387 */ /* 0x0041e80000100a00 */
[----:B0-----:R-:W2:Y:S01]  /*2a890*/  LDL.LU R14, [R1+0x2c8] ;  /* 0x0002c800010e7983 */ /* 0x001ea20000300800 */
[----:B------:R-:W2:Y:S02]  /*2a8a0*/  LDL.LU R15, [R1+0x2cc] ;  /* 0x0002cc00010f7983 */ /* 0x000ea40000300800 */
[----:B------:R-:W3:Y:S02]  /*2a8b0*/  LDL.LU R16, [R1+0x50] ;  /* 0x0000500001107983 */ /* 0x000ee40000300800 */
[----:B------:R-:W3:Y:S01]  /*2a8c0*/  LDL.LU R17, [R1+0x54] ;  /* 0x0000540001117983 */ /* 0x000ee20000300800 */
[----:B------:R-:W4:Y:S01]  /*2a8d0*/  LDL.LU R18, [R1+0x58] ;  /* 0x0000580001127983 */ /* 0x000f220000300800 */
[----:B------:R-:W4:Y:S03]  /*2a8e0*/  LDL.LU R19, [R1+0x5c] ;  /* 0x00005c0001137983 */ /* 0x000f260000300800 */
[----:B----4-:R-:W-:Y:S01]  /*2a8f0*/  STL.64 [R1+0x46f0], R18 ;  /* 0x0046f01201007387 */ /* 0x010fe20000100a00 */
[----:B---3--:R0:W-:Y:S03]  /*2a900*/  STL.64 [R1+0x46e8], R16 ;  /* 0x0046e81001007387 */ /* 0x0081e60000100a00 */
[----:B0-----:R-:W2:Y:S01]  /*2a910*/  LDL.LU R16, [R1+0x60] ;  /* 0x0000600001107983 */ /* 0x001ea20000300800 */
[----:B------:R-:W2:Y:S02]  /*2a920*/  LDL.LU R17, [R1+0x64] ;  /* 0x0000640001117983 */ /* 0x000ea40000300800 */
[----:B------:R-:W2:Y:S02]  /*2a930*/  LDL.LU R18, [R1+0x68] ;  /* 0x0000680001127983 */ /* 0x000ea40000300800 */
[----:B------:R-:W2:Y:S01]  /*2a940*/  LDL.LU R19, [R1+0x6c] ;  /* 0x00006c0001137983 */ /* 0x000ea20000300800 */
[----:B------:R-:W3:Y:S01]  /*2a950*/  LDL.LU R4, [R1+0x320] ;  /* 0x0003200001047983 */ /* 0x000ee20000300800 */
[----:B------:R-:W3:Y:S02]  /*2a960*/  LDL.LU R5, [R1+0x324] ;  /* 0x0003240001057983 */ /* 0x000ee40000300800 */
[----:B------:R-:W4:Y:S02]  /*2a970*/  LDL R6, [R1+0x328] ;  /* 0x0003280001067983 */ /* 0x000f240000100800 */
[----:B------:R-:W4:Y:S01]  /*2a980*/  LDL R7, [R1+0x32c] ;  /* 0x00032c0001077983 */ /* 0x000f220000100800 */
[----:B------:R-:W5:Y:S01]  /*2a990*/  LDL.LU R26, [R1+0x338] ;  /* 0x00033800011a7983 */ /* 0x000f620000300800 */
[----:B------:R-:W5:Y:S03]  /*2a9a0*/  LDL.LU R27, [R1+0x33c] ;  /* 0x00033c00011b7983 */ /* 0x000f660000300800 */
[----:B-----5:R0:W-:Y:S04]  /*2a9b0*/  STL.64 [R1+0x46c8], R26 ;  /* 0x0046c81a01007387 */ /* 0x0201e80000100a00 */
[----:B0-----:R-:W5:Y:S01]  /*2a9c0*/  LDL.LU R26, [R1+0x318] ;  /* 0x00031800011a7983 */ /* 0x001f620000300800 */
[----:B------:R-:W5:Y:S01]  /*2a9d0*/  LDL.LU R27, [R1+0x31c] ;  /* 0x00031c00011b7983 */ /* 0x000f620000300800 */
[C---:B--2---:R-:W-:Y:S11]  /*2a9e0*/  HMMA.16816.F32.BF16 R12, R8.reuse, R14, R16 ;  /* 0x0000000e080c723c */ /* 0x044ff60000041810 */
[----:B------:R-:W-:Y:S11]  /*2a9f0*/  @!UPT UIADD3 URZ, URZ, URZ, URZ ;  /* 0x0000003f3f3ff290 */ /* 0x000ff6000fffe03f */
[----:B------:R-:W-:Y:S02]  /*2aa00*/  @!UPT UIADD3 URZ, URZ, URZ, URZ ;  /* 0x0000003f3f3ff290 */ /* 0x000fe4000fffe03f */
[----:B------:R-:W-:Y:S01]  /*2aa10*/  MOV R3, R14 ;  /* 0x0000000e00037202 */ /* 0x000fe20000000f00 */
[----:B------:R-:W-:Y:S01]  /*2aa20*/  IMAD.MOV.U32 R2, RZ, RZ, R15 ;  /* 0x000000ffff027224 */ /* 0x000fe200078e000f */
[----:B-----5:R0:W-:Y:S01]  /*2aa30*/  STL.64 [R1+0x46d0], R26 ;  /* 0x0046d01a01007387 */ /* 0x0201e20000100a00 */
[----:B------:R-:W2:Y:S02]  /*2aa40*/  LDL.LU R24, [R1+0x40] ;  /* 0x0000400001187983 */ /* 0x000ea40000300800 */
[----:B------:R-:W2:Y:S01]  /*2aa50*/  LDL.LU R25, [R1+0x44] ;  /* 0x0000440001197983 */ /* 0x000ea20000300800 */
[----:B0-----:R-:W2:Y:S01]  /*2aa60*/  LDL.LU R26, [R1+0x48] ;  /* 0x00004800011a7983 */ /* 0x001ea20000300800 */
[----:B------:R-:W2:Y:S02]  /*2aa70*/  LDL.LU R27, [R1+0x4c] ;  /* 0x00004c00011b7983 */ /* 0x000ea40000300800 */
[----:B------:R-:W5:Y:S02]  /*2aa80*/  LDL.LU R20, [R1+0x10] ;  /* 0x0000100001147983 */ /* 0x000f640000300800 */
[----:B------:R-:W5:Y:S01]  /*2aa90*/  LDL.LU R21, [R1+0x14] ;  /* 0x0000140001157983 */ /* 0x000f620000300800 */
[----:B------:R-:W5:Y:S01]  /*2aaa0*/  LDL.LU R22, [R1+0x18] ;  /* 0x0000180001167983 */ /* 0x000f620000300800 */
[----:B------:R-:W5:Y:S02]  /*2aab0*/  LDL.LU R23, [R1+0x1c] ;  /* 0x00001c0001177983 */ /* 0x000f640000300800 */
[----:B----4-:R-:W-:Y:S02]  /*2aac0*/  STL.64 [R1+0x44d8], R6 ;  /* 0x0044d80601007387 */ /* 0x010fe40000100a00 */
[----:B---3--:R0:W-:Y:S02]  /*2aad0*/  STL.64 [R1+0x44d0], R4 ;  /* 0x0044d00401007387 */ /* 0x0081e40000100a00 */
[----:B0-----:R-:W3:Y:S01]  /*2aae0*/  LDL.LU R4, [R1+0x30] ;  /* 0x0000300001047983 */ /* 0x001ee20000300800 */
[----:B------:R-:W3:Y:S02]  /*2aaf0*/  LDL.LU R5, [R1+0x34] ;  /* 0x0000340001057983 */ /* 0x000ee40000300800 */
[----:B------:R-:W3:Y:S02]  /*2ab00*/  LDL.LU R6, [R1+0x38] ;  /* 0x0000380001067983 */ /* 0x000ee40000300800 */
[----:B------:R-:W3:Y:S01]  /*2ab10*/  LDL.LU R7, [R1+0x3c] ;  /* 0x00003c0001077983 */ /* 0x000ee20000300800 */
[----:B------:R-:W4:Y:S01]  /*2ab20*/  LDL.LU.64 R18, [R1+0x46f0] ;  /* 0x0046f00001127983 */ /* 0x000f220000300a00 */
[----:B------:R-:W4:Y:S02]  /*2ab30*/  LDL.LU.64 R16, [R1+0x46e8] ;  /* 0x0046e80001107983 */ /* 0x000f240000300a00 */
[----:B------:R-:W4:Y:S02]  /*2ab40*/  LDL.LU.64 R14, [R1+0x46e0] ;  /* 0x0046e000010e7983 */ /* 0x000f240000300a00 */
[----:B------:R-:W-:Y:S01]  /*2ab50*/  IMAD.MOV.U32 R28, RZ, RZ, R13 ;  /* 0x000000ffff1c7224 */ /* 0x000fe200078e000d */
[----:B------:R-:W-:Y:S01]  /*2ab60*/  MOV R29, R12 ;  /* 0x0000000c001d7202 */ /* 0x000fe20000000f00 */
[----:B------:R-:W-:Y:S01]  /*2ab70*/  STL [R1+0x464c], R2 ;  /* 0x00464c0201007387 */ /* 0x000fe20000100800 */
[----:B------:R-:W-:Y:S02]  /*2ab80*/  STL [R1+0x4648], R3 ;  /* 0x0046480301007387 */ /* 0x000fe40000100800 */
[----:B------:R-:W-:Y:S01]  /*2ab90*/  STL [R1+0x4644], R28 ;  /* 0x0046441c01007387 */ /* 0x000fe20000100800 */
[----:B------:R-:W-:Y:S01]  /*2aba0*/  STL [R1+0x4640], R29 ;  /* 0x0046401d01007387 */ /* 0x000fe20000100800 */
[C---:B----4-:R-:W-:Y:S03]  /*2abb0*/  HMMA.16816.F32.BF16 R12, R8.reuse, R14, R16 ;  /* 0x0000000e080c723c */ /* 0x050fe60000041810 */
[----:B------:R-:W2:Y:S11]  /*2abc0*/  LDL.LU.64 R18, [R1+0x46d8] ;  /* 0x0046d80001127983 */ /* 0x000eb60000300a00 */
[----:B------:R-:W-:Y:S09]  /*2abd0*/  @!UPT UIADD3 URZ, URZ, URZ, URZ ;  /* 0x0000003f3f3ff290 */ /* 0x000ff2000fffe03f */
[----:B------:R-:W-:Y:S01]  /*2abe0*/  STL.64 [R1+0x90], R12 ;  /* 0x0000900c01007387 */ /* 0x000fe20000100a00 */
[----:B------:R-:W-:Y:S01]  /*2abf0*/  MOV R0, R15 ;  /* 0x0000000f00007202 */ /* 0x000fe20000000f00 */
[----:B------:R0:W-:Y:S02]  /*2ac00*/  STL [R1+0x98], R14 ;  /* 0x0000980e01007387 */ /* 0x0001e40000100800 */
[----:B0-----:R-:W4:Y:S01]  /*2ac10*/  LDL.LU R14, [R1+0x358] ;  /* 0x00035800010e7983 */ /* 0x001f220000300800 */
[----:B------:R-:W4:Y:S02]  /*2ac20*/  LDL.LU R15, [R1+0x35c] ;  /* 0x00035c00010f7983 */ /* 0x000f240000300800 */
[----:B------:R0:W-:Y:S01]  /*2ac30*/  STL [R1+0x4650], R0 ;  /* 0x0046500001007387 */ /* 0x0001e20000100800 */
[C---:B--2---:R-:W-:Y:S01]  /*2ac40*/  HMMA.16816.F32.BF16 R16, R8.reuse, R18, R24 ;  /* 0x000000120810723c */ /* 0x044fe20000041818 */
[----:B------:R-:W3:Y:S11]  /*2ac50*/  LDL.LU.64 R26, [R1+0x46d0] ;  /* 0x0046d000011a7983 */ /* 0x000ef60000300a00 */
[----:B------:R-:W-:Y:S11]  /*2ac60*/  @!UPT UIADD3 URZ, URZ, URZ, URZ ;  /* 0x0000003f3f3ff290 */ /* 0x000ff6000fffe03f */
[----:B------:R-:W-:Y:S01]  /*2ac70*/  @!UPT UIADD3 URZ, URZ, URZ, URZ ;  /* 0x0000003f3f3ff290 */ /* 0x000fe2000fffe03f */
[----:B------:R-:W-:Y:S01]  /*2ac80*/  MOV R29, R19 ;  /* 0x00000013001d7202 */ /* 0x000fe20000000f00 */
[----:B------:R-:W-:Y:S01]  /*2ac90*/  IMAD.MOV.U32 R28, RZ, RZ, R18 ;  /* 0x000000ffff1c7224 */ /* 0x000fe200078e0012 */
[----:B------:R-:W-:Y:S01]  /*2aca0*/  MOV R3, R17 ;  /* 0x0000001100037202 */ /* 0x000fe20000000f00 */
[----:B------:R-:W-:Y:S01]  /*2acb0*/  IMAD.MOV.U32 R2, RZ, RZ, R16 ;  /* 0x000000ffff027224 */ /* 0x000fe200078e0010 */
[----:B------:R-:W2:Y:S01]  /*2acc0*/  LDL.LU R18, [R1+0x378] ;  /* 0x0003780001127983 */ /* 0x000ea20000300800 */
[----:B------:R-:W2:Y:S02]  /*2acd0*/  LDL.LU R19, [R1+0x37c] ;  /* 0x00037c0001137983 */ /* 0x000ea40000300800 */
[----:B------:R-:W-:Y:S02]  /*2ace0*/  STL [R1+0x4660], R29 ;  /* 0x0046601d01007387 */ /* 0x000fe40000100800 */
[----:B------:R-:W-:Y:S01]  /*2acf0*/  STL [R1+0x465c], R28 ;  /* 0x00465c1c01007387 */ /* 0x000fe20000100800 */
[----:B------:R-:W-:Y:S01]  /*2ad00*/  STL [R1+0x4658], R3 ;  /* 0x0046580301007387 */ /* 0x000fe20000100800 */
[----:B------:R-:W-:Y:S01]  /*2ad10*/  STL [R1+0x4654], R2 ;  /* 0x0046540201007387 */ /* 0x000fe20000100800 */
[C---:B---3--:R-:W-:Y:S11]  /*2ad20*/  HMMA.16816.F32.BF16 R24, R8.reuse, R26, R4 ;  /* 0x0000001a0818723c */ /* 0x048ff60000041804 */
[----:B------:R-:W-:Y:S11]  /*2ad30*/  @!UPT UIADD3 URZ, URZ, URZ, URZ ;  /* 0x0000003f3f3ff290 */ /* 0x000ff6000fffe03f */
[----:B------:R-:W-:Y:S01]  /*2ad40*/  @!UPT UIADD3 URZ, URZ, URZ, URZ ;  /* 0x0000003f3f3ff290 */ /* 0x000fe2000fffe03f */
[----:B------:R-:W-:Y:S01]  /*2ad50*/  STL [R1+0x70], R24 ;  /* 0x0000701801007387 */ /* 0x000fe20000100800 */
[----:B------:R-:W-:Y:S01]  /*2ad60*/  MOV R7, R26 ;  /* 0x0000001a00077202 */ /* 0x000fe20000000f00 */
[----:B------:R-:W-:Y:S02]  /*2ad70*/  IMAD.MOV.U32 R6, RZ, RZ, R27 ;  /* 0x000000ffff067224 */ /* 0x000fe400078e001b */
[----:B------:R-:W5:Y:S01]  /*2ad80*/  LDL.LU.64 R26, [R1+0x46c8] ;  /* 0x0046c800011a7983 */ /* 0x000f620000300a00 */
[----:B0-----:R-:W-:Y:S02]  /*2ad90*/  IMAD.MOV.U32 R0, RZ, RZ, R25 ;  /* 0x000000ffff007224 */ /* 0x001fe400078e0019 */
[----:B------:R0:W-:Y:S02]  /*2ada0*/  STL [R1+0x466c], R6 ;  /* 0x00466c0601007387 */ /* 0x0001e40000100800 */
[----:B------:R1:W-:Y:S01]  /*2adb0*/  STL [R1+0x4668], R7 ;  /* 0x0046680701007387 */ /* 0x0003e20000100800 */
[----:B0-----:R-:W3:Y:S01]  /*2adc0*/  LDL.LU R6, [R1+0x348] ;  /* 0x0003480001067983 */ /* 0x001ee20000300800 */
[----:B-1----:R-:W3:Y:S02]  /*2add0*/  LDL.LU R7, [R1+0x34c] ;  /* 0x00034c0001077983 */ /* 0x002ee40000300800 */
[----:B------:R-:W-:Y:S01]  /*2ade0*/  STL [R1+0x4664], R0 ;  /* 0x0046640001007387 */ /* 0x000fe20000100800 */
[C---:B-----5:R-:W-:Y:S01]  /*2adf0*/  HMMA.16816.F32.BF16 R24, R8.reuse, R26, R20 ;  /* 0x0000001a0818723c */ /* 0x060fe20000041814 */
[----:B------:R-:W4:Y:S01]  /*2ae00*/  LDL.LU.64 R22, [R1+0x46c0] ;  /* 0x0046c00001167983 */ /* 0x000f220000300a00 */
[----:B------:R-:W4:Y:S11]  /*2ae10*/  LDL.LU.64 R20, [R1+0x46b8] ;  /* 0x0046b80001147983 */ /* 0x000f360000300a00 */
[----:B------:R-:W-:Y:S11]  /*2ae20*/  @!UPT UIADD3 URZ, URZ, URZ, URZ ;  /* 0x0000003f3f3ff290 */ /* 0x000ff6000fffe03f */
[----:B------:R-:W-:Y:S01]  /*2ae30*/  MOV R3, R26 ;  /* 0x0000001a00037202 */ /* 0x000fe20000000f00 */
[----:B------:R-:W-:Y:S01]  /*2ae40*/  IMAD.MOV.U32 R2, RZ, RZ, R27 ;  /* 0x000000ffff027224 */ /* 0x000fe200078e001b */
[----:B------:R-:W-:Y:S01]  /*2ae50*/  MOV R29, R24 ;  /* 0x00000018001d7202 */ /* 0x000fe20000000f00 */
[----:B------:R-:W-:Y:S01]  /*2ae60*/  IMAD.MOV.U32 R28, RZ, RZ, R25 ;  /* 0x000000ffff1c7224 */ /* 0x000fe200078e0019 */
[----:B------:R-:W3:Y:S01]  /*2ae70*/  LDL.LU.64 R26, [R1+0x46b0] ;  /* 0x0046b000011a7983 */ /* 0x000ee20000300a00 */
[----:B------:R-:W3:Y:S02]  /*2ae80*/  LDL.LU.64 R24, [R1+0x46a8] ;  /* 0x0046a80001187983 */ /* 0x000ee40000300a00 */
[----:B------:R-:W-:Y:S02]  /*2ae90*/  STL [R1+0x467c], R2 ;  /* 0x00467c0201007387 */ /* 0x000fe40000100800 */
[----:B------:R-:W-:Y:S01]  /*2aea0*/  STL [R1+0x4678], R3 ;  /* 0x0046780301007387 */ /* 0x000fe20000100800 */
[----:B------:R-:W-:Y:S01]  /*2aeb0*/  STL [R1+0x4674], R28 ;  /* 0x0046741c01007387 */ /* 0x000fe20000100800 */
[----:B------:R0:W-:Y:S01]  /*2aec0*/  STL [R1+0x4670], R29 ;  /* 0x0046701d01007387 */ /* 0x0001e20000100800 */
[C---:B----4-:R-:W-:Y:S08]  /*2aed0*/  HMMA.16816.F32.BF16 R12, R8.reuse, R14, R20 ;  /* 0x0000000e080c723c */ /* 0x050ff00000041814 */
[----:B---3--:R-:W-:Y:S11]  /*2aee0*/  HMMA.16816.F32.BF16 R24, R8, R6, R24 ;  /* 0x000000060818723c */ /* 0x008ff60000041818 */
[----:B------:R-:W-:Y:S05]  /*2aef0*/  @!UPT UIADD3 URZ, URZ, URZ, URZ ;  /* 0x0000003f3f3ff290 */ /* 0x000fea000fffe03f */
[----:B------:R-:W-:Y:S01]  /*2af00*/  IMAD.MOV.U32 R22, RZ, RZ, R14 ;  /* 0x000000ffff167224 */ /* 0x000fe200078e000e */
[----:B------:R-:W-:Y:S01]  /*2af10*/  MOV R20, R15 ;  /* 0x0000000f00147202 */ /* 0x000fe20000000f00 */
[----:B0-----:R-:W-:Y:S01]  /*2af20*/  IMAD.MOV.U32 R29, RZ, RZ, R12 ;  /* 0x000000ffff1d7224 */ /* 0x001fe200078e000c */
[----:B------:R-:W-:-:S05]  /*2af30*/  MOV R23, R13 ;  /* 0x0000000d00177202 */ /* 0x000fca0000000f00 */
[----:B------:R-:W-:Y:S01]  /*2af40*/  MOV R6, R25 ;  /* 0x0000001900067202 */ /* 0x000fe20000000f00 */
[----:B------:R-:W-:Y:S01]  /*2af50*/  IMAD.MOV.U32 R7, RZ, RZ, R26 ;  /* 0x000000ffff077224 */ /* 0x000fe200078e001a */
[----:B------:R-:W-:Y:S01]  /*2af60*/  STL [R1+0x50], R24 ;  /* 0x0000501801007387 */ /* 0x000fe20000100800 */
[----:B------:R-:W-:Y:S01]  /*2af70*/  MOV R0, R27 ;  /* 0x0000001b00007202 */ /* 0x000fe20000000f00 */
[----:B------:R-:W3:Y:S02]  /*2af80*/  LDL.LU R26, [R1+0x3a8] ;  /* 0x0003a800011a7983 */ /* 0x000ee40000300800 */
[----:B------:R-:W3:Y:S01]  /*2af90*/  LDL.LU R27, [R1+0x3ac] ;  /* 0x0003ac00011b7983 */ /* 0x000ee20000300800 */
[----:B------:R0:W-:Y:S01]  /*2afa0*/  STL [R1+0x4680], R6 ;  /* 0x0046800601007387 */ /* 0x0001e20000100800 */
[----:B------:R-:W2:Y:S02]  /*2afb0*/  LDL.LU.64 R14, [R1+0x46a0] ;  /* 0x0046a000010e7983 */ /* 0x000ea40000300a00 */
[----:B------:R-:W2:Y:S02]  /*2afc0*/  LDL.LU.64 R12, [R1+0x4698] ;  /* 0x00469800010c7983 */ /* 0x000ea40000300a00 */
[----:B--2---:R-:W-:Y:S01]  /*2afd0*/  HMMA.16816.F32.BF16 R12, R8, R18, R12 ;  /* 0x00000012080c723c */ /* 0x004fe2000004180c */
[----:B------:R-:W2:Y:S01]  /*2afe0*/  LDL.LU.64 R18, [R1+0x4690] ;  /* 0x0046900001127983 */ /* 0x000ea20000300a00 */
[----:B------:R-:W2:Y:S11]  /*2aff0*/  LDL.LU.64 R16, [R1+0x4688] ;  /* 0x0046880001107983 */ /* 0x000eb60000300a00 */
[----:B------:R-:W-:Y:S11]  /*2b000*/  @!UPT UIADD3 URZ, URZ, URZ, URZ ;  /* 0x0000003f3f3ff290 */ /* 0x000ff6000fffe03f */
[----:B------:R-:W-:Y:S01]  /*2b010*/  IMAD.MOV.U32 R3, RZ, RZ, R14 ;  /* 0x000000ffff037224 */ /* 0x000fe200078e000e */
[----:B------:R-:W-:Y:S01]  /*2b020*/  MOV R28, R15 ;  /* 0x0000000f001c7202 */ /* 0x000fe20000000f00 */
[----:B------:R-:W2:Y:S01]  /*2b030*/  LDL.LU R14, [R1+0x388] ;  /* 0x00038800010e7983 */ /* 0x000ea20000300800 */
[----:B------:R-:W2:Y:S02]  /*2b040*/  LDL.LU R15, [R1+0x38c] ;  /* 0x00038c00010f7983 */ /* 0x000ea40000300800 */
[----:B------:R-:W4:Y:S02]  /*2b050*/  LDL.LU R4, [R1+0x2f0] ;  /* 0x0002f00001047983 */ /* 0x000f240000300800 */
[----:B------:R-:W4:Y:S01]  /*2b060*/  LDL.LU R5, [R1+0x2f4] ;  /* 0x0002f40001057983 */ /* 0x000f220000300800 */
[----:B------:R-:W1:Y:S01]  /*2b070*/  S2R R21, SR_TID.X ;  /* 0x0000000000157919 */ /* 0x000e620000002100 */
[----:B------:R-:W-:Y:S02]  /*2b080*/  MOV R2, R13 ;  /* 0x0000000d00027202 */ /* 0x000fe40000000f00 */
[----:B------:R-:W5:Y:S02]  /*2b090*/  S2R R13, SR_TID.X ;  /* 0x00000000000d7919 */ /* 0x000f640000002100 */
[----:B0-----:R-:W-:Y:S01]  /*2b0a0*/  IMAD.MOV.U32 R6, RZ, RZ, R12 ;  /* 0x000000ffff067224 */ /* 0x001fe200078e000c */
[C---:B-1----:R-:W-:Y:S01]  /*2b0b0*/  LOP3.LUT R24, R21.reuse, 0x7, RZ, 0xc0, !PT ;  /* 0x0000000715187812 */ /* 0x042fe200078ec0ff */
[C---:B------:R-:W-:Y:S01]  /*2b0c0*/  IMAD.SHL.U32 R25, R21.reuse, 0x100, RZ ;  /* 0x0000010015197824 */ /* 0x040fe200078e00ff */
[----:B------:R-:W-:-:S04]  /*2b0d0*/  SHF.L.U32 R21, R21, 0x1, RZ ;  /* 0x0000000115157819 */ /* 0x000fc800000006ff */
[----:B------:R-:W-:-:S04]  /*2b0e0*/  LOP3.LUT R21, R21, 0x10, RZ, 0xc0, !PT ;  /* 0x0000001015157812 */ /* 0x000fc800078ec0ff */
[----:B-----5:R-:W-:Y:S01]  /*2b0f0*/  LOP3.LUT R21, R21, 0xe0, R13, 0xf8, !PT ;  /* 0x000000e015157812 */ /* 0x020fe200078ef80d */
[----:B------:R-:W-:Y:S01]  /*2b100*/  IMAD R24, R24, 0x210, RZ ;  /* 0x0000021018187824 */ /* 0x000fe200078e02ff */
[----:B------:R-:W-:-:S04]  /*2b110*/  LOP3.LUT R25, R25, 0x1000, RZ, 0xc0, !PT ;  /* 0x0000100019197812 */ /* 0x000fc800078ec0ff */
[----:B------:R-:W-:Y:S01]  /*2b120*/  LOP3.LUT R21, R24, R21, RZ, 0x3c, !PT ;  /* 0x0000001518157212 */ /* 0x000fe200078e3cff */
[----:B----4-:R0:W-:Y:S04]  /*2b130*/  STL.64 [R1+0x44e0], R4 ;  /* 0x0044e00401007387 */ /* 0x0101e80000100a00 */
[----:B0-----:R-:W4:Y:S01]  /*2b140*/  LDL.LU R4, [R1+0x2e0] ;  /* 0x0002e00001047983 */ /* 0x001f220000300800 */
[----:B------:R-:W4:Y:S01]  /*2b150*/  LDL.LU R5, [R1+0x2e4] ;  /* 0x0002e40001057983 */ /* 0x000f220000300800 */
[C---:B--2---:R-:W-:Y:S01]  /*2b160*/  HMMA.16816.F32.BF16 R12, R8.reuse, R14, R16 ;  /* 0x0000000e080c723c */ /* 0x044fe20000041810 */
[----:B------:R-:W-:Y:S11]  /*2b170*/  IMAD.IADD R21, R25, 0x1, R21 ;  /* 0x0000000119157824 */ /* 0x000ff600078e0215 */
[----:B------:R-:W-:Y:S11]  /*2b180*/  @!UPT UIADD3 URZ, URZ, URZ, URZ ;  /* 0x0000003f3f3ff290 */ /* 0x000ff6000fffe03f */
[----:B------:R-:W-:Y:S01]  /*2b190*/  @!UPT UIADD3 URZ, URZ, URZ, URZ ;  /* 0x0000003f3f3ff290 */ /* 0x000fe2000fffe03f */
[----:B------:R-:W-:Y:S01]  /*2b1a0*/  MOV R19, R12 ;  /* 0x0000000c00137202 */ /* 0x000fe20000000f00 */
[----:B------:R-:W-:Y:S01]  /*2b1b0*/  IMAD.MOV.U32 R18, RZ, RZ, R13 ;  /* 0x000000ffff127224 */ /* 0x000fe200078e000d */
[----:B------:R-:W-:Y:S01]  /*2b1c0*/  MOV R17, R14 ;  /* 0x0000000e00117202 */ /* 0x000fe20000000f00 */
[----:B------:R-:W-:Y:S02]  /*2b1d0*/  IMAD.MOV.U32 R16, RZ, RZ, R15 ;  /* 0x000000ffff107224 */ /* 0x000fe400078e000f */
[----:B------:R-:W0:Y:S04]  /*2b1e0*/  LDSM.16.MT88.4 R12, [R21+0x18100] ;  /* 0x01810000150c783b */ /* 0x000e280000004200 */
[----:B----4-:R-:W-:Y:S01]  /*2b1f0*/  STL.64 [R1+0x44f8], R4 ;  /* 0x0044f80401007387 */ /* 0x010fe20000100a00 */
[----:B0-----:R-:W-:Y:S02]  /*2b200*/  STL.64 [R1+0x4600], R14 ;  /* 0x0046000e01007387 */ /* 0x001fe40000100a00 */
[----:B------:R0:W-:Y:S02]  /*2b210*/  STL.64 [R1+0x45f8], R12 ;  /* 0x0045f80c01007387 */ /* 0x0001e40000100a00 */
[----:B0-----:R-:W3:Y:S01]  /*2b220*/  LDL.LU R12, [R1+0xe0] ;  /* 0x0000e000010c7983 */ /* 0x001ee20000300800 */
[----:B------:R-:W3:Y:S02]  /*2b230*/  LDL.LU R13, [R1+0xe4] ;  /* 0x0000e400010d7983 */ /* 0x000ee40000300800 */
[----:B------:R-:W3:Y:S02]  /*2b240*/  LDL.LU R14, [R1+0xe8] ;  /* 0x0000e800010e7983 */ /* 0x000ee40000300800 */
[----:B------:R-:W3:Y:S01]  /*2b250*/  LDL.LU R15, [R1+0xec] ;  /* 0x0000ec00010f7983 */ /* 0x000ee20000300800 */
[----:B------:R-:W2:Y:S01]  /*2b260*/  LDL.LU R4, [R1+0x2b0] ;  /* 0x0002b00001047983 */ /* 0x000ea20000300800 */
[----:B------:R-:W2:Y:S01]  /*2b270*/  LDL.LU R5, [R1+0x2b4] ;  /* 0x0002b40001057983 */ /* 0x000ea20000300800 */
[----:B---3--:R-:W-:Y:S02]  /*2b280*/  HMMA.16816.F32.BF16 R24, R8, R26, R12 ;  /* 0x0000001a0818723c */ /* 0x008fe4000004180c */
[----:B--2---:R0:W-:Y:S11]  /*2b290*/  STL.64 [R1+0x4510], R4 ;  /* 0x0045100401007387 */ /* 0x0041f60000100a00 */
[----:B------:R-:W-:Y:S10]  /*2b2a0*/  @!UPT UIADD3 URZ, URZ, URZ, URZ ;  /* 0x0000003f3f3ff290 */ /* 0x000ff4000fffe03f */
[----:B------:R-:W-:Y:S01]  /*2b2b0*/  STL.64 [R1+0x44f0], R26 ;  /* 0x0044f01a01007387 */ /* 0x000fe20000100a00 */
[----:B------:R-:W-:Y:S02]  /*2b2c0*/  STL.64 [R1+0x44e8], R24 ;  /* 0x0044e81801007387 */ /* 0x000fe40000100a00 */
[----:B0-----:R-:W2:Y:S02]  /*2b2d0*/  LDL.LU R4, [R1+0x2a0] ;  /* 0x0002a00001047983 */ /* 0x001ea40000300800 */
[----:B------:R-:W2:Y:S02]  /*2b2e0*/  LDL.LU R5, [R1+0x2a4] ;  /* 0x0002a40001057983 */ /* 0x000ea40000300800 */
[----:B--2---:R0:W-:Y:S04]  /*2b2f0*/  STL.64 [R1+0x4528], R4 ;  /* 0x0045280401007387 */ /* 0x0041e80000100a00 */
[----:B0-----:R-:W2:Y:S01]  /*2b300*/  LDL.LU R4, [R1+0x270] ;  /* 0x0002700001047983 */ /* 0x001ea20000300800 */
[----:B------:R-:W2:Y:S01]  /*2b310*/  LDL.LU R5, [R1+0x274] ;  /* 0x0002740001057983 */ /* 0x000ea20000300800 */
[----:B------:R-:W-:Y:S01]  /*2b320*/  MOV R26, R17 ;  /* 0x00000011001a7202 */ /* 0x000fe20000000f00 */
[----:B------:R-:W-:Y:S01]  /*2b330*/  IMAD.MOV.U32 R27, RZ, RZ, R16 ;  /* 0x000000ffff1b7224 */ /* 0x000fe200078e0010 */
[----:B------:R-:W-:Y:S01]  /*2b340*/  MOV R24, R19 ;  /* 0x0000001300187202 */ /* 0x000fe20000000f00 */
[----:B------:R-:W-:-:S02]  /*2b350*/  IMAD.MOV.U32 R25, RZ, RZ, R18 ;  /* 0x000000ffff197224 */ /* 0x000fc400078e0012 */
[----:B------:R-:W0:Y:S04]  /*2b360*/  LDSM.16.MT88.4 R16, [R21+0x1a000] ;  /* 0x01a000001510783b */ /* 0x000e280000004200 */
[----:B--2---:R-:W-:Y:S01]  /*2b370*/  STL.64 [R1+0x4540], R4 ;  /* 0x0045400401007387 */ /* 0x004fe20000100a00 */
[----:B------:R-:W-:Y:S02]  /*2b380*/  STL.64 [R1+0x4508], R26 ;  /* 0x0045081a01007387 */ /* 0x000fe40000100a00 */
[----:B------:R1:W-:Y:S02]  /*2b390*/  STL.64 [R1+0x4500], R24 ;  /* 0x0045001801007387 */ /* 0x0003e40000100a00 */
[----:B-1----:R-:W-:Y:S01]  /*2b3a0*/  MOV R24, R6 ;  /* 0x0000000600187202 */ /* 0x002fe20000000f00 */
[----:B------:R-:W-:Y:S01]  /*2b3b0*/  IMAD.MOV.U32 R25, RZ, RZ, R2 ;  /* 0x000000ffff197224 */ /* 0x000fe200078e0002 */
[----:B------:R-:W2:Y:S01]  /*2b3c0*/  LDL.LU R6, [R1+0x4680] ;  /* 0x0046800001067983 */ /* 0x000ea20000300800 */
[----:B------:R-:W3:Y:S01]  /*2b3d0*/  LDL.LU R2, [R1+0x467c] ;  /* 0x00467c0001027983 */ /* 0x000ee20000300800 */
[----:B------:R-:W-:Y:S01]  /*2b3e0*/  MOV R26, R3 ;  /* 0x00000003001a7202 */ /* 0x000fe20000000f00 */
[----:B------:R-:W-:Y:S01]  /*2b3f0*/  IMAD.MOV.U32 R27, RZ, RZ, R28 ;  /* 0x000000ffff1b7224 */ /* 0x000fe200078e001c */
[----:B------:R-:W4:Y:S01]  /*2b400*/  LDL.LU R3, [R1+0x4678] ;  /* 0x0046780001037983 */ /* 0x000f220000300800 */
[----:B------:R-:W5:Y:S02]  /*2b410*/  LDL.LU R28, [R1+0x4674] ;  /* 0x00467400011c7983 */ /* 0x000f640000300800 */
[----:B------:R-:W2:Y:S02]  /*2b420*/  LDL.LU R4, [R1+0x260] ;  /* 0x0002600001047983 */ /* 0x000ea40000300800 */
[----:B------:R-:W2:Y:S02]  /*2b430*/  LDL.LU R5, [R1+0x264] ;  /* 0x0002640001057983 */ /* 0x000ea40000300800 */
[----:B--2---:R-:W-:Y:S01]  /*2b440*/  STL.64 [R1+0x4558], R4 ;  /* 0x0045580401007387 */ /* 0x004fe20000100a00 */
[----:B------:R-:W-:Y:S02]  /*2b450*/  STL.64 [R1+0x4520], R26 ;  /* 0x0045201a01007387 */ /* 0x000fe40000100a00 */
[----:B------:R1:W-:Y:S02]  /*2b460*/  STL.64 [R1+0x4518], R24 ;  /* 0x0045181801007387 */ /* 0x0003e40000100a00 */
[----:B-1----:R-:W-:-:S02]  /*2b470*/  MOV R24, R29 ;  /* 0x0000001d00187202 */ /* 0x002fc40000000f00 */
[----:B------:R-:W2:Y:S01]  /*2b480*/  LDL.LU R29, [R1+0x4670] ;  /* 0x00467000011d7983 */ /* 0x000ea20000300800 */
[----:B------:R-:W2:Y:S02]  /*2b490*/  LDL.LU R4, [R1+0x230] ;  /* 0x0002300001047983 */ /* 0x000ea40000300800 */
[----:B------:R-:W2:Y:S01]  /*2b4a0*/  LDL.LU R5, [R1+0x234] ;  /* 0x0002340001057983 */ /* 0x000ea20000300800 */
[----:B------:R-:W-:Y:S01]  /*2b4b0*/  MOV R26, R22 ;  /* 0x00000016001a7202 */ /* 0x000fe20000000f00 */
[----:B------:R-:W-:Y:S02]  /*2b4c0*/  IMAD.MOV.U32 R27, RZ, RZ, R20 ;  /* 0x000000ffff1b7224 */ /* 0x000fe400078e0014 */
[----:B------:R-:W-:Y:S01]  /*2b4d0*/  IMAD.MOV.U32 R25, RZ, RZ, R23 ;  /* 0x000000ffff197224 */ /* 0x000fe200078e0017 */
[----:B--2---:R-:W-:Y:S02]  /*2b4e0*/  STL.64 [R1+0x4570], R4 ;  /* 0x0045700401007387 */ /* 0x004fe40000100a00 */
[----:B------:R1:W-:Y:S02]  /*2b4f0*/  STL.64 [R1+0x4538], R26 ;  /* 0x0045381a01007387 */ /* 0x0003e40000100a00 */
[----:B------:R2:W-:Y:S02]  /*2b500*/  STL.64 [R1+0x4530], R24 ;  /* 0x0045301801007387 */ /* 0x0005e40000100a00 */
[----:B-1----:R-:W-:Y:S01]  /*2b510*/  IMAD.MOV.U32 R26, RZ, RZ, R7 ;  /* 0x000000ffff1a7224 */ /* 0x002fe200078e0007 */
[----:B--2---:R-:W2:Y:S01]  /*2b520*/  LDL.LU R24, [R1+0x50] ;  /* 0x0000500001187983 */ /* 0x004ea20000300800 */
[----:B------:R-:W-:-:S02]  /*2b530*/  MOV R25, R6 ;  /* 0x0000000600197202 */ /* 0x000fc40000000f00 */
[----:B------:R-:W2:Y:S02]  /*2b540*/  LDL.LU R6, [R1+0x466c] ;  /* 0x00466c0001067983 */ /* 0x000ea40000300800 */
[----:B------:R-:W2:Y:S01]  /*2b550*/  LDL.LU R7, [R1+0x4668] ;  /* 0x0046680001077983 */ /* 0x000ea20000300800 */
[----:B------:R-:W-:Y:S02]  /*2b560*/  MOV R27, R0 ;  /* 0x00000000001b7202 */ /* 0x000fe40000000f00 */
[----:B------:R-:W2:Y:S01]  /*2b570*/  LDL.LU R0, [R1+0x4664] ;  /* 0x0046640001007983 */ /* 0x000ea20000300800 */
[----:B------:R-:W2:Y:S02]  /*2b580*/  LDL.LU R4, [R1+0x220] ;  /* 0x0002200001047983 */ /* 0x000ea40000300800 */
[----:B------:R-:W2:Y:S02]  /*2b590*/  LDL.LU R5, [R1+0x224] ;  /* 0x0002240001057983 */ /* 0x000ea40000300800 */
[----:B--2---:R-:W-:Y:S01]  /*2b5a0*/  STL.64 [R1+0x4588], R4 ;  /* 0x0045880401007387 */ /* 0x004fe20000100a00 */
[----:B------:R-:W-:Y:S02]  /*2b5b0*/  STL.64 [R1+0x4550], R26 ;  /* 0x0045501a01007387 */ /* 0x000fe40000100a00 */
[----:B------:R1:W-:Y:S02]  /*2b5c0*/  STL.64 [R1+0x4548], R24 ;  /* 0x0045481801007387 */ /* 0x0003e40000100a00 */
[----:B-1----:R-:W-:Y:S01]  /*2b5d0*/  IMAD.MOV.U32 R24, RZ, RZ, R29 ;  /* 0x000000ffff187224 */ /* 0x002fe200078e001d */
[----:B-----5:R-:W-:Y:S01]  /*2b5e0*/  MOV R25, R28 ;  /* 0x0000001c00197202 */ /* 0x020fe20000000f00 */
[----:B------:R-:W2:Y:S01]  /*2b5f0*/  LDL.LU R29, [R1+0x4660] ;  /* 0x00466000011d7983 */ /* 0x000ea20000300800 */
[----:B------:R-:W5:Y:S02]  /*2b600*/  LDL.LU R28, [R1+0x465c] ;  /* 0x00465c00011c7983 */ /* 0x000f640000300800 */
[----:B----4-:R-:W-:Y:S01]  /*2b610*/  IMAD.MOV.U32 R26, RZ, RZ, R3 ;  /* 0x000000ffff1a7224 */ /* 0x010fe200078e0003 */
[----:B---3--:R-:W-:Y:S01]  /*2b620*/  MOV R27, R2 ;  /* 0x00000002001b7202 */ /* 0x008fe20000000f00 */
[----:B------:R-:W2:Y:S01]  /*2b630*/  LDL.LU R3, [R1+0x4658] ;  /* 0x0046580001037983 */ /* 0x000ea20000300800 */
[----:B------:R-:W4:Y:S02]  /*2b640*/  LDL.LU R2, [R1+0x4654] ;  /* 0x0046540001027983 */ /* 0x000f240000300800 */
[----:B------:R-:W2:Y:S02]  /*2b650*/  LDL.LU R4, [R1+0x1a0] ;  /* 0x0001a00001047983 */ /* 0x000ea40000300800 */
[----:B------:R-:W2:Y:S02]  /*2b660*/  LDL.LU R5, [R1+0x1a4] ;  /* 0x0001a40001057983 */ /* 0x000ea40000300800 */
[----:B--2---:R-:W-:Y:S01]  /*2b670*/  STL.64 [R1+0x45a0], R4 ;  /* 0x0045a00401007387 */ /* 0x004fe20000100a00 */
[----:B------:R-:W-:Y:S02]  /*2b680*/  STL.64 [R1+0x4568], R26 ;  /* 0x0045681a01007387 */ /* 0x000fe40000100a00 */
[----:B------:R1:W-:Y:S02]  /*2b690*/  STL.64 [R1+0x4560], R24 ;  /* 0x0045601801007387 */ /* 0x0003e40000100a00 */
[----:B-1----:R-:W2:Y:S01]  /*2b6a0*/  LDL.LU R24, [R1+0x70] ;  /* 0x0000700001187983 */ /* 0x002ea20000300800 */
[----:B------:R-:W-:-:S02]  /*2b6b0*/  IMAD.MOV.U32 R25, RZ, RZ, R0 ;  /* 0x000000ffff197224 */ /* 0x000fc400078e0000 */
[----:B------:R-:W2:Y:S02]  /*2b6c0*/  LDL.LU R0, [R1+0x4650] ;  /* 0x0046500001007983 */ /* 0x000ea40000300800 */
[----:B------:R-:W2:Y:S01]  /*2b6d0*/  LDL.LU R4, [R1+0x1e0] ;  /* 0x0001e00001047983 */ /* 0x000ea20000300800 */
[----:B------:R-:W2:Y:S01]  /*2b6e0*/  LDL.LU R5, [R1+0x1e4] ;  /* 0x0001e40001057983 */ /* 0x000ea20000300800 */
[----:B------:R-:W-:Y:S01]  /*2b6f0*/  IMAD.MOV.U32 R27, RZ, RZ, R6 ;  /* 0x000000ffff1b7224 */ /* 0x000fe200078e0006 */
[----:B------:R-:W-:Y:S02]  /*2b700*/  MOV R26, R7 ;  /* 0x00000007001a7202 */ /* 0x000fe40000000f00 */
[----:B--2---:R1:W-:Y:S04]  /*2b710*/  STL.64 [R1+0x45b8], R4 ;  /* 0x0045b80401007387 */ /* 0x0043e80000100a00 */
[----:B-1----:R-:W2:Y:S01]  /*2b720*/  LDL.LU R4, [R1+0xb0] ;  /* 0x0000b00001047983 */ /* 0x002ea20000300800 */
[----:B------:R-:W2:Y:S02]  /*2b730*/  LDL.LU R5, [R1+0xb4] ;  /* 0x0000b40001057983 */ /* 0x000ea40000300800 */
[----:B------:R-:W2:Y:S02]  /*2b740*/  LDL.LU R6, [R1+0xb8] ;  /* 0x0000b80001067983 */ /* 0x000ea40000300800 */
[----:B------:R-:W2:Y:S02]  /*2b750*/  LDL.LU R7, [R1+0xbc] ;  /* 0x0000bc0001077983 */ /* 0x000ea40000300800 */
[----:B--2---:R-:W-:Y:S01]  /*2b760*/  STL.64 [R1+0x45c8], R6 ;  /* 0x0045c80601007387 */ /* 0x004fe20000100a00 */
[----:B------:R1:W-:Y:S03]  /*2b770*/  STL.64 [R1+0x45c0], R4 ;  /* 0x0045c00401007387 */ /* 0x0003e60000100a00 */
[----:B-1----:R-:W2:Y:S01]  /*2b780*/  LDL.LU R4, [R1+0x160] ;  /* 0x0001600001047983 */ /* 0x002ea20000300800 */
[----:B------:R-:W2:Y:S03]  /*2b790*/  LDL.LU R5, [R1+0x164] ;  /* 0x0001640001057983 */ /* 0x000ea60000300800 */
[----:B--2---:R1:W-:Y:S04]  /*2b7a0*/  STL.64 [R1+0x45e0], R4 ;  /* 0x0045e00401007387 */ /* 0x0043e80000100a00 */
[----:B-1----:R-:W2:Y:S01]  /*2b7b0*/  LDL.LU R4, [R1+0x210] ;  /* 0x0002100001047983 */ /* 0x002ea20000300800 */
[----:B------:R-:W2:Y:S03]  /*2b7c0*/  LDL.LU R5, [R1+0x214] ;  /* 0x0002140001057983 */ /* 0x000ea60000300800 */
[----:B--2---:R1:W-:Y:S01]  /*2b7d0*/  STL.64 [R1+0x4608], R4 ;  /* 0x0046080401007387 */ /* 0x0043e20000100a00 */
[----:B------:R-:W2:Y:S02]  /*2b7e0*/  LDL.LU R14, [R1+0x3d8] ;  /* 0x0003d800010e7983 */ /* 0x000ea40000300800 */
[----:B------:R-:W2:Y:S02]  /*2b7f0*/  LDL.LU R15, [R1+0x3dc] ;  /* 0x0003dc00010f7983 */ /* 0x000ea40000300800 */
[----:B--2---:R2:W-:Y:S01]  /*2b800*/  STL.64 [R1+0x4610], R14 ;  /* 0x0046100e01007387 */ /* 0x0045e20000100a00 */
[----:B-1----:R-:W3:Y:S02]  /*2b810*/  LDL.LU R4, [R1+0xf0] ;  /* 0x0000f00001047983 */ /* 0x002ee40000300800 */
[----:B------:R-:W3:Y:S02]  /*2b820*/  LDL.LU R5, [R1+0xf4] ;  /* 0x0000f40001057983 */ /* 0x000ee40000300800 */
[----:B------:R-:W3:Y:S01]  /*2b830*/  LDL.LU R6, [R1+0xf8] ;  /* 0x0000f80001067983 */ /* 0x000ee20000300800 */
[----:B------:R-:W3:Y:S01]  /*2b840*/  LDL.LU R7, [R1+0xfc] ;  /* 0x0000fc0001077983 */ /* 0x000ee20000300800 */
[----:B------:R-:W3:Y:S02]  /*2b850*/  LDL.LU R22, [R1+0x3b8] ;  /* 0x0003b80001167983 */ /* 0x000ee40000300800 */
[----:B------:R-:W3:Y:S02]  /*2b860*/  LDL.LU R23, [R1+0x3bc] ;  /* 0x0003bc0001177983 */ /* 0x000ee40000300800 */
[----:B------:R-:W3:Y:S01]  /*2b870*/  LDL.LU R12, [R1+0x100] ;  /* 0x00010000010c7983 */ /* 0x000ee20000300800 */
[----:B------:R-:W3:Y:S04]  /*2b880*/  LDL.LU R13, [R1+0x104] ;  /* 0x00010400010d7983 */ /* 0x000ee80000300800 */
[----:B--2---:R-:W3:Y:S01]  /*2b890*/  LDL.LU R14, [R1+0x108] ;  /* 0x00010800010e7983 */ /* 0x004ee20000300800 */
[----:B------:R-:W3:Y:S02]  /*2b8a0*/  LDL.LU R15, [R1+0x10c] ;  /* 0x00010c00010f7983 */ /* 0x000ee40000300800 */
[----:B------:R5:W-:Y:S02]  /*2b8b0*/  STL.64 [R1+0x4580], R26 ;  /* 0x0045801a01007387 */ /* 0x000be40000100a00 */
[----:B------:R4:W-:Y:S01]  /*2b8c0*/  STL.64 [R1+0x4578], R24 ;  /* 0x0045781801007387 */ /* 0x0009e20000100a00 */
[----:B-----5:R-:W-:-:S02]  /*2b8d0*/  MOV R26, R28 ;  /* 0x0000001c001a7202 */ /* 0x020fc40000000f00 */
[----:B----4-:R-:W-:Y:S01]  /*2b8e0*/  MOV R24, R2 ;  /* 0x0000000200187202 */ /* 0x010fe20000000f00 */
[----:B------:R-:W-:Y:S01]  /*2b8f0*/  IMAD.MOV.U32 R27, RZ, RZ, R29 ;  /* 0x000000ffff1b7224 */ /* 0x000fe200078e001d */
[----:B------:R-:W2:Y:S01]  /*2b900*/  LDL.LU R2, [R1+0x464c] ;  /* 0x00464c0001027983 */ /* 0x000ea20000300800 */
[----:B------:R-:W-:Y:S02]  /*2b910*/  IMAD.MOV.U32 R25, RZ, RZ, R3 ;  /* 0x000000ffff197224 */ /* 0x000fe400078e0003 */
[----:B------:R-:W4:Y:S02]  /*2b920*/  LDL.LU R3, [R1+0x4648] ;  /* 0x0046480001037983 */ /* 0x000f240000300800 */
[----:B------:R-:W5:Y:S01]  /*2b930*/  LDL.LU R28, [R1+0x4644] ;  /* 0x00464400011c7983 */ /* 0x000f620000300800 */
[----:B------:R-:W2:Y:S01]  /*2b940*/  LDL.LU R29, [R1+0x4640] ;  /* 0x00464000011d7983 */ /* 0x000ea20000300800 */
[----:B------:R-:W-:Y:S02]  /*2b950*/  STL.64 [R1+0x4598], R26 ;  /* 0x0045981a01007387 */ /* 0x000fe40000100a00 */
[----:B------:R1:W-:Y:S02]  /*2b960*/  STL.64 [R1+0x4590], R24 ;  /* 0x0045901801007387 */ /* 0x0003e40000100a00 */
[----:B-1----:R-:W2:Y:S01]  /*2b970*/  LDL.LU R24, [R1+0x90] ;  /* 0x0000900001187983 */ /* 0x002ea20000300800 */
[----:B------:R-:W2:Y:S02]  /*2b980*/  LDL.LU R25, [R1+0x94] ;  /* 0x0000940001197983 */ /* 0x000ea40000300800 */
[----:B------:R-:W2:Y:S01]  /*2b990*/  LDL.LU R26, [R1+0x98] ;  /* 0x00009800011a7983 */ /* 0x000ea20000300800 */
[----:B------:R-:W-:-:S02]  /*2b9a0*/  MOV R27, R0 ;  /* 0x00000000001b7202 */ /* 0x000fc40000000f00 */
[----:B------:R-:W3:Y:S04]  /*2b9b0*/  LDL.LU R0, [R1+0x463c] ;  /* 0x00463c0001007983 */ /* 0x000ee80000300800 */
[----:B--2---:R4:W-:Y:S01]  /*2b9c0*/  STL.64 [R1+0x45b0], R26 ;  /* 0x0045b01a01007387 */ /* 0x0049e20000100a00 */
[----:B------:R1:W-:Y:S02]  /*2b9d0*/  STL.64 [R1+0x45a8], R24 ;  /* 0x0045a81801007387 */ /* 0x0003e40000100a00 */
[----:B----4-:R-:W-:Y:S02]  /*2b9e0*/  IMAD.MOV.U32 R26, RZ, RZ, R3 ;  /* 0x000000ffff1a7224 */ /* 0x010fe400078e0003 */
[----:B-1----:R-:W-:Y:S01]  /*2b9f0*/  IMAD.MOV.U32 R24, RZ, RZ, R29 ;  /* 0x000000ffff187224 */ /* 0x002fe200078e001d */
[----:B------:R-:W-:Y:S01]  /*2ba00*/  MOV R27, R2 ;  /* 0x00000002001b7202 */ /* 0x000fe20000000f00 */
[----:B------:R-:W2:Y:S01]  /*2ba10*/  LDL.LU R29, [R1+0x4638] ;  /* 0x00463800011d7983 */ /* 0x000ea20000300800 */
[----:B-----5:R-:W-:-:S02]  /*2ba20*/  MOV R25, R28 ;  /* 0x0000001c00197202 */ /* 0x020fc40000000f00 */
[----:B------:R-:W4:Y:S02]  /*2ba30*/  LDL.LU R28, [R1+0x4634] ;  /* 0x00463400011c7983 */ /* 0x000f240000300800 */
[----:B------:R-:W5:Y:S01]  /*2ba40*/  LDL.LU R3, [R1+0x4630] ;  /* 0x0046300001037983 */ /* 0x000f620000300800 */
[----:B------:R-:W2:Y:S01]  /*2ba50*/  LDL.LU R2, [R1+0x462c] ;  /* 0x00462c0001027983 */ /* 0x000ea20000300800 */
[----:B------:R-:W-:Y:S02]  /*2ba60*/  STL.64 [R1+0x45d8], R26 ;  /* 0x0045d81a01007387 */ /* 0x000fe40000100a00 */
[----:B------:R1:W-:Y:S02]  /*2ba70*/  STL.64 [R1+0x45d0], R24 ;  /* 0x0045d01801007387 */ /* 0x0003e40000100a00 */
[----:B-1----:R-:W2:Y:S01]  /*2ba80*/  LDL.LU R24, [R1+0xc0] ;  /* 0x0000c00001187983 */ /* 0x002ea20000300800 */
[----:B------:R-:W2:Y:S02]  /*2ba90*/  LDL.LU R25, [R1+0xc4] ;  /* 0x0000c40001197983 */ /* 0x000ea40000300800 */
[----:B------:R-:W2:Y:S02]  /*2baa0*/  LDL.LU R26, [R1+0xc8] ;  /* 0x0000c800011a7983 */ /* 0x000ea40000300800 */
[----:B---3--:R-:W-:-:S02]  /*2bab0*/  IMAD.MOV.U32 R27, RZ, RZ, R0 ;  /* 0x000000ffff1b7224 */ /* 0x008fc400078e0000 */
[----:B------:R-:W3:Y:S01]  /*2bac0*/  LDL.LU R0, [R1+0x4628] ;  /* 0x0046280001007983 */ /* 0x000ee20000300800 */
[C---:B------:R-:W-:Y:S03]  /*2bad0*/  HMMA.16816.F32.BF16 R20, R8.reuse, R22, R12 ;  /* 0x000000160814723c */ /* 0x040fe6000004180c */
[----:B--2---:R-:W-:Y:S01]  /*2bae0*/  STL.64 [R1+0x45f0], R26 ;  /* 0x0045f01a01007387 */ /* 0x004fe20000100a00 */
[----:B------:R1:W-:Y:S02]  /*2baf0*/  STL.64 [R1+0x45e8], R24 ;  /* 0x0045e81801007387 */ /* 0x0003e40000100a00 */
[----:B-1----:R-:W-:Y:S01]  /*2bb00*/  MOV R24, R2 ;  /* 0x0000000200187202 */ /* 0x002fe20000000f00 */
[----:B-----5:R-:W-:Y:S01]  /*2bb10*/  IMAD.MOV.U32 R25, RZ, RZ, R3 ;  /* 0x000000ffff197224 */ /* 0x020fe200078e0003 */
[----:B------:R-:W2:Y:S01]  /*2bb20*/  LDL.LU R2, [R1+0x4624] ;  /* 0x0046240001027983 */ /* 0x000ea20000300800 */
[----:B------:R-:W5:Y:S01]  /*2bb30*/  LDL.LU R3, [R1+0x4620] ;  /* 0x0046200001037983 */ /* 0x000f620000300800 */
[----:B----4-:R-:W-:Y:S01]  /*2bb40*/  MOV R26, R28 ;  /* 0x0000001c001a7202 */ /* 0x010fe20000000f00 */
[----:B------:R-:W-:Y:S01]  /*2bb50*/  IMAD.MOV.U32 R27, RZ, RZ, R29 ;  /* 0x000000ffff1b7224 */ /* 0x000fe200078e001d */
[----:B------:R-:W4:Y:S01]  /*2bb60*/  LDL.LU R28, [R1+0x461c] ;  /* 0x00461c00011c7983 */ /* 0x000f220000300800 */
[----:B------:R-:W2:Y:S02]  /*2bb70*/  LDL.LU R29, [R1+0x4618] ;  /* 0x00461800011d7983 */ /* 0x000ea40000300800 */
[----:B------:R-:W2:Y:S02]  /*2bb80*/  LDL.LU.64 R14, [R1+0x4610] ;  /* 0x00461000010e7983 */ /* 0x000ea40000300a00 */
[----:B--2---:R-:W-:Y:S01]  /*2bb90*/  HMMA.16816.F32.BF16 R12, R8, R14, R4 ;  /* 0x0000000e080c723c */ /* 0x004fe20000041804 */
[----:B------:R-:W2:Y:S11]  /*2bba0*/  LDL.LU.64 R4, [R1+0x4608] ;  /* 0x0046080001047983 */ /* 0x000eb60000300a00 */
[----:B------:R-:W-:Y:S11]  /*2bbb0*/  @!UPT UIADD3 URZ, URZ, URZ, URZ ;  /* 0x0000003f3f3ff290 */ /* 0x000ff6000fffe03f */
[----:B------:R-:W-:Y:S01]  /*2bbc0*/  STL.64 [R1+0x380], R12 ;  /* 0x0003800c01007387 */ /* 0x000fe20000100a00 */
[----:B------:R1:W-:Y:S03]  /*2bbd0*/  STL.64 [R1+0x388], R14 ;  /* 0x0003880e01007387 */ /* 0x0003e60000100a00 */
[----:B-1----:R-:W2:Y:S01]  /*2bbe0*/  LDL.LU.64 R14, [R1+0x4600] ;  /* 0x00460000010e7983 */ /* 0x002ea20000300a00 */
[----:B------:R-:W2:Y:S02]  /*2bbf0*/  LDL.LU.64 R12, [R1+0x45f8] ;  /* 0x0045f800010c7983 */ /* 0x000ea40000300a00 */
[----:B------:R-:W-:Y:S02]  /*2bc00*/  STL [R1+0x3c8c], R10 ;  /* 0x003c8c0a01007387 */ /* 0x000fe40000100800 */
[----:B------:R-:W-:Y:S01]  /*2bc10*/  STL [R1+0x3c88], R11 ;  /* 0x003c880b01007387 */ /* 0x000fe20000100800 */
[----:B------:R1:W-:Y:S04]  /*2bc20*/  STL.64 [R1+0x43c8], R8 ;  /* 0x0043c80801007387 */ /* 0x0003e80000100a00 */
[----:B-1----:R-:W3:Y:S01]  /*2bc30*/  LDL.LU R8, [R1+0x180] ;  /* 0x0001800001087983 */ /* 0x002ee20000300800 */
[----:B------:R-:W3:Y:S02]  /*2bc40*/  LDL.LU R9, [R1+0x184] ;  /* 0x0001840001097983 */ /* 0x000ee40000300800 */
[----:B------:R-:W3:Y:S02]  /*2bc50*/  LDL R10, [R1+0x188] ;  /* 0x00018800010a7983 */ /* 0x000ee40000100800 */
[----:B------:R-:W3:Y:S01]  /*2bc60*/  LDL R11, [R1+0x18c] ;  /* 0x00018c00010b7983 */ /* 0x000ee20000100800 */
[C---:B--2---:R-:W-:Y:S01]  /*2bc70*/  HMMA.16816.F32.BF16 R4, R12.reuse, R4, R24 ;  /* 0x000000040c04723c */ /* 0x044fe20000041818 */
[----:B------:R-:W2:Y:S01]  /*2bc80*/  LDL.LU.64 R26, [R1+0x45f0] ;  /* 0x0045f000011a7983 */ /* 0x000ea20000300a00 */
[----:B------:R-:W2:Y:S11]  /*2bc90*/  LDL.LU.64 R24, [R1+0x45e8] ;  /* 0x0045e80001187983 */ /* 0x000eb60000300a00 */
[----:B------:R-:W-:Y:S10]  /*2bca0*/  @!UPT UIADD3 URZ, URZ, URZ, URZ ;  /* 0x0000003f3f3ff290 */ /* 0x000ff4000fffe03f */
[----:B------:R1:W-:Y:S01]  /*2bcb0*/  STL.64 [R1+0x3a0], R4 ;  /* 0x0003a00401007387 */ /* 0x0003e20000100a00 */
[----:B------:R2:W-:Y:S03]  /*2bcc0*/  STL.64 [R1+0x3a8], R6 ;  /* 0x0003a80601007387 */ /* 0x0005e60000100a00 */
[----:B-1----:R-:W2:Y:S02]  /*2bcd0*/  LDL.LU.64 R4, [R1+0x45e0] ;  /* 0x0045e00001047983 */ /* 0x002ea40000300a00 */
[C---:B--2---:R-:W-:Y:S02]  /*2bce0*/  HMMA.16816.F32.BF16 R4, R12.reuse, R4, R24 ;  /* 0x000000040c04723c */ /* 0x044fe40000041818 */
[----:B------:R-:W2:Y:S01]  /*2bcf0*/  LDL.LU.64 R26, [R1+0x45d8] ;  /* 0x0045d800011a7983 */ /* 0x000ea20000300a00 */
[----:B------:R-:W2:Y:S11]  /*2bd00*/  LDL.LU.64 R24, [R1+0x45d0] ;  /* 0x0045d00001187983 */ /* 0x000eb60000300a00 */
[----:B------:R-:W-:Y:S09]  /*2bd10*/  @!UPT UIADD3 URZ, URZ, URZ, URZ ;  /* 0x0000003f3f3ff290 */ /* 0x000ff2000fffe03f */
[----:B------:R-:W-:Y:S01]  /*2bd20*/  STL.64 [R1+0x110], R4 ;  /* 0x0001100401007387 */ /* 0x000fe20000100a00 */
[----:B------:R1:W-:Y:S03]  /*2bd30*/  STL.64 [R1+0x118], R6 ;  /* 0x0001180601007387 */ /* 0x0003e60000100a00 */
[----:B-1----:R-:W3:Y:S01]  /*2bd40*/  LDL.LU.64 R6, [R1+0x45c8] ;  /* 0x0045c80001067983 */ /* 0x002ee20000300a00 */
[----:B------:R-:W3:Y:S02]  /*2bd50*/  LDL.LU.64 R4, [R1+0x45c0] ;  /* 0x0045c00001047983 */ /* 0x000ee40000300a00 */
[C---:B---3--:R-:W-:Y:S11]  /*2bd60*/  HMMA.16816.F32.BF16 R4, R12.reuse, R8, R4 ;  /* 0x000000080c04723c */ /* 0x048ff60000041804 */
[----:B------:R-:W-:Y:S11]  /*2bd70*/  @!UPT UIADD3 URZ, URZ, URZ, URZ ;  /* 0x0000003f3f3ff290 */ /* 0x000ff6000fffe03f */
[----:B------:R-:W-:Y:S01]  /*2bd80*/  @!UPT UIADD3 URZ, URZ, URZ, URZ ;  /* 0x0000003f3f3ff290 */ /* 0x000fe2000fffe03f */
[----:B------:R1:W-:Y:S01]  /*2bd90*/  STL.64 [R1+0x370], R4 ;  /* 0x0003700401007387 */ /* 0x0003e20000100a00 */
[----:B------:R-:W-:Y:S03]  /*2bda0*/  STL.64 [R1+0x378], R6 ;  /* 0x0003780601007387 */ /* 0x000fe60000100a00 */
[----:B-1----:R-:W2:Y:S01]  /*2bdb0*/  LDL.LU.64 R4, [R1+0x45b8] ;  /* 0x0045b80001047983 */ /* 0x002ea20000300a00 */
[----:B------:R1:W-:Y:S02]  /*2bdc0*/  STL.64 [R1+0x44c8], R10 ;  /* 0x0044c80a01007387 */ /* 0x0003e40000100a00 */
[----:B------:R-:W0:Y:S02]  /*2bdd0*/  LDL.LU R8, [R1+0x120] ;  /* 0x0001200001087983 */ /* 0x000e240000300800 */
[----:B------:R-:W0:Y:S01]  /*2bde0*/  LDL.LU R9, [R1+0x124] ;  /* 0x0001240001097983 */ /* 0x000e220000300800 */
[----:B-1----:R-:W0:Y:S01]  /*2bdf0*/  LDL.LU R10, [R1+0x128] ;  /* 0x00012800010a7983 */ /* 0x002e220000300800 */
[----:B------:R-:W0:Y:S01]  /*2be00*/  LDL.LU R11, [R1+0x12c] ;  /* 0x00012c00010b7983 */ /* 0x000e220000300800 */
[C---:B--2---:R-:W-:Y:S02]  /*2be10*/  HMMA.16816.F32.BF16 R4, R12.reuse, R4, R24 ;  /* 0x000000040c04723c */ /* 0x044fe40000041818 */
[----:B------:R-:W2:Y:S01]  /*2be20*/  LDL.LU.64 R26, [R1+0x45b0] ;  /* 0x0045b000011a7983 */ /* 0x000ea20000300a00 */
[----:B------:R-:W2:Y:S11]  /*2be30*/  LDL.LU.64 R24, [R1+0x45a8] ;  /* 0x0045a80001187983 */ /* 0x000eb60000300a00 */
[----:B------:R-:W-:Y:S09]  /*2be40*/  @!UPT UIADD3 URZ, URZ, URZ, URZ ;  /* 0x0000003f3f3ff290 */ /* 0x000ff2000fffe03f */
[----:B------:R1:W-:Y:S01]  /*2be50*/  STL.64 [R1+0x350], R4 ;  /* 0x0003500401007387 */ /* 0x0003e20000100a00 */
[----:B------:R2:W-:Y:S03]  /*2be60*/  STL.64 [R1+0x358], R6 ;  /* 0x0003580601007387 */ /* 0x0005e60000100a00 */
[----:B-1----:R-:W2:Y:S02]  /*2be70*/  LDL.LU.64 R4, [R1+0x45a0] ;  /* 0x0045a00001047983 */ /* 0x002ea40000300a00 */
        /* <DEDUP_REMOVED lines=55> */
[----:B-1----:R-:W2:Y:S01]  /*2c1f0*/  LDL.LU.64 R4, [R1+0x44e0] ;  /* 0x0044e00001047983 */ /* 0x002ea20000300a00 */
[----:B---3--:R-:W3:Y:S01]  /*2c200*/  LDL.LU.64 R6, [R1+0x44d8] ;  /* 0x0044d80001067983 */ /* 0x008ee20000300a00 */
[C---:B--2---:R-:W-:Y:S02]  /*2c210*/  HMMA.16816.F32.BF16 R24, R12.reuse, R4, R24 ;  /* 0x000000040c18723c */ /* 0x044fe40000041818 */
[----:B------:R-:W2:Y:S11]  /*2c220*/  LDL.LU.64 R4, [R1+0x44d0] ;  /* 0x0044d00001047983 */ /* 0x000eb60000300a00 */
[----:B------:R-:W-:Y:S10]  /*2c230*/  @!UPT UIADD3 URZ, URZ, URZ, URZ ;  /* 0x0000003f3f3ff290 */ /* 0x000ff4000fffe03f */
[----:B------:R1:W-:Y:S01]  /*2c240*/  STL.64 [R1+0x250], R24 ;  /* 0x0002501801007387 */ /* 0x0003e20000100a00 */
[----:B------:R0:W-:Y:S03]  /*2c250*/  STL.64 [R1+0x258], R26 ;  /* 0x0002581a01007387 */ /* 0x0001e60000100a00 */
[----:B-1----:R-:W3:Y:S01]  /*2c260*/  LDL.LU R24, [R1+0x140] ;  /* 0x0001400001187983 */ /* 0x002ee20000300800 */
[----:B------:R-:W3:Y:S02]  /*2c270*/  LDL.LU R25, [R1+0x144] ;  /* 0x0001440001197983 */ /* 0x000ee40000300800 */
[----:B0-----:R-:W3:Y:S02]  /*2c280*/  LDL.LU R26, [R1+0x148] ;  /* 0x00014800011a7983 */ /* 0x001ee40000300800 */
[----:B------:R-:W3:Y:S01]  /*2c290*/  LDL.LU R27, [R1+0x14c] ;  /* 0x00014c00011b7983 */ /* 0x000ee20000300800 */
[----:B--2---:R-:W-:Y:S11]  /*2c2a0*/  HMMA.16816.F32.BF16 R20, R12, R4, R20 ;  /* 0x000000040c14723c */ /* 0x004ff60000041814 */
[----:B------:R-:W-:Y:S11]  /*2c2b0*/  @!UPT UIADD3 URZ, URZ, URZ, URZ ;  /* 0x0000003f3f3ff290 */ /* 0x000ff6000fffe03f */
[----:B------:R-:W-:Y:S01]  /*2c2c0*/  @!UPT UIADD3 URZ, URZ, URZ, URZ ;  /* 0x0000003f3f3ff290 */ /* 0x000fe2000fffe03f */
[----:B------:R-:W-:Y:S01]  /*2c2d0*/  STL.64 [R1+0x240], R20 ;  /* 0x0002401401007387 */ /* 0x000fe20000100a00 */
[----:B------:R0:W-:Y:S03]  /*2c2e0*/  STL.64 [R1+0x248], R22 ;  /* 0x0002481601007387 */ /* 0x0001e60000100a00 */
[----:B0-----:R-:W2:Y:S04]  /*2c2f0*/  LDL R22, [R1+0x168] ;  /* 0x0001680001167983 */ /* 0x001ea80000100800 */
[----:B------:R-:W2:Y:S01]  /*2c300*/  LDL R23, [R1+0x16c] ;  /* 0x00016c0001177983 */ /* 0x000ea20000100800 */
[----:B---3--:R0:W-:Y:S02]  /*2c310*/  STL.64 [R1+0x43d8], R6 ;  /* 0x0043d80601007387 */ /* 0x0081e40000100a00 */
[----:B------:R-:W2:Y:S02]  /*2c320*/  LDL.LU R4, [R1+0x130] ;  /* 0x0001300001047983 */ /* 0x000ea40000300800 */
[----:B------:R-:W2:Y:S01]  /*2c330*/  LDL.LU R5, [R1+0x134] ;  /* 0x0001340001057983 */ /* 0x000ea20000300800 */
[----:B0-----:R-:W2:Y:S01]  /*2c340*/  LDL.LU R6, [R1+0x138] ;  /* 0x0001380001067983 */ /* 0x001ea20000300800 */
[----:B------:R-:W2:Y:S02]  /*2c350*/  LDL.LU R7, [R1+0x13c] ;  /* 0x00013c0001077983 */ /* 0x000ea40000300800 */
[----:B------:R0:W-:Y:S02]  /*2c360*/  STL.64 [R1+0x4280], R14 ;  /* 0x0042800e01007387 */ /* 0x0001e40000100a00 */
[----:B------:R1:W-:Y:S01]  /*2c370*/  STL.64 [R1+0x4278], R12 ;  /* 0x0042780c01007387 */ /* 0x0003e20000100a00 */
[----:B0-----:R-:W1:Y:S04]  /*2c380*/  LDL R14, [R1+0x218] ;  /* 0x00021800010e7983 */ /* 0x001e680000100800 */
[----:B------:R-:W1:Y:S02]  /*2c390*/  LDL R15, [R1+0x21c] ;  /* 0x00021c00010f7983 */ /* 0x000e640000100800 */
[C---:B-1----:R-:W-:Y:S02]  /*2c3a0*/  HMMA.16816.F32.BF16 R12, R16.reuse, R14, R8 ;  /* 0x0000000e100c723c */ /* 0x042fe40000041808 */
[----:B------:R-:W3:Y:S06]  /*2c3b0*/  LDL.LU.64 R10, [R1+0x44c8] ;  /* 0x0044c800010a7983 */ /* 0x000eec0000300a00 */
[C---:B--2---:R-:W-:Y:S11]  /*2c3c0*/  HMMA.16816.F32.BF16 R20, R16.reuse, R22, R4 ;  /* 0x000000161014723c */ /* 0x044ff60000041804 */
[----:B------:R-:W-:Y:S04]  /*2c3d0*/  @!UPT UIADD3 URZ, URZ, URZ, URZ ;  /* 0x0000003f3f3ff290 */ /* 0x000fe8000fffe03f */
[----:B------:R-:W-:Y:S01]  /*2c3e0*/  STL.64 [R1+0x100], R12 ;  /* 0x0001000c01007387 */ /* 0x000fe20000100a00 */
[----:B------:R0:W-:Y:S03]  /*2c3f0*/  STL.64 [R1+0x108], R14 ;  /* 0x0001080e01007387 */ /* 0x0001e60000100a00 */
[----:B0-----:R-:W2:Y:S04]  /*2c400*/  LDL R14, [R1+0x368] ;  /* 0x00036800010e7983 */ /* 0x001ea80000100800 */
[----:B------:R-:W-:Y:S02]  /*2c410*/  STL.64 [R1+0xf0], R20 ;  /* 0x0000f01401007387 */ /* 0x000fe40000100a00 */
[----:B------:R-:W-:Y:S01]  /*2c420*/  STL.64 [R1+0xf8], R22 ;  /* 0x0000f81601007387 */ /* 0x000fe20000100a00 */
[C---:B---3--:R-:W-:Y:S11]  /*2c430*/  HMMA.16816.F32.BF16 R4, R16.reuse, R10, R24 ;  /* 0x0000000a1004723c */ /* 0x048ff60000041818 */
[----:B------:R-:W-:Y:S11]  /*2c440*/  @!UPT UIADD3 URZ, URZ, URZ, URZ ;  /* 0x0000003f3f3ff290 */ /* 0x000ff6000fffe03f */
[----:B------:R-:W-:Y:S01]  /*2c450*/  @!UPT UIADD3 URZ, URZ, URZ, URZ ;  /* 0x0000003f3f3ff290 */ /* 0x000fe2000fffe03f */
[----:B------:R-:W-:Y:S01]  /*2c460*/  STL.64 [R1+0xe0], R4 ;  /* 0x0000e00401007387 */ /* 0x000fe20000100a00 */
[----:B------:R0:W-:Y:S02]  /*2c470*/  STL.64 [R1+0xe8], R6 ;  /* 0x0000e80601007387 */ /* 0x0001e40000100a00 */
[----:B------:R-:W2:Y:S01]  /*2c480*/  LDL R15, [R1+0x36c] ;  /* 0x00036c00010f7983 */ /* 0x000ea20000100800 */
[----:B0-----:R-:W3:Y:S04]  /*2c490*/  LDL R6, [R1+0x2f8] ;  /* 0x0002f80001067983 */ /* 0x001ee80000100800 */
[----:B------:R-:W3:Y:S04]  /*2c4a0*/  LDL R7, [R1+0x2fc] ;  /* 0x0002fc0001077983 */ /* 0x000ee80000100800 */
[----:B---3--:R-:W-:Y:S01]  /*2c4b0*/  STL.64 [R1+0x43f0], R6 ;  /* 0x0043f00601007387 */ /* 0x008fe20000100a00 */
[----:B--2---:R0:W-:Y:S02]  /*2c4c0*/  STL.64 [R1+0x43d0], R14 ;  /* 0x0043d00e01007387 */ /* 0x0041e40000100a00 */
[----:B------:R-:W2:Y:S02]  /*2c4d0*/  LDL.LU R12, [R1+0x200] ;  /* 0x00020000010c7983 */ /* 0x000ea40000300800 */
[----:B------:R-:W2:Y:S01]  /*2c4e0*/  LDL.LU R13, [R1+0x204] ;  /* 0x00020400010d7983 */ /* 0x000ea20000300800 */
[----:B0-----:R-:W3:Y:S01]  /*2c4f0*/  LDL.LU R14, [R1+0x208] ;  /* 0x00020800010e7983 */ /* 0x001ee20000300800 */
[----:B------:R-:W3:Y:S02]  /*2c500*/  LDL.LU R15, [R1+0x20c] ;  /* 0x00020c00010f7983 */ /* 0x000ee40000300800 */
[----:B------:R-:W2:Y:S02]  /*2c510*/  LDL R6, [R1+0x2e8] ;  /* 0x0002e80001067983 */ /* 0x000ea40000100800 */
[----:B------:R-:W2:Y:S02]  /*2c520*/  LDL R7, [R1+0x2ec] ;  /* 0x0002ec0001077983 */ /* 0x000ea40000100800 */
[----:B--2---:R0:W-:Y:S04]  /*2c530*/  STL.64 [R1+0x4408], R6 ;  /* 0x0044080601007387 */ /* 0x0041e80000100a00 */
[----:B0-----:R-:W2:Y:S04]  /*2c540*/  LDL R6, [R1+0x2b8] ;  /* 0x0002b80001067983 */ /* 0x001ea80000100800 */
[----:B------:R-:W2:Y:S04]  /*2c550*/  LDL R7, [R1+0x2bc] ;  /* 0x0002bc0001077983 */ /* 0x000ea80000100800 */
[----:B--2---:R0:W-:Y:S04]  /*2c560*/  STL.64 [R1+0x4420], R6 ;  /* 0x0044200601007387 */ /* 0x0041e80000100a00 */
[----:B0-----:R-:W2:Y:S04]  /*2c570*/  LDL R6, [R1+0x2a8] ;  /* 0x0002a80001067983 */ /* 0x001ea80000100800 */
[----:B------:R-:W2:Y:S04]  /*2c580*/  LDL R7, [R1+0x2ac] ;  /* 0x0002ac0001077983 */ /* 0x000ea80000100800 */
[----:B--2---:R-:W-:Y:S01]  /*2c590*/  STL.64 [R1+0x4438], R6 ;  /* 0x0044380601007387 */ /* 0x004fe20000100a00 */
[----:B---3--:R-:W-:Y:S02]  /*2c5a0*/  STL.64 [R1+0x43e8], R14 ;  /* 0x0043e80e01007387 */ /* 0x008fe40000100a00 */
[----:B------:R0:W-:Y:S02]  /*2c5b0*/  STL.64 [R1+0x43e0], R12 ;  /* 0x0043e00c01007387 */ /* 0x0001e40000100a00 */
[----:B0-----:R-:W2:Y:S01]  /*2c5c0*/  LDL.LU R12, [R1+0x3e0] ;  /* 0x0003e000010c7983 */ /* 0x001ea20000300800 */
[----:B------:R-:W2:Y:S02]  /*2c5d0*/  LDL.LU R13, [R1+0x3e4] ;  /* 0x0003e400010d7983 */ /* 0x000ea40000300800 */
[----:B------:R-:W3:Y:S02]  /*2c5e0*/  LDL.LU R14, [R1+0x3e8] ;  /* 0x0003e800010e7983 */ /* 0x000ee40000300800 */
[----:B------:R-:W3:Y:S01]  /*2c5f0*/  LDL.LU R15, [R1+0x3ec] ;  /* 0x0003ec00010f7983 */ /* 0x000ee20000300800 */
[----:B------:R-:W2:Y:S04]  /*2c600*/  LDL R6, [R1+0x278] ;  /* 0x0002780001067983 */ /* 0x000ea80000100800 */
        /* <DEDUP_REMOVED lines=39> */
[----:B------:R-:W4:Y:S04]  /*2c880*/  LDL R7, [R1+0x1ec] ;  /* 0x0001ec0001077983 */ /* 0x000f280000100800 */
        /* <DEDUP_REMOVED lines=26> */
[----:B0-----:R-:W4:Y:S01]  /*2ca30*/  LDL.LU R12, [R1+0x150] ;  /* 0x00015000010c7983 */ /* 0x001f220000300800 */
[----:B------:R-:W4:Y:S02]  /*2ca40*/  LDL.LU R13, [R1+0x154] ;  /* 0x00015400010d7983 */ /* 0x000f240000300800 */
[----:B------:R-:W4:Y:S02]  /*2ca50*/  LDL.LU R14, [R1+0x158] ;  /* 0x00015800010e7983 */ /* 0x000f240000300800 */
[----:B------:R-:W4:Y:S01]  /*2ca60*/  LDL.LU R15, [R1+0x15c] ;  /* 0x00015c00010f7983 */ /* 0x000f220000300800 */
[----:B------:R-:W2:Y:S01]  /*2ca70*/  LDL.LU R8, [R1+0x1f0] ;  /* 0x0001f00001087983 */ /* 0x000ea20000300800 */
[----:B------:R-:W2:Y:S02]  /*2ca80*/  LDL.LU R9, [R1+0x1f4] ;  /* 0x0001f40001097983 */ /* 0x000ea40000300800 */
[----:B------:R-:W2:Y:S02]  /*2ca90*/  LDL.LU R10, [R1+0x1f8] ;  /* 0x0001f800010a7983 */ /* 0x000ea40000300800 */
[----:B------:R-:W3:Y:S01]  /*2caa0*/  LDL.LU.64 R22, [R1+0x4f8] ;  /* 0x0004f80001167983 */ /* 0x000ee20000300a00 */
[C---:B----4-:R-:W-:Y:S01]  /*2cab0*/  HMMA.16816.F32.BF16 R4, R16.reuse, R6, R12 ;  /* 0x000000061004723c */ /* 0x050fe2000004180c */
[----:B------:R-:W4:Y:S01]  /*2cac0*/  LDL.LU.64 R14, [R1+0x44c0] ;  /* 0x0044c000010e7983 */ /* 0x000f220000300a00 */
[----:B------:R-:W4:Y:S11]  /*2cad0*/  LDL.LU.64 R12, [R1+0x44b8] ;  /* 0x0044b800010c7983 */ /* 0x000f360000300a00 */
[----:B------:R-:W-:Y:S10]  /*2cae0*/  @!UPT UIADD3 URZ, URZ, URZ, URZ ;  /* 0x0000003f3f3ff290 */ /* 0x000ff4000fffe03f */
[----:B------:R-:W-:Y:S01]  /*2caf0*/  STL.64 [R1+0xd0], R4 ;  /* 0x0000d00401007387 */ /* 0x000fe20000100a00 */
[----:B------:R0:W-:Y:S03]  /*2cb00*/  STL.64 [R1+0xd8], R6 ;  /* 0x0000d80601007387 */ /* 0x0001e60000100a00 */
[----:B0-----:R-:W4:Y:S02]  /*2cb10*/  LDL.LU.64 R6, [R1+0x44b0] ;  /* 0x0044b00001067983 */ /* 0x001f240000300a00 */
[C---:B----4-:R-:W-:Y:S02]  /*2cb20*/  HMMA.16816.F32.BF16 R4, R16.reuse, R6, R12 ;  /* 0x000000061004723c */ /* 0x050fe4000004180c */
[----:B------:R-:W4:Y:S01]  /*2cb30*/  LDL.LU.64 R14, [R1+0x44a8] ;  /* 0x0044a800010e7983 */ /* 0x000f220000300a00 */
[----:B------:R-:W4:Y:S11]  /*2cb40*/  LDL.LU.64 R12, [R1+0x44a0] ;  /* 0x0044a000010c7983 */ /* 0x000f360000300a00 */
[----:B------:R-:W-:Y:S09]  /*2cb50*/  @!UPT UIADD3 URZ, URZ, URZ, URZ ;  /* 0x0000003f3f3ff290 */ /* 0x000ff2000fffe03f */
        /* <DEDUP_REMOVED lines=37> */
[----:B0-----:R-:W4:Y:S01]  /*2cdb0*/  LDL.LU.64 R6, [R1+0x4420] ;  /* 0x0044200001067983 */ /* 0x001f220000300a00 */
[----:B------:R-:W-:Y:S01]  /*2cdc0*/  IMAD.MOV.U32 R26, RZ, RZ, R2 ;  /* 0x000000ffff1a7224 */ /* 0x000fe200078e0002 */
[----:B------:R-:W-:Y:S01]  /*2cdd0*/  MOV R27, R0 ;  /* 0x00000000001b7202 */ /* 0x000fe20000000f00 */
[C---:B----4-:R-:W-:Y:S01]  /*2cde0*/  HMMA.16816.F32.BF16 R4, R16.reuse, R6, R12 ;  /* 0x000000061004723c */ /* 0x050fe2000004180c */
[----:B------:R-:W4:Y:S01]  /*2cdf0*/  LDL.LU.64 R14, [R1+0x4418] ;  /* 0x00441800010e7983 */ /* 0x000f220000300a00 */
[----:B------:R-:W4:Y:S11]  /*2ce00*/  LDL.LU.64 R12, [R1+0x4410] ;  /* 0x00441000010c7983 */ /* 0x000f360000300a00 */
[----:B------:R-:W-:Y:S11]  /*2ce10*/  @!UPT UIADD3 URZ, URZ, URZ, URZ ;  /* 0x0000003f3f3ff290 */ /* 0x000ff6000fffe03f */
[----:B------:R-:W-:Y:S01]  /*2ce20*/  IMAD.MOV.U32 R2, RZ, RZ, R6 ;  /* 0x000000ffff027224 */ /* 0x000fe200078e0006 */
[----:B------:R-:W-:Y:S02]  /*2ce30*/  MOV R0, R7 ;  /* 0x0000000700007202 */ /* 0x000fe40000000f00 */
[----:B------:R-:W4:Y:S01]  /*2ce40*/  LDL.LU.64 R6, [R1+0x4408] ;  /* 0x0044080001067983 */ /* 0x000f220000300a00 */
[----:B------:R-:W-:Y:S01]  /*2ce50*/  IMAD.MOV.U32 R24, RZ, RZ, R28 ;  /* 0x000000ffff187224 */ /* 0x000fe200078e001c */
[----:B-----5:R-:W-:Y:S01]  /*2ce60*/  MOV R25, R3 ;  /* 0x0000000300197202 */ /* 0x020fe20000000f00 */
[----:B------:R-:W-:Y:S01]  /*2ce70*/  IMAD.MOV.U32 R28, RZ, RZ, R4 ;  /* 0x000000ffff1c7224 */ /* 0x000fe200078e0004 */
[----:B------:R-:W-:Y:S01]  /*2ce80*/  MOV R3, R5 ;  /* 0x0000000500037202 */ /* 0x000fe20000000f00 */
[----:B------:R-:W-:Y:S04]  /*2ce90*/  STL [R1+0x4394], R0 ;  /* 0x0043940001007387 */ /* 0x000fe80000100800 */
[----:B------:R-:W-:Y:S01]  /*2cea0*/  STL [R1+0x4390], R3 ;  /* 0x0043900301007387 */ /* 0x000fe20000100800 */
[----:B------:R-:W-:Y:S02]  /*2ceb0*/  STL [R1+0x438c], R28 ;  /* 0x00438c1c01007387 */ /* 0x000fe40000100800 */
[----:B------:R-:W-:Y:S01]  /*2cec0*/  STL [R1+0x4388], R2 ;  /* 0x0043880201007387 */ /* 0x000fe20000100800 */
        /* <DEDUP_REMOVED lines=14> */
[----:B------:R-:W-:Y:S01]  /*2cfb0*/  MOV R11, R29 ;  /* 0x0000001d000b7202 */ /* 0x000fe20000000f00 */
[C---:B----4-:R-:W-:Y:S02]  /*2cfc0*/  HMMA.16816.F32.BF16 R4, R16.reuse, R6, R12 ;  /* 0x000000061004723c */ /* 0x050fe4000004180c */
[----:B------:R-:W2:Y:S11]  /*2cfd0*/  LDL.LU.64 R14, [R1+0x43d0] ;  /* 0x0043d000010e7983 */ /* 0x000eb60000300a00 */
[----:B------:R-:W-:Y:S11]  /*2cfe0*/  @!UPT UIADD3 URZ, URZ, URZ, URZ ;  /* 0x0000003f3f3ff290 */ /* 0x000ff6000fffe03f */
[----:B------:R-:W-:Y:S02]  /*2cff0*/  IMAD.MOV.U32 R29, RZ, RZ, R7 ;  /* 0x000000ffff1d7224 */ /* 0x000fe400078e0007 */
[----:B------:R-:W-:Y:S01]  /*2d000*/  IMAD.MOV.U32 R0, RZ, RZ, R6 ;  /* 0x000000ffff007224 */ /* 0x000fe200078e0006 */
[----:B------:R-:W-:Y:S01]  /*2d010*/  MOV R2, R4 ;  /* 0x0000000400027202 */ /* 0x000fe20000000f00 */
[----:B------:R0:W-:Y:S01]  /*2d020*/  STL [R1+0x34], R5 ;  /* 0x0000340501007387 */ /* 0x0001e20000100800 */
[----:B------:R-:W-:Y:S02]  /*2d030*/  STL [R1+0x43a0], R29 ;  /* 0x0043a01d01007387 */ /* 0x000fe40000100800 */
[----:B------:R-:W-:Y:S01]  /*2d040*/  STL [R1+0x439c], R0 ;  /* 0x00439c0001007387 */ /* 0x000fe20000100800 */
[----:B------:R-:W-:Y:S04]  /*2d050*/  STL [R1+0x4398], R2 ;  /* 0x0043980201007387 */ /* 0x000fe80000100800 */
[----:B------:R-:W1:Y:S04]  /*2d060*/  S2R R4, SR_TID.X ;  /* 0x0000000000047919 */ /* 0x000e680000002100 */
[----:B------:R-:W0:Y:S01]  /*2d070*/  S2R R6, SR_TID.X ;  /* 0x0000000000067919 */ /* 0x000e220000002100 */
[C---:B--2---:R-:W-:Y:S03]  /*2d080*/  HMMA.16816.F32.BF16 R12, R16.reuse, R14, R8 ;  /* 0x0000000e100c723c */ /* 0x044fe60000041808 */
[----:B------:R-:W2:Y:S05]  /*2d090*/  LDL.LU.64 R8, [R1+0x43c8] ;  /* 0x0043c80001087983 */ /* 0x000eaa0000300a00 */
[----:B---3--:R-:W-:Y:S01]  /*2d0a0*/  HMMA.16816.F32.BF16 R24, R16, R22, R24 ;  /* 0x000000161018723c */ /* 0x008fe20000041818 */
[C---:B-1----:R-:W-:Y:S01]  /*2d0b0*/  IMAD.SHL.U32 R7, R4.reuse, 0x100, RZ ;  /* 0x0000010004077824 */ /* 0x042fe200078e00ff */
[----:B------:R-:W-:-:S02]  /*2d0c0*/  LOP3.LUT R4, R4, 0x7, RZ, 0xc0, !PT ;  /* 0x0000000704047812 */ /* 0x000fc400078ec0ff */
[----:B0-----:R-:W-:-:S03]  /*2d0d0*/  SHF.L.U32 R5, R6, 0x1, RZ ;  /* 0x0000000106057819 */ /* 0x001fc600000006ff */
[----:B------:R-:W-:Y:S01]  /*2d0e0*/  IMAD R4, R4, 0x210, RZ ;  /* 0x0000021004047824 */ /* 0x000fe200078e02ff */
[----:B------:R-:W-:Y:S02]  /*2d0f0*/  LOP3.LUT R19, R5, 0x10, RZ, 0xc0, !PT ;  /* 0x0000001005137812 */ /* 0x000fe400078ec0ff */
[----:B------:R-:W-:Y:S01]  /*2d100*/  MOV R10, R22 ;  /* 0x00000016000a7202 */ /* 0x000fe20000000f00 */
[----:B------:R-:W-:Y:S01]  /*2d110*/  IMAD.MOV.U32 R11, RZ, RZ, R23 ;  /* 0x000000ffff0b7224 */ /* 0x000fe200078e0017 */
[----:B------:R-:W-:Y:S02]  /*2d120*/  LOP3.LUT R19, R19, 0xe0, R6, 0xf8, !PT ;  /* 0x000000e013137812 */ /* 0x000fe400078ef806 */
[----:B------:R-:W-:Y:S01]  /*2d130*/  LOP3.LUT R7, R7, 0x1000, RZ, 0xc0, !PT ;  /* 0x0000100007077812 */ /* 0x000fe200078ec0ff */
[----:B------:R-:W-:Y:S01]  /*2d140*/  STL.64 [R1+0x10], R12 ;  /* 0x0000100c01007387 */ /* 0x000fe20000100a00 */
[----:B------:R0:W-:Y:S07]  /*2d150*/  STL.64 [R1+0x18], R14 ;  /* 0x0000180e01007387 */ /* 0x0001ee0000100a00 */
[----:B------:R-:W-:Y:S01]  /*2d160*/  STL.64 [R1+0x4290], R26 ;  /* 0x0042901a01007387 */ /* 0x000fe20000100a00 */
[C---:B------:R-:W-:Y:S01]  /*2d170*/  LOP3.LUT R19, R4.reuse, R19, RZ, 0x3c, !PT ;  /* 0x0000001304137212 */ /* 0x040fe200078e3cff */
[----:B------:R-:W-:Y:S01]  /*2d180*/  STL.64 [R1+0x4288], R24 ;  /* 0x0042881801007387 */ /* 0x000fe20000100a00 */
[----:B------:R-:W-:Y:S01]  /*2d190*/  STL.64 [R1+0x3c98], R10 ;  /* 0x003c980a01007387 */ /* 0x000fe20000100a00 */
[----:B0-----:R-:W-:-:S04]  /*2d1a0*/  LOP3.LUT R15, R4, 0x30, R5, 0x78, !PT ;  /* 0x00000030040f7812 */ /* 0x001fc800078e7805 */
[----:B------:R-:W-:Y:S02]  /*2d1b0*/  LOP3.LUT R15, R15, 0x40, RZ, 0x3c, !PT ;  /* 0x000000400f0f7812 */ /* 0x000fe400078e3cff */
[----:B------:R-:W-:-:S03]  /*2d1c0*/  IADD3 R19, R7, R19, RZ ;  /* 0x0000001307137210 */ /* 0x000fc60007ffe0ff */
[----:B------:R-:W0:Y:S04]  /*2d1d0*/  LDSM.16.M88.4 R4, [R15+0x21180] ;  /* 0x021180000f04783b */ /* 0x000e280000000200 */
[----:B------:R-:W-:Y:S04]  /*2d1e0*/  LDSM.16.M88.4 R24, [R15+0x2a180] ;  /* 0x02a180000f18783b */ /* 0x000fe80000000200 */
[----:B------:R-:W-:Y:S02]  /*2d1f0*/  LDSM.16.MT88.4 R20, [R19+0x1c000] ;  /* 0x01c000001314783b */ /* 0x000fe40000004200 */
[----:B------:R-:W-:Y:S04]  /*2d200*/  LDSM.16.MT88.4 R16, [R19+0x1a100] ;  /* 0x01a100001310783b */ /* 0x000fe80000004200 */
[----:B0-----:R-:W-:Y:S01]  /*2d210*/  IMAD.MOV.U32 R3, RZ, RZ, R4 ;  /* 0x000000ffff037224 */ /* 0x001fe200078e0004 */
[----:B------:R-:W-:Y:S01]  /*2d220*/  MOV R28, R5 ;  /* 0x00000005001c7202 */ /* 0x000fe20000000f00 */
[----:B--2---:R-:W-:Y:S02]  /*2d230*/  STL.64 [R1+0x3c90], R8 ;  /* 0x003c900801007387 */ /* 0x004fe40000100a00 */
[----:B------:R-:W0:Y:S02]  /*2d240*/  LDSM.16.M88.4 R8, [R15+0x20180] ;  /* 0x020180000f08783b */ /* 0x000e240000000200 */
[----:B0-----:R-:W-:Y:S02]  /*2d250*/  STL.64 [R1+0x420], R8 ;  /* 0x0004200801007387 */ /* 0x001fe40000100a00 */
[----:B------:R-:W-:Y:S02]  /*2d260*/  STL.64 [R1+0x428], R10 ;  /* 0x0004280a01007387 */ /* 0x000fe40000100a00 */
[----:B------:R-:W-:Y:S02]  /*2d270*/  STL.64 [R1+0x130], R4 ;  /* 0x0001300401007387 */ /* 0x000fe40000100a00 */
[----:B------:R-:W0:Y:S01]  /*2d280*/  LDSM.16.M88.4 R8, [R15+0x22180] ;  /* 0x022180000f08783b */ /* 0x000e220000000200 */
[----:B------:R-:W-:Y:S03]  /*2d290*/  STL.64 [R1+0x138], R6 ;  /* 0x0001380601007387 */ /* 0x000fe60000100a00 */
[----:B------:R-:W1:Y:S04]  /*2d2a0*/  LDSM.16.M88.4 R4, [R15+0x23180] ;  /* 0x023180000f04783b */ /* 0x000e680000000200 */
[----:B------:R-:W-:Y:S02]  /*2d2b0*/  STL [R1+0x43a8], R28 ;  /* 0x0043a81c01007387 */ /* 0x000fe40000100800 */
[----:B------:R-:W-:Y:S01]  /*2d2c0*/  STL [R1+0x43a4], R3 ;  /* 0x0043a40301007387 */ /* 0x000fe20000100800 */
[----:B0-----:R0:W-:Y:S01]  /*2d2d0*/  STL.64 [R1+0x120], R8 ;  /* 0x0001200801007387 */ /* 0x0011e20000100a00 */
[----:B------:R-:W-:Y:S02]  /*2d2e0*/  STL.64 [R1+0x128], R10 ;  /* 0x0001280a01007387 */ /* 0x000fe40000100a00 */
[----:B-1----:R-:W-:Y:S02]  /*2d2f0*/  STL.64 [R1+0x150], R4 ;  /* 0x0001500401007387 */ /* 0x002fe40000100a00 */
[----:B------:R-:W-:Y:S01]  /*2d300*/  IMAD.MOV.U32 R2, RZ, RZ, R4 ;  /* 0x000000ffff027224 */ /* 0x000fe200078e0004 */
[----:B------:R-:W-:Y:S01]  /*2d310*/  STL.64 [R1+0x158], R6 ;  /* 0x0001580601007387 */ /* 0x000fe20000100a00 */
[----:B0-----:R-:W-:-:S03]  /*2d320*/  MOV R9, R5 ;  /* 0x0000000500097202 */ /* 0x001fc60000000f00 */
[----:B------:R-:W0:Y:S04]  /*2d330*/  LDSM.16.M88.4 R4, [R15+0x24180] ;  /* 0x024180000f04783b */ /* 0x000e280000000200 */
[----:B------:R-:W-:Y:S01]  /*2d340*/  STL [R1+0x43b0], R9 ;  /* 0x0043b00901007387 */ /* 0x000fe20000100800 */
[----:B------:R-:W-:Y:S03]  /*2d350*/  STL [R1+0x43ac], R2 ;  /* 0x0043ac0201007387 */ /* 0x000fe60000100800 */
[----:B0-----:R-:W-:Y:S01]  /*2d360*/  STL.64 [R1+0x170], R4 ;  /* 0x0001700401007387 */ /* 0x001fe20000100a00 */
[----:B------:R-:W-:Y:S02]  /*2d370*/  IMAD.MOV.U32 R29, RZ, RZ, R4 ;  /* 0x000000ffff1d7224 */ /* 0x000fe400078e0004 */
[----:B------:R-:W-:Y:S01]  /*2d380*/  STL.64 [R1+0x178], R6 ;  /* 0x0001780601007387 */ /* 0x000fe20000100a00 */
[----:B------:R-:W-:-:S02]  /*2d390*/  MOV R0, R5 ;  /* 0x0000000500007202 */ /* 0x000fc40000000f00 */
        /* <DEDUP_REMOVED lines=15> */
[----:B0-----:R-:W-:Y:S01]  /*2d490*/  STL.64 [R1+0x1c0], R4 ;  /* 0x0001c00401007387 */ /* 0x001fe20000100a00 */
[----:B------:R-:W-:Y:S02]  /*2d4a0*/  IMAD.MOV.U32 R0, RZ, RZ, R4 ;  /* 0x000000ffff007224 */ /* 0x000fe400078e0004 */
[----:B------:R-:W-:Y:S01]  /*2d4b0*/  STL.64 [R1+0x1c8], R6 ;  /* 0x0001c80601007387 */ /* 0x000fe20000100a00 */
[----:B------:R-:W-:Y:S02]  /*2d4c0*/  MOV R29, R5 ;  /* 0x00000005001d7202 */ /* 0x000fe40000000f00 */
[----:B------:R-:W0:Y:S04]  /*2d4d0*/  LDSM.16.M88.4 R4, [R15+0x28180] ;  /* 0x028180000f04783b */ /* 0x000e280000000200 */
[----:B0-----:R-:W-:Y:S01]  /*2d4e0*/  STL.64 [R1+0x1d0], R4 ;  /* 0x0001d00401007387 */ /* 0x001fe20000100a00 */
[----:B------:R-:W-:-:S02]  /*2d4f0*/  IMAD.MOV.U32 R3, RZ, RZ, R4 ;  /* 0x000000ffff037224 */ /* 0x000fc400078e0004 */
[----:B------:R-:W-:Y:S01]  /*2d500*/  STL.64 [R1+0x1d8], R6 ;  /* 0x0001d80601007387 */ /* 0x000fe20000100a00 */
[----:B------:R-:W-:Y:S02]  /*2d510*/  MOV R28, R5 ;  /* 0x00000005001c7202 */ /* 0x000fe40000000f00 */
[----:B------:R-:W0:Y:S01]  /*2d520*/  LDSM.16.M88.4 R4, [R15+0x29180] ;  /* 0x029180000f04783b */ /* 0x000e220000000200 */
[----:B------:R-:W-:Y:S01]  /*2d530*/  MOV R12, R24 ;  /* 0x00000018000c7202 */ /* 0x000fe20000000f00 */
[----:B------:R-:W-:Y:S02]  /*2d540*/  IMAD.MOV.U32 R11, RZ, RZ, R25 ;  /* 0x000000ffff0b7224 */ /* 0x000fe400078e0019 */
[----:B0-----:R-:W-:Y:S01]  /*2d550*/  IMAD.MOV.U32 R10, RZ, RZ, R4 ;  /* 0x000000ffff0a7224 */ /* 0x001fe200078e0004 */
[----:B------:R-:W-:Y:S01]  /*2d560*/  STL.64 [R1+0x1f0], R4 ;  /* 0x0001f00401007387 */ /* 0x000fe20000100a00 */
[----:B------:R0:W-:Y:S02]  /*2d570*/  STL [R1+0x1f8], R6 ;  /* 0x0001f80601007387 */ /* 0x0001e40000100800 */
[----:B------:R-:W-:Y:S01]  /*2d580*/  STL.64 [R1+0x200], R24 ;  /* 0x0002001801007387 */ /* 0x000fe20000100a00 */
[----:B0-----:R-:W-:Y:S01]  /*2d590*/  MOV R6, R26 ;  /* 0x0000001a00067202 */ /* 0x001fe20000000f00 */
[----:B------:R-:W-:-:S02]  /*2d5a0*/  IMAD.MOV.U32 R4, RZ, RZ, R7 ;  /* 0x000000ffff047224 */ /* 0x000fc400078e0007 */
[----:B------:R-:W-:Y:S02]  /*2d5b0*/  IMAD.MOV.U32 R7, RZ, RZ, R27 ;  /* 0x000000ffff077224 */ /* 0x000fe400078e001b */
[----:B------:R-:W0:Y:S04]  /*2d5c0*/  LDSM.16.M88.4 R24, [R15+0x2c180] ;  /* 0x02c180000f18783b */ /* 0x000e280000000200 */
[----:B------:R-:W-:Y:S01]  /*2d5d0*/  STL.64 [R1+0x40f0], R6 ;  /* 0x0040f00601007387 */ /* 0x000fe20000100a00 */
[----:B------:R-:W-:Y:S01]  /*2d5e0*/  STL [R1+0x40e8], R4 ;  /* 0x0040e80401007387 */ /* 0x000fe20000100800 */
[----:B------:R-:W-:Y:S02]  /*2d5f0*/  MOV R8, R5 ;  /* 0x0000000500087202 */ /* 0x000fe40000000f00 */
[----:B------:R-:W-:Y:S04]  /*2d600*/  LDSM.16.M88.4 R4, [R15+0x2b180] ;  /* 0x02b180000f04783b */ /* 0x000fe80000000200 */
[----:B0-----:R-:W-:Y:S01]  /*2d610*/  STL.64 [R1+0x3b0], R24 ;  /* 0x0003b01801007387 */ /* 0x001fe20000100a00 */
[----:B------:R-:W-:Y:S02]  /*2d620*/  STL.64 [R1+0x3b8], R26 ;  /* 0x0003b81a01007387 */ /* 0x000fe40000100a00 */
[----:B------:R-:W0:Y:S02]  /*2d630*/  LDSM.16.M88.4 R24, [R15+0x2d180] ;  /* 0x02d180000f18783b */ /* 0x000e240000000200 */
[----:B0-----:R-:W-:Y:S02]  /*2d640*/  STL.64 [R1+0x3c0], R24 ;  /* 0x0003c01801007387 */ /* 0x001fe40000100a00 */
[----:B------:R-:W-:Y:S02]  /*2d650*/  STL.64 [R1+0x3c8], R26 ;  /* 0x0003c81a01007387 */ /* 0x000fe40000100a00 */
[----:B------:R-:W0:Y:S04]  /*2d660*/  LDSM.16.M88.4 R24, [R15+0x2e180] ;  /* 0x02e180000f18783b */ /* 0x000e280000000200 */
[----:B------:R1:W-:Y:S01]  /*2d670*/  STL.64 [R1+0x398], R6 ;  /* 0x0003980601007387 */ /* 0x0003e20000100a00 */
[----:B------:R2:W-:Y:S01]  /*2d680*/  STL.64 [R1+0x42a8], R4 ;  /* 0x0042a80401007387 */ /* 0x0005e20000100a00 */
[----:B-1----:R-:W-:-:S02]  /*2d690*/  MOV R7, R12 ;  /* 0x0000000c00077202 */ /* 0x002fc40000000f00 */
[----:B--2---:R-:W-:Y:S01]  /*2d6a0*/  MOV R5, R11 ;  /* 0x0000000b00057202 */ /* 0x004fe20000000f00 */
[----:B------:R-:W1:Y:S02]  /*2d6b0*/  LDSM.16.M88.4 R12, [R15+0x2f180] ;  /* 0x02f180000f0c783b */ /* 0x000e640000000200 */
[----:B------:R-:W-:-:S05]  /*2d6c0*/  IMAD.MOV.U32 R4, RZ, RZ, R7 ;  /* 0x000000ffff047224 */ /* 0x000fca00078e0007 */
[----:B------:R2:W-:Y:S02]  /*2d6d0*/  STL.64 [R1+0x42b0], R4 ;  /* 0x0042b00401007387 */ /* 0x0005e40000100a00 */
[----:B--2---:R-:W-:Y:S01]  /*2d6e0*/  IMAD.MOV.U32 R4, RZ, RZ, R10 ;  /* 0x000000ffff047224 */ /* 0x004fe200078e000a */
[----:B------:R-:W-:-:S05]  /*2d6f0*/  MOV R5, R8 ;  /* 0x0000000800057202 */ /* 0x000fca0000000f00 */
[----:B------:R2:W-:Y:S04]  /*2d700*/  STL.64 [R1+0x42c8], R4 ;  /* 0x0042c80401007387 */ /* 0x0005e80000100a00 */
[----:B--2---:R-:W2:Y:S01]  /*2d710*/  LDL.LU R4, [R1+0x100] ;  /* 0x0001000001047983 */ /* 0x004ea20000300800 */
[----:B------:R-:W2:Y:S02]  /*2d720*/  LDL.LU R5, [R1+0x104] ;  /* 0x0001040001057983 */ /* 0x000ea40000300800 */
[----:B------:R-:W2:Y:S02]  /*2d730*/  LDL.LU R6, [R1+0x108] ;  /* 0x0001080001067983 */ /* 0x000ea40000300800 */
[----:B------:R-:W2:Y:S01]  /*2d740*/  LDL.LU R7, [R1+0x10c] ;  /* 0x00010c0001077983 */ /* 0x000ea20000300800 */
[----:B0-----:R-:W-:Y:S01]  /*2d750*/  STL.64 [R1+0x3e0], R24 ;  /* 0x0003e01801007387 */ /* 0x001fe20000100a00 */
[----:B------:R-:W-:Y:S02]  /*2d760*/  STL.64 [R1+0x3e8], R26 ;  /* 0x0003e81a01007387 */ /* 0x000fe40000100a00 */
[----:B------:R0:W-:Y:S02]  /*2d770*/  STL.64 [R1+0x42a0], R24 ;  /* 0x0042a01801007387 */ /* 0x0001e40000100a00 */
[----:B0-----:R-:W2:Y:S01]  /*2d780*/  LDL.64 R24, [R1+0x420] ;  /* 0x0004200001187983 */ /* 0x001ea20000100a00 */
[----:B------:R-:W-:Y:S02]  /*2d790*/  STL.64 [R1+0x4260], R18 ;  /* 0x0042601201007387 */ /* 0x000fe40000100a00 */
[----:B------:R-:W-:Y:S02]  /*2d7a0*/  STL.64 [R1+0x4258], R16 ;  /* 0x0042581001007387 */ /* 0x000fe40000100a00 */
[----:B-1----:R-:W-:Y:S01]  /*2d7b0*/  STL.64 [R1+0x4c0], R12 ;  /* 0x0004c00c01007387 */ /* 0x002fe20000100a00 */
[----:B------:R-:W-:Y:S01]  /*2d7c0*/  STL.64 [R1+0x4c8], R14 ;  /* 0x0004c80e01007387 */ /* 0x000fe20000100a00 */
[----:B------:R-:W-:Y:S01]  /*2d7d0*/  STL.64 [R1+0x4298], R12 ;  /* 0x0042980c01007387 */ /* 0x000fe20000100a00 */
[----:B--2---:R-:W-:Y:S01]  /*2d7e0*/  HMMA.16816.F32.BF16 R4, R20, R24, R4 ;  /* 0x000000181404723c */ /* 0x004fe20000041804 */
[----:B------:R-:W-:Y:S11]  /*2d7f0*/  IMAD.MOV.U32 R8, RZ, RZ, R24 ;  /* 0x000000ffff087224 */ /* 0x000ff600078e0018 */
[----:B------:R-:W-:Y:S11]  /*2d800*/  @!UPT UIADD3 URZ, URZ, URZ, URZ ;  /* 0x0000003f3f3ff290 */ /* 0x000ff6000fffe03f */
[----:B------:R0:W-:Y:S02]  /*2d810*/  STL.64 [R1+0x4e0], R4 ;  /* 0x0004e00401007387 */ /* 0x0001e40000100a00 */
[----:B0-----:R-:W-:Y:S01]  /*2d820*/  MOV R4, R3 ;  /* 0x0000000300047202 */ /* 0x001fe20000000f00 */
[----:B------:R-:W-:Y:S01]  /*2d830*/  IMAD.MOV.U32 R5, RZ, RZ, R28 ;  /* 0x000000ffff057224 */ /* 0x000fe200078e001c */
[----:B------:R-:W2:Y:S01]  /*2d840*/  LDL.LU R3, [R1+0x43c0] ;  /* 0x0043c00001037983 */ /* 0x000ea20000300800 */
[----:B------:R-:W3:Y:S03]  /*2d850*/  LDL.LU R28, [R1+0x43bc] ;  /* 0x0043bc00011c7983 */ /* 0x000ee60000300800 */
[----:B------:R0:W-:Y:S01]  /*2d860*/  STL.64 [R1+0x42e0], R4 ;  /* 0x0042e00401007387 */ /* 0x0001e20000100a00 */
[----:B------:R-:W4:Y:S02]  /*2d870*/  LDL.LU R24, [R1+0x50] ;  /* 0x0000500001187983 */ /* 0x000f240000300800 */
[----:B------:R-:W4:Y:S02]  /*2d880*/  LDL.LU R25, [R1+0x54] ;  /* 0x0000540001197983 */ /* 0x000f240000300800 */
[----:B------:R-:W5:Y:S01]  /*2d890*/  LDL.LU R26, [R1+0x58] ;  /* 0x00005800011a7983 */ /* 0x000f620000300800 */
[----:B------:R-:W5:Y:S01]  /*2d8a0*/  LDL.LU R27, [R1+0x5c] ;  /* 0x00005c00011b7983 */ /* 0x000f620000300800 */
[----:B0-----:R-:W-:Y:S01]  /*2d8b0*/  MOV R4, R0 ;  /* 0x0000000000047202 */ /* 0x001fe20000000f00 */
[----:B------:R-:W-:-:S02]  /*2d8c0*/  IMAD.MOV.U32 R5, RZ, RZ, R29 ;  /* 0x000000ffff057224 */ /* 0x000fc400078e001d */
[----:B------:R-:W2:Y:S01]  /*2d8d0*/  LDL.LU R0, [R1+0x43b8] ;  /* 0x0043b80001007983 */ /* 0x000ea20000300800 */
[----:B------:R-:W2:Y:S03]  /*2d8e0*/  LDL.LU R29, [R1+0x43b4] ;  /* 0x0043b400011d7983 */ /* 0x000ea60000300800 */
[----:B------:R-:W-:Y:S04]  /*2d8f0*/  STL.64 [R1+0x42f8], R4 ;  /* 0x0042f80401007387 */ /* 0x000fe80000100a00 */
[----:B-----5:R-:W-:Y:S01]  /*2d900*/  STL.64 [R1+0x42c0], R26 ;  /* 0x0042c01a01007387 */ /* 0x020fe20000100a00 */
[----:B----4-:R0:W-:Y:S03]  /*2d910*/  STL.64 [R1+0x42b8], R24 ;  /* 0x0042b81801007387 */ /* 0x0101e60000100a00 */
[----:B0-----:R-:W4:Y:S01]  /*2d920*/  LDL.LU R24, [R1+0x70] ;  /* 0x0000700001187983 */ /* 0x001f220000300800 */
[----:B------:R-:W4:Y:S02]  /*2d930*/  LDL.LU R25, [R1+0x74] ;  /* 0x0000740001197983 */ /* 0x000f240000300800 */
[----:B------:R-:W5:Y:S02]  /*2d940*/  LDL.LU R26, [R1+0x78] ;  /* 0x00007800011a7983 */ /* 0x000f640000300800 */
[----:B------:R-:W5:Y:S01]  /*2d950*/  LDL.LU R27, [R1+0x7c] ;  /* 0x00007c00011b7983 */ /* 0x000f620000300800 */
[----:B------:R-:W-:Y:S01]  /*2d960*/  MOV R4, R9 ;  /* 0x0000000900047202 */ /* 0x000fe20000000f00 */
[----:B------:R-:W-:Y:S01]  /*2d970*/  IMAD.MOV.U32 R5, RZ, RZ, R2 ;  /* 0x000000ffff057224 */ /* 0x000fe200078e0002 */
        /* <DEDUP_REMOVED lines=9> */
[----:B---3--:R-:W-:Y:S01]  /*2da10*/  MOV R4, R28 ;  /* 0x0000001c00047202 */ /* 0x008fe20000000f00 */
[----:B--2---:R-:W-:Y:S01]  /*2da20*/  IMAD.MOV.U32 R5, RZ, RZ, R3 ;  /* 0x000000ffff057224 */ /* 0x004fe200078e0003 */
[----:B------:R-:W2:Y:S01]  /*2da30*/  LDL.LU R28, [R1+0x43a8] ;  /* 0x0043a800011c7983 */ /* 0x000ea20000300800 */
[----:B------:R-:W3:Y:S03]  /*2da40*/  LDL.LU R3, [R1+0x43a4] ;  /* 0x0043a40001037983 */ /* 0x000ee60000300800 */
[----:B------:R0:W-:Y:S02]  /*2da50*/  STL.64 [R1+0x4328], R4 ;  /* 0x0043280401007387 */ /* 0x0001e40000100a00 */
[----:B0-----:R-:W-:Y:S01]  /*2da60*/  MOV R4, R29 ;  /* 0x0000001d00047202 */ /* 0x001fe20000000f00 */
[----:B------:R-:W-:Y:S01]  /*2da70*/  IMAD.MOV.U32 R5, RZ, RZ, R0 ;  /* 0x000000ffff057224 */ /* 0x000fe200078e0000 */
[----:B-----5:R-:W-:Y:S01]  /*2da80*/  STL.64 [R1+0x42f0], R26 ;  /* 0x0042f01a01007387 */ /* 0x020fe20000100a00 */
[----:B----4-:R0:W-:Y:S03]  /*2da90*/  STL.64 [R1+0x42e8], R24 ;  /* 0x0042e81801007387 */ /* 0x0101e60000100a00 */
[----:B0-----:R-:W4:Y:S01]  /*2daa0*/  LDL.LU R24, [R1+0x90] ;  /* 0x0000900001187983 */ /* 0x001f220000300800 */
[----:B------:R-:W4:Y:S02]  /*2dab0*/  LDL.LU R25, [R1+0x94] ;  /* 0x0000940001197983 */ /* 0x000f240000300800 */
[----:B------:R-:W5:Y:S02]  /*2dac0*/  LDL.LU R26, [R1+0x98] ;  /* 0x00009800011a7983 */ /* 0x000f640000300800 */
[----:B------:R-:W5:Y:S01]  /*2dad0*/  LDL.LU R27, [R1+0x9c] ;  /* 0x00009c00011b7983 */ /* 0x000f620000300800 */
[----:B------:R-:W2:Y:S01]  /*2dae0*/  LDL.LU R29, [R1+0x43a0] ;  /* 0x0043a000011d7983 */ /* 0x000ea20000300800 */
[----:B------:R-:W2:Y:S02]  /*2daf0*/  LDL.LU R0, [R1+0x439c] ;  /* 0x00439c0001007983 */ /* 0x000ea40000300800 */
[----:B------:R0:W-:Y:S02]  /*2db00*/  STL.64 [R1+0x4340], R4 ;  /* 0x0043400401007387 */ /* 0x0001e40000100a00 */
[----:B0-----:R-:W-:Y:S01]  /*2db10*/  MOV R4, R2 ;  /* 0x0000000200047202 */ /* 0x001fe20000000f00 */
[----:B------:R-:W-:Y:S01]  /*2db20*/  IMAD.MOV.U32 R5, RZ, RZ, R9 ;  /* 0x000000ffff057224 */ /* 0x000fe200078e0009 */
[----:B-----5:R-:W-:Y:S01]  /*2db30*/  STL.64 [R1+0x4308], R26 ;  /* 0x0043081a01007387 */ /* 0x020fe20000100a00 */
[----:B----4-:R0:W-:Y:S01]  /*2db40*/  STL.64 [R1+0x4300], R24 ;  /* 0x0043001801007387 */ /* 0x0101e20000100a00 */
[----:B--2---:R-:W-:-:S02]  /*2db50*/  MOV R9, R0 ;  /* 0x0000000000097202 */ /* 0x004fc40000000f00 */
[----:B0-----:R-:W2:Y:S01]  /*2db60*/  LDL.LU R24, [R1+0xa0] ;  /* 0x0000a00001187983 */ /* 0x001ea20000300800 */
[----:B------:R-:W2:Y:S02]  /*2db70*/  LDL.LU R25, [R1+0xa4] ;  /* 0x0000a40001197983 */ /* 0x000ea40000300800 */
[----:B------:R-:W4:Y:S02]  /*2db80*/  LDL.LU R26, [R1+0xa8] ;  /* 0x0000a800011a7983 */ /* 0x000f240000300800 */
[----:B------:R-:W4:Y:S01]  /*2db90*/  LDL.LU R27, [R1+0xac] ;  /* 0x0000ac00011b7983 */ /* 0x000f220000300800 */
[----:B------:R-:W5:Y:S01]  /*2dba0*/  LDL.LU R2, [R1+0x4398] ;  /* 0x0043980001027983 */ /* 0x000f620000300800 */
[----:B------:R-:W2:Y:S02]  /*2dbb0*/  LDL.LU R0, [R1+0x4394] ;  /* 0x0043940001007983 */ /* 0x000ea40000300800 */
[----:B------:R0:W-:Y:S02]  /*2dbc0*/  STL.64 [R1+0x4358], R4 ;  /* 0x0043580401007387 */ /* 0x0001e40000100a00 */
[----:B0-----:R-:W2:Y:S04]  /*2dbd0*/  LDL.LU.64 R4, [R1+0x120] ;  /* 0x0001200001047983 */ /* 0x001ea80000300a00 */
[----:B--2---:R-:W-:Y:S01]  /*2dbe0*/  STL.64 [R1+0x4370], R4 ;  /* 0x0043700401007387 */ /* 0x004fe20000100a00 */
[----:B----4-:R-:W-:Y:S02]  /*2dbf0*/  STL.64 [R1+0x4320], R26 ;  /* 0x0043201a01007387 */ /* 0x010fe40000100a00 */
[----:B------:R0:W-:Y:S02]  /*2dc00*/  STL.64 [R1+0x4318], R24 ;  /* 0x0043181801007387 */ /* 0x0001e40000100a00 */
[----:B0-----:R-:W2:Y:S01]  /*2dc10*/  LDL.LU R24, [R1+0xb0] ;  /* 0x0000b00001187983 */ /* 0x001ea20000300800 */
[----:B------:R-:W2:Y:S02]  /*2dc20*/  LDL.LU R25, [R1+0xb4] ;  /* 0x0000b40001197983 */ /* 0x000ea40000300800 */
[----:B------:R-:W4:Y:S02]  /*2dc30*/  LDL.LU R26, [R1+0xb8] ;  /* 0x0000b800011a7983 */ /* 0x000f240000300800 */
[----:B------:R-:W4:Y:S02]  /*2dc40*/  LDL.LU R27, [R1+0xbc] ;  /* 0x0000bc00011b7983 */ /* 0x000f240000300800 */
[----:B---3--:R-:W-:Y:S01]  /*2dc50*/  IMAD.MOV.U32 R4, RZ, RZ, R3 ;  /* 0x000000ffff047224 */ /* 0x008fe200078e0003 */
[----:B------:R-:W-:Y:S01]  /*2dc60*/  MOV R5, R28 ;  /* 0x0000001c00057202 */ /* 0x000fe20000000f00 */
[----:B------:R-:W3:Y:S01]  /*2dc70*/  LDL.LU R3, [R1+0x4390] ;  /* 0x0043900001037983 */ /* 0x000ee20000300800 */
[----:B------:R-:W3:Y:S03]  /*2dc80*/  LDL.LU R28, [R1+0x438c] ;  /* 0x00438c00011c7983 */ /* 0x000ee60000300800 */
[----:B----4-:R-:W-:Y:S01]  /*2dc90*/  STL.64 [R1+0x4338], R26 ;  /* 0x0043381a01007387 */ /* 0x010fe20000100a00 */
[----:B--2---:R0:W-:Y:S03]  /*2dca0*/  STL.64 [R1+0x4330], R24 ;  /* 0x0043301801007387 */ /* 0x0041e60000100a00 */
[----:B0-----:R-:W2:Y:S01]  /*2dcb0*/  LDL.LU R24, [R1+0xc0] ;  /* 0x0000c00001187983 */ /* 0x001ea20000300800 */
[----:B------:R-:W2:Y:S02]  /*2dcc0*/  LDL.LU R25, [R1+0xc4] ;  /* 0x0000c40001197983 */ /* 0x000ea40000300800 */
[----:B------:R-:W4:Y:S02]  /*2dcd0*/  LDL.LU R26, [R1+0xc8] ;  /* 0x0000c800011a7983 */ /* 0x000f240000300800 */
[----:B------:R-:W4:Y:S02]  /*2dce0*/  LDL.LU R27, [R1+0xcc] ;  /* 0x0000cc00011b7983 */ /* 0x000f240000300800 */
        /* <DEDUP_REMOVED lines=16> */
[----:B------:R-:W2:Y:S02]  /*2ddf0*/  LDL.LU R26, [R1+0xf8] ;  /* 0x0000f800011a7983 */ /* 0x000ea40000300800 */
[----:B------:R-:W2:Y:S01]  /*2de00*/  LDL.LU R27, [R1+0xfc] ;  /* 0x0000fc00011b7983 */ /* 0x000ea20000300800 */
[----:B------:R-:W-:Y:S01]  /*2de10*/  MOV R11, R6 ;  /* 0x00000006000b7202 */ /* 0x000fe20000000f00 */
[----:B------:R-:W-:-:S02]  /*2de20*/  IMAD.MOV.U32 R10, RZ, RZ, R7 ;  /* 0x000000ffff0a7224 */ /* 0x000fc400078e0007 */
[----:B-----5:R-:W-:Y:S02]  /*2de30*/  IMAD.MOV.U32 R12, RZ, RZ, R2 ;  /* 0x000000ffff0c7224 */ /* 0x020fe400078e0002 */
[----:B------:R-:W4:Y:S01]  /*2de40*/  LDL.LU R2, [R1+0x4388] ;  /* 0x0043880001027983 */ /* 0x000f220000300800 */
[----:B------:R-:W5:Y:S02]  /*2de50*/  LDL.LU R13, [R1+0x34] ;  /* 0x00003400010d7983 */ /* 0x000f640000300800 */
[----:B------:R-:W3:Y:S02]  /*2de60*/  LDL.64 R16, [R1+0x3c0] ;  /* 0x0003c00001107983 */ /* 0x000ee40000100a00 */
[----:B------:R-:W-:Y:S01]  /*2de70*/  STL [R1+0x3de8], R8 ;  /* 0x003de80801007387 */ /* 0x000fe20000100800 */
[----:B------:R-:W-:Y:S01]  /*2de80*/  STL [R1+0x3d5c], R10 ;  /* 0x003d5c0a01007387 */ /* 0x000fe20000100800 */
[----:B------:R-:W-:Y:S01]  /*2de90*/  STL [R1+0x3d58], R11 ;  /* 0x003d580b01007387 */ /* 0x000fe20000100800 */
[C---:B--2---:R-:W-:Y:S02]  /*2dea0*/  HMMA.16816.F32.BF16 R4, R20.reuse, R4, R24 ;  /* 0x000000041404723c */ /* 0x044fe40000041818 */
[----:B------:R-:W2:Y:S01]  /*2deb0*/  LDL.LU.64 R26, [R1+0x4380] ;  /* 0x00438000011a7983 */ /* 0x000ea20000300a00 */
[----:B------:R-:W2:Y:S11]  /*2dec0*/  LDL.LU.64 R24, [R1+0x4378] ;  /* 0x0043780001187983 */ /* 0x000eb60000300a00 */
[----:B------:R-:W-:Y:S09]  /*2ded0*/  @!UPT UIADD3 URZ, URZ, URZ, URZ ;  /* 0x0000003f3f3ff290 */ /* 0x000ff2000fffe03f */
[----:B------:R0:W-:Y:S01]  /*2dee0*/  STL.64 [R1+0x140], R4 ;  /* 0x0001400401007387 */ /* 0x0001e20000100a00 */
[----:B------:R-:W-:Y:S03]  /*2def0*/  STL.64 [R1+0x148], R6 ;  /* 0x0001480601007387 */ /* 0x000fe60000100a00 */
[----:B0-----:R-:W2:Y:S01]  /*2df00*/  LDL.LU.64 R4, [R1+0x4370] ;  /* 0x0043700001047983 */ /* 0x001ea20000300a00 */
[----:B------:R-:W-:Y:S01]  /*2df10*/  IMAD.MOV.U32 R15, RZ, RZ, R29 ;  /* 0x000000ffff0f7224 */ /* 0x000fe200078e001d */
[----:B----4-:R-:W-:Y:S01]  /*2df20*/  MOV R10, R2 ;  /* 0x00000002000a7202 */ /* 0x010fe20000000f00 */
[C---:B--2---:R-:W-:Y:S01]  /*2df30*/  HMMA.16816.F32.BF16 R24, R20.reuse, R4, R24 ;  /* 0x000000041418723c */ /* 0x044fe20000041818 */
[----:B------:R-:W-:Y:S01]  /*2df40*/  MOV R29, R4 ;  /* 0x00000004001d7202 */ /* 0x000fe20000000f00 */
[----:B------:R-:W-:Y:S11]  /*2df50*/  IMAD.MOV.U32 R2, RZ, RZ, R5 ;  /* 0x000000ffff027224 */ /* 0x000ff600078e0005 */
[----:B------:R-:W-:Y:S10]  /*2df60*/  @!UPT UIADD3 URZ, URZ, URZ, URZ ;  /* 0x0000003f3f3ff290 */ /* 0x000ff4000fffe03f */
[----:B------:R-:W-:Y:S01]  /*2df70*/  STL.64 [R1+0x3d0], R24 ;  /* 0x0003d01801007387 */ /* 0x000fe20000100a00 */
[----:B------:R0:W-:Y:S03]  /*2df80*/  STL.64 [R1+0x3d8], R26 ;  /* 0x0003d81a01007387 */ /* 0x0001e60000100a00 */
[----:B0-----:R-:W2:Y:S01]  /*2df90*/  LDL.LU.64 R26, [R1+0x4368] ;  /* 0x00436800011a7983 */ /* 0x001ea20000300a00 */
[----:B------:R-:W2:Y:S02]  /*2dfa0*/  LDL.LU.64 R24, [R1+0x4360] ;  /* 0x0043600001187983 */ /* 0x000ea40000300a00 */
[----:B------:R-:W2:Y:S02]  /*2dfb0*/  LDL.LU.64 R4, [R1+0x4358] ;  /* 0x0043580001047983 */ /* 0x000ea40000300a00 */
[----:B------:R-:W-:Y:S01]  /*2dfc0*/  STL [R1+0x421c], R2 ;  /* 0x00421c0201007387 */ /* 0x000fe20000100800 */
[----:B------:R-:W-:Y:S01]  /*2dfd0*/  STL [R1+0x4218], R29 ;  /* 0x0042181d01007387 */ /* 0x000fe20000100800 */
[C---:B--2---:R-:W-:Y:S03]  /*2dfe0*/  HMMA.16816.F32.BF16 R4, R20.reuse, R4, R24 ;  /* 0x000000041404723c */ /* 0x044fe60000041818 */
[----:B------:R-:W2:Y:S01]  /*2dff0*/  LDL.LU.64 R26, [R1+0x4350] ;  /* 0x00435000011a7983 */ /* 0x000ea20000300a00 */
[----:B------:R-:W2:Y:S11]  /*2e000*/  LDL.LU.64 R24, [R1+0x4348] ;  /* 0x0043480001187983 */ /* 0x000eb60000300a00 */
[----:B------:R-:W-:Y:S08]  /*2e010*/  @!UPT UIADD3 URZ, URZ, URZ, URZ ;  /* 0x0000003f3f3ff290 */ /* 0x000ff0000fffe03f */
        /* <DEDUP_REMOVED lines=42> */
[----:B------:R0:W-:Y:S01]  /*2e2c0*/  STL.64 [R1+0x460], R4 ;  /* 0x0004600401007387 */ /* 0x0001e20000100a00 */
[----:B------:R1:W-:Y:S03]  /*2e2d0*/  STL.64 [R1+0x468], R6 ;  /* 0x0004680601007387 */ /* 0x0003e60000100a00 */
[----:B0-----:R-:W1:Y:S01]  /*2e2e0*/  LDL.LU.64 R4, [R1+0x42b0] ;  /* 0x0042b00001047983 */ /* 0x001e620000300a00 */
[----:B------:R-:W-:Y:S02]  /*2e2f0*/  MOV R14, R9 ;  /* 0x00000009000e7202 */ /* 0x000fe40000000f00 */
[----:B---3--:R-:W-:Y:S01]  /*2e300*/  MOV R8, R28 ;  /* 0x0000001c00087202 */ /* 0x008fe20000000f00 */
[----:B------:R-:W-:Y:S02]  /*2e310*/  IMAD.MOV.U32 R9, RZ, RZ, R3 ;  /* 0x000000ffff097224 */ /* 0x000fe400078e0003 */
[----:B------:R-:W-:-:S07]  /*2e320*/  IMAD.MOV.U32 R11, RZ, RZ, R0 ;  /* 0x000000ffff0b7224 */ /* 0x000fce00078e0000 */
[----:B-1----:R-:W-:Y:S11]  /*2e330*/  HMMA.16816.F32.BF16 R4, R20, R4, R8 ;  /* 0x000000041404723c */ /* 0x002ff60000041808 */
[----:B------:R-:W-:Y:S11]  /*2e340*/  @!UPT UIADD3 URZ, URZ, URZ, URZ ;  /* 0x0000003f3f3ff290 */ /* 0x000ff6000fffe03f */
[----:B------:R-:W-:Y:S02]  /*2e350*/  @!UPT UIADD3 URZ, URZ, URZ, URZ ;  /* 0x0000003f3f3ff290 */ /* 0x000fe4000fffe03f */
[----:B------:R-:W-:Y:S01]  /*2e360*/  MOV R28, R4 ;  /* 0x00000004001c7202 */ /* 0x000fe20000000f00 */
[----:B------:R-:W-:Y:S02]  /*2e370*/  IMAD.MOV.U32 R9, RZ, RZ, R5 ;  /* 0x000000ffff097224 */ /* 0x000fe400078e0005 */
[----:B------:R-:W2:Y:S01]  /*2e380*/  LDL.LU.64 R4, [R1+0x42a8] ;  /* 0x0042a80001047983 */ /* 0x000ea20000300a00 */
[----:B------:R-:W-:Y:S01]  /*2e390*/  IMAD.MOV.U32 R0, RZ, RZ, R7 ;  /* 0x000000ffff007224 */ /* 0x000fe200078e0007 */
[----:B------:R-:W-:-:S04]  /*2e3a0*/  MOV R3, R6 ;  /* 0x0000000600037202 */ /* 0x000fc80000000f00 */
[----:B------:R-:W-:Y:S01]  /*2e3b0*/  STL [R1+0x406c], R0 ;  /* 0x00406c0001007387 */ /* 0x000fe20000100800 */
[----:B------:R-:W-:Y:S02]  /*2e3c0*/  STL [R1+0x4068], R3 ;  /* 0x0040680301007387 */ /* 0x000fe40000100800 */
[----:B------:R0:W-:Y:S02]  /*2e3d0*/  STL [R1+0x4064], R9 ;  /* 0x0040640901007387 */ /* 0x0001e40000100800 */
[----:B------:R-:W3:Y:S01]  /*2e3e0*/  LDL R8, [R1+0x3b0] ;  /* 0x0003b00001087983 */ /* 0x000ee20000100800 */
[----:B0-----:R-:W3:Y:S01]  /*2e3f0*/  LDL R9, [R1+0x3b4] ;  /* 0x0003b40001097983 */ /* 0x001ee20000100800 */
[----:B------:R-:W-:Y:S01]  /*2e400*/  STL [R1+0x4060], R28 ;  /* 0x0040601c01007387 */ /* 0x000fe20000100800 */
[C---:B--2---:R-:W-:Y:S11]  /*2e410*/  HMMA.16816.F32.BF16 R24, R20.reuse, R4, R24 ;  /* 0x000000041418723c */ /* 0x044ff60000041818 */
[----:B------:R-:W-:Y:S11]  /*2e420*/  @!UPT UIADD3 URZ, URZ, URZ, URZ ;  /* 0x0000003f3f3ff290 */ /* 0x000ff6000fffe03f */
[----:B------:R-:W-:Y:S01]  /*2e430*/  @!UPT UIADD3 URZ, URZ, URZ, URZ ;  /* 0x0000003f3f3ff290 */ /* 0x000fe2000fffe03f */
[----:B------:R0:W-:Y:S01]  /*2e440*/  STL.64 [R1+0x480], R24 ;  /* 0x0004801801007387 */ /* 0x0001e20000100a00 */
[----:B------:R-:W-:Y:S03]  /*2e450*/  STL.64 [R1+0x488], R26 ;  /* 0x0004881a01007387 */ /* 0x000fe60000100a00 */
[----:B0-----:R-:W2:Y:S01]  /*2e460*/  LDL.LU.64 R24, [R1+0x42a0] ;  /* 0x0042a00001187983 */ /* 0x001ea20000300a00 */
        /* <DEDUP_REMOVED lines=8> */
[----:B------:R0:W-:Y:S01]  /*2e4f0*/  STL.64 [R1+0x490], R8 ;  /* 0x0004900801007387 */ /* 0x0001e20000100a00 */
[----:B------:R-:W-:Y:S02]  /*2e500*/  STL [R1+0x498], R10 ;  /* 0x0004980a01007387 */ /* 0x000fe40000100800 */
[----:B------:R-:W3:Y:S02]  /*2e510*/  LDL.LU R6, [R1+0x228] ;  /* 0x0002280001067983 */ /* 0x000ee40000300800 */
[----:B------:R-:W3:Y:S01]  /*2e520*/  LDL.LU R7, [R1+0x22c] ;  /* 0x00022c0001077983 */ /* 0x000ee20000300800 */
[----:B0-----:R-:W-:Y:S01]  /*2e530*/  MOV R8, R17 ;  /* 0x0000001100087202 */ /* 0x001fe20000000f00 */
[----:B---3--:R5:W-:Y:S02]  /*2e540*/  STL.64 [R1+0x4220], R6 ;  /* 0x0042200601007387 */ /* 0x008be40000100a00 */
[C---:B-----5:R-:W-:Y:S02]  /*2e550*/  HMMA.16816.F32.BF16 R4, R20.reuse, R16, R12 ;  /* 0x000000101404723c */ /* 0x060fe4000004180c */
[----:B------:R-:W-:Y:S01]  /*2e560*/  STL [R1+0x3e90], R11 ;  /* 0x003e900b01007387 */ /* 0x000fe20000100800 */
[----:B------:R-:W3:Y:S11]  /*2e570*/  LDL.LU R16, [R1+0x360] ;  /* 0x0003600001107983 */ /* 0x000ef60000300800 */
[----:B------:R-:W-:Y:S09]  /*2e580*/  @!UPT UIADD3 URZ, URZ, URZ, URZ ;  /* 0x0000003f3f3ff290 */ /* 0x000ff2000fffe03f */
[----:B------:R0:W-:Y:S01]  /*2e590*/  STL.64 [R1+0x4a0], R4 ;  /* 0x0004a00401007387 */ /* 0x0001e20000100a00 */
[----:B------:R1:W-:Y:S02]  /*2e5a0*/  STL.64 [R1+0x4a8], R6 ;  /* 0x0004a80601007387 */ /* 0x0003e40000100a00 */
[----:B------:R-:W3:Y:S02]  /*2e5b0*/  LDL.LU R17, [R1+0x364] ;  /* 0x0003640001117983 */ /* 0x000ee40000300800 */
[----:B------:R-:W2:Y:S01]  /*2e5c0*/  LDL.LU R12, [R1+0x10] ;  /* 0x00001000010c7983 */ /* 0x000ea20000300800 */
[----:B------:R-:W2:Y:S01]  /*2e5d0*/  LDL.LU R13, [R1+0x14] ;  /* 0x00001400010d7983 */ /* 0x000ea20000300800 */
[----:B------:R-:W2:Y:S02]  /*2e5e0*/  LDL.LU R14, [R1+0x18] ;  /* 0x00001800010e7983 */ /* 0x000ea40000300800 */
[----:B------:R-:W2:Y:S01]  /*2e5f0*/  LDL.LU R15, [R1+0x1c] ;  /* 0x00001c00010f7983 */ /* 0x000ea20000300800 */
[----:B0-----:R-:W4:Y:S01]  /*2e600*/  LDL.LU R4, [R1+0x350] ;  /* 0x0003500001047983 */ /* 0x001f220000300800 */
[----:B------:R-:W4:Y:S02]  /*2e610*/  LDL.LU R5, [R1+0x354] ;  /* 0x0003540001057983 */ /* 0x000f240000300800 */
[----:B-1----:R-:W5:Y:S02]  /*2e620*/  LDL.LU R6, [R1+0x358] ;  /* 0x0003580001067983 */ /* 0x002f640000300800 */
[----:B------:R-:W5:Y:S02]  /*2e630*/  LDL.LU R7, [R1+0x35c] ;  /* 0x00035c0001077983 */ /* 0x000f640000300800 */
        /* <DEDUP_REMOVED lines=12> */
[C---:B--2---:R-:W-:Y:S01]  /*2e700*/  HMMA.16816.F32.BF16 R24, R20.reuse, R24, R12 ;  /* 0x000000181418723c */ /* 0x044fe2000004180c */
[----:B-----5:R-:W-:Y:S01]  /*2e710*/  STL.64 [R1+0x4250], R6 ;  /* 0x0042500601007387 */ /* 0x020fe20000100a00 */
[----:B----4-:R0:W-:Y:S03]  /*2e720*/  STL.64 [R1+0x4248], R4 ;  /* 0x0042480401007387 */ /* 0x0101e60000100a00 */
[----:B0-----:R-:W2:Y:S01]  /*2e730*/  LDL.LU R4, [R1+0x110] ;  /* 0x0001100001047983 */ /* 0x001ea20000300800 */
[----:B------:R-:W2:Y:S02]  /*2e740*/  LDL.LU R5, [R1+0x114] ;  /* 0x0001140001057983 */ /* 0x000ea40000300800 */
[----:B------:R-:W4:Y:S02]  /*2e750*/  LDL.LU R6, [R1+0x118] ;  /* 0x0001180001067983 */ /* 0x000f240000300800 */
[----:B------:R-:W4:Y:S02]  /*2e760*/  LDL.LU R7, [R1+0x11c] ;  /* 0x00011c0001077983 */ /* 0x000f240000300800 */
[----:B----4-:R-:W-:Y:S01]  /*2e770*/  STL.64 [R1+0x4270], R6 ;  /* 0x0042700601007387 */ /* 0x010fe20000100a00 */
[----:B--2---:R0:W-:Y:S03]  /*2e780*/  STL.64 [R1+0x4268], R4 ;  /* 0x0042680401007387 */ /* 0x0041e60000100a00 */
[----:B0-----:R-:W3:Y:S01]  /*2e790*/  LDL.LU R4, [R1+0x380] ;  /* 0x0003800001047983 */ /* 0x001ee20000300800 */
[----:B------:R-:W3:Y:S02]  /*2e7a0*/  LDL.LU R5, [R1+0x384] ;  /* 0x0003840001057983 */ /* 0x000ee40000300800 */
[----:B------:R-:W3:Y:S02]  /*2e7b0*/  LDL.LU R6, [R1+0x388] ;  /* 0x0003880001067983 */ /* 0x000ee40000300800 */
[----:B------:R-:W3:Y:S01]  /*2e7c0*/  LDL.LU R7, [R1+0x38c] ;  /* 0x00038c0001077983 */ /* 0x000ee20000300800 */
[----:B------:R0:W-:Y:S04]  /*2e7d0*/  STL [R1+0x4128], R8 ;  /* 0x0041280801007387 */ /* 0x0001e80000100800 */
[----:B0-----:R-:W2:Y:S01]  /*2e7e0*/  LDL.LU R8, [R1+0x330] ;  /* 0x0003300001087983 */ /* 0x001ea20000300800 */
[----:B------:R-:W2:Y:S02]  /*2e7f0*/  LDL.LU R9, [R1+0x334] ;  /* 0x0003340001097983 */ /* 0x000ea40000300800 */
[----:B------:R-:W2:Y:S02]  /*2e800*/  LDL.LU R10, [R1+0x338] ;  /* 0x00033800010a7983 */ /* 0x000ea40000300800 */
[----:B------:R-:W2:Y:S01]  /*2e810*/  LDL.LU R11, [R1+0x33c] ;  /* 0x00033c00010b7983 */ /* 0x000ea20000300800 */
[----:B------:R-:W4:Y:S01]  /*2e820*/  LDL.LU.64 R12, [R1+0x4298] ;  /* 0x00429800010c7983 */ /* 0x000f220000300a00 */
[----:B------:R-:W-:Y:S02]  /*2e830*/  STL.64 [R1+0x4b0], R24 ;  /* 0x0004b01801007387 */ /* 0x000fe40000100a00 */
[----:B------:R0:W-:Y:S02]  /*2e840*/  STL.64 [R1+0x4b8], R26 ;  /* 0x0004b81a01007387 */ /* 0x0001e40000100a00 */
[----:B0-----:R-:W4:Y:S01]  /*2e850*/  LDL.LU.64 R26, [R1+0x4290] ;  /* 0x00429000011a7983 */ /* 0x001f220000300a00 */
[----:B------:R-:W4:Y:S02]  /*2e860*/  LDL.LU.64 R24, [R1+0x4288] ;  /* 0x0042880001187983 */ /* 0x000f240000300a00 */
[----:B------:R-:W3:Y:S01]  /*2e870*/  LDL.LU.64 R14, [R1+0x4280] ;  /* 0x00428000010e7983 */ /* 0x000ee20000300a00 */
[----:B----4-:R-:W-:Y:S01]  /*2e880*/  HMMA.16816.F32.BF16 R24, R20, R12, R24 ;  /* 0x0000000c1418723c */ /* 0x010fe20000041818 */
[----:B------:R-:W3:Y:S01]  /*2e890*/  LDL.LU.64 R12, [R1+0x4278] ;  /* 0x00427800010c7983 */ /* 0x000ee20000300a00 */
[----:B------:R-:W4:Y:S11]  /*2e8a0*/  LDL.LU R22, [R1+0x168] ;  /* 0x0001680001167983 */ /* 0x000f360000300800 */
[----:B------:R-:W-:Y:S10]  /*2e8b0*/  @!UPT UIADD3 URZ, URZ, URZ, URZ ;  /* 0x0000003f3f3ff290 */ /* 0x000ff4000fffe03f */
[----:B------:R-:W-:Y:S01]  /*2e8c0*/  STL.64 [R1+0x4d0], R24 ;  /* 0x0004d01801007387 */ /* 0x000fe20000100a00 */
[----:B------:R0:W-:Y:S02]  /*2e8d0*/  STL.64 [R1+0x4d8], R26 ;  /* 0x0004d81a01007387 */ /* 0x0001e40000100a00 */
[----:B------:R-:W4:Y:S01]  /*2e8e0*/  LDL.LU R23, [R1+0x16c] ;  /* 0x00016c0001177983 */ /* 0x000f220000300800 */
[----:B0-----:R-:W5:Y:S01]  /*2e8f0*/  LDL.LU R26, [R1+0x188] ;  /* 0x00018800011a7983 */ /* 0x001f620000300800 */
[----:B------:R-:W5:Y:S01]  /*2e900*/  LDL.LU R27, [R1+0x18c] ;  /* 0x00018c00011b7983 */ /* 0x000f620000300800 */
[----:B---3--:R-:W-:Y:S02]  /*2e910*/  HMMA.16816.F32.BF16 R16, R12, R16, R4 ;  /* 0x000000100c10723c */ /* 0x008fe40000041804 */
[----:B------:R-:W4:Y:S01]  /*2e920*/  LDL.LU.64 R6, [R1+0x4270] ;  /* 0x0042700001067983 */ /* 0x000f220000300a00 */
[----:B------:R-:W4:Y:S11]  /*2e930*/  LDL.LU.64 R4, [R1+0x4268] ;  /* 0x0042680001047983 */ /* 0x000f360000300a00 */
[----:B------:R-:W-:Y:S09]  /*2e940*/  @!UPT UIADD3 URZ, URZ, URZ, URZ ;  /* 0x0000003f3f3ff290 */ /* 0x000ff2000fffe03f */
[----:B------:R0:W-:Y:S01]  /*2e950*/  STL [R1+0x30], R16 ;  /* 0x0000301001007387 */ /* 0x0001e20000100800 */
[----:B------:R-:W-:Y:S01]  /*2e960*/  IMAD.MOV.U32 R29, RZ, RZ, R18 ;  /* 0x000000ffff1d7224 */ /* 0x000fe200078e0012 */
[----:B------:R-:W-:Y:S02]  /*2e970*/  MOV R28, R19 ;  /* 0x00000013001c7202 */ /* 0x000fe40000000f00 */
[----:B------:R-:W-:Y:S01]  /*2e980*/  MOV R2, R17 ;  /* 0x0000001100027202 */ /* 0x000fe20000000f00 */
[----:B------:R-:W4:Y:S04]  /*2e990*/  LDL.LU.64 R18, [R1+0x4260] ;  /* 0x0042600001127983 */ /* 0x000f280000300a00 */
[----:B0-----:R-:W4:Y:S01]  /*2e9a0*/  LDL.LU.64 R16, [R1+0x4258] ;  /* 0x0042580001107983 */ /* 0x001f220000300a00 */
[----:B------:R0:W-:Y:S02]  /*2e9b0*/  STL [R1+0x3cd0], R14 ;  /* 0x003cd00e01007387 */ /* 0x0001e40000100800 */
[----:B------:R-:W-:Y:S02]  /*2e9c0*/  STL.64 [R1+0x3c70], R12 ;  /* 0x003c700c01007387 */ /* 0x000fe40000100a00 */
[----:B------:R1:W-:Y:S01]  /*2e9d0*/  STL [R1+0x3c68], R15 ;  /* 0x003c680f01007387 */ /* 0x0003e20000100800 */
[----:B0-----:R-:W3:Y:S01]  /*2e9e0*/  LDL.LU R14, [R1+0x218] ;  /* 0x00021800010e7983 */ /* 0x001ee20000300800 */
[----:B-1----:R-:W3:Y:S03]  /*2e9f0*/  LDL.LU R15, [R1+0x21c] ;  /* 0x00021c00010f7983 */ /* 0x002ee60000300800 */
[----:B------:R-:W0:Y:S04]  /*2ea00*/  S2R R25, SR_TID.X ;  /* 0x0000000000197919 */ /* 0x000e280000002100 */
[----:B------:R-:W1:Y:S01]  /*2ea10*/  S2R R24, SR_TID.X ;  /* 0x0000000000187919 */ /* 0x000e620000002100 */
[----:B0-----:R-:W-:-:S02]  /*2ea20*/  LOP3.LUT R3, R25, 0x7, RZ, 0xc0, !PT ;  /* 0x0000000719037812 */ /* 0x001fc400078ec0ff */
[C---:B------:R-:W-:Y:S01]  /*2ea30*/  SHF.L.U32 R0, R25.reuse, 0x8, RZ ;  /* 0x0000000819007819 */ /* 0x040fe200000006ff */
[----:B------:R-:W-:-:S05]  /*2ea40*/  IMAD.SHL.U32 R25, R25, 0x2, RZ ;  /* 0x0000000219197824 */ /* 0x000fca00078e00ff */
[----:B------:R-:W-:Y:S01]  /*2ea50*/  LOP3.LUT R25, R25, 0x10, RZ, 0xc0, !PT ;  /* 0x0000001019197812 */ /* 0x000fe200078ec0ff */
[----:B------:R-:W-:-:S03]  /*2ea60*/  IMAD R3, R3, 0x210, RZ ;  /* 0x0000021003037824 */ /* 0x000fc600078e02ff */
[----:B-1----:R-:W-:Y:S02]  /*2ea70*/  LOP3.LUT R25, R25, 0xe0, R24, 0xf8, !PT ;  /* 0x000000e019197812 */ /* 0x002fe400078ef818 */
[----:B------:R-:W-:Y:S01]  /*2ea80*/  LOP3.LUT R0, R0, 0x1000, RZ, 0xc0, !PT ;  /* 0x0000100000007812 */ /* 0x000fe200078ec0ff */
[----:B----4-:R-:W-:Y:S01]  /*2ea90*/  HMMA.16816.F32.BF16 R20, R16, R22, R4 ;  /* 0x000000161014723c */ /* 0x010fe20000041804 */
[----:B------:R-:W5:Y:S01]  /*2eaa0*/  LDL.LU.64 R6, [R1+0x4250] ;  /* 0x0042500001067983 */ /* 0x000f620000300a00 */
[----:B------:R-:W5:Y:S01]  /*2eab0*/  LDL.LU.64 R4, [R1+0x4248] ;  /* 0x0042480001047983 */ /* 0x000f620000300a00 */
[----:B------:R-:W-:-:S04]  /*2eac0*/  LOP3.LUT R25, R3, R25, RZ, 0x3c, !PT ;  /* 0x0000001903197212 */ /* 0x000fc800078e3cff */
[----:B------:R-:W-:Y:S11]  /*2ead0*/  IADD3 R25, R0, R25, RZ ;  /* 0x0000001900197210 */ /* 0x000ff60007ffe0ff */
[----:B------:R-:W-:Y:S05]  /*2eae0*/  @!UPT UIADD3 URZ, URZ, URZ, URZ ;  /* 0x0000003f3f3ff290 */ /* 0x000fea000fffe03f */
[----:B------:R-:W-:Y:S01]  /*2eaf0*/  STL.64 [R1+0x10], R20 ;  /* 0x0000101401007387 */ /* 0x000fe20000100a00 */
[----:B------:R-:W-:Y:S01]  /*2eb00*/  MOV R3, R22 ;  /* 0x0000001600037202 */ /* 0x000fe20000000f00 */
[----:B------:R-:W-:Y:S02]  /*2eb10*/  IMAD.MOV.U32 R0, RZ, RZ, R23 ;  /* 0x000000ffff007224 */ /* 0x000fe400078e0017 */
[----:B------:R-:W0:Y:S04]  /*2eb20*/  LDSM.16.MT88.4 R20, [R25+0x1c100] ;  /* 0x01c100001914783b */ /* 0x000e280000004200 */
[----:B0-----:R0:W-:Y:S01]  /*2eb30*/  STL.64 [R1+0x4178], R22 ;  /* 0x0041781601007387 */ /* 0x0011e20000100a00 */
[----:B------:R-:W-:Y:S03]  /*2eb40*/  STL.64 [R1+0x4170], R20 ;  /* 0x0041701401007387 */ /* 0x000fe60000100a00 */
[----:B0-----:R-:W4:Y:S01]  /*2eb50*/  LDL.LU R22, [R1+0x1a8] ;  /* 0x0001a80001167983 */ /* 0x001f220000300800 */
[----:B------:R-:W4:Y:S01]  /*2eb60*/  LDL.LU R23, [R1+0x1ac] ;  /* 0x0001ac0001177983 */ /* 0x000f220000300800 */
[C---:B-----5:R-:W-:Y:S02]  /*2eb70*/  HMMA.16816.F32.BF16 R24, R16.reuse, R26, R4 ;  /* 0x0000001a1018723c */ /* 0x060fe40000041804 */
[----:B------:R-:W3:Y:S01]  /*2eb80*/  LDL.LU.64 R6, [R1+0x4240] ;  /* 0x0042400001067983 */ /* 0x000ee20000300a00 */
[----:B------:R-:W3:Y:S11]  /*2eb90*/  LDL.LU.64 R4, [R1+0x4238] ;  /* 0x0042380001047983 */ /* 0x000ef60000300a00 */
[----:B------:R-:W-:Y:S09]  /*2eba0*/  @!UPT UIADD3 URZ, URZ, URZ, URZ ;  /* 0x0000003f3f3ff290 */ /* 0x000ff2000fffe03f */
[----:B------:R-:W-:Y:S01]  /*2ebb0*/  STL.64 [R1+0x4188], R26 ;  /* 0x0041881a01007387 */ /* 0x000fe20000100a00 */
[----:B------:R0:W-:Y:S03]  /*2ebc0*/  STL.64 [R1+0x4180], R24 ;  /* 0x0041801801007387 */ /* 0x0001e60000100a00 */
[----:B0-----:R-:W4:Y:S01]  /*2ebd0*/  LDL.LU R24, [R1+0x340] ;  /* 0x0003400001187983 */ /* 0x001f220000300800 */
[----:B------:R-:W4:Y:S02]  /*2ebe0*/  LDL.LU R25, [R1+0x344] ;  /* 0x0003440001197983 */ /* 0x000f240000300800 */
[----:B------:R-:W4:Y:S02]  /*2ebf0*/  LDL.LU R26, [R1+0x348] ;  /* 0x00034800011a7983 */ /* 0x000f240000300800 */
[----:B------:R-:W4:Y:S01]  /*2ec00*/  LDL.LU R27, [R1+0x34c] ;  /* 0x00034c00011b7983 */ /* 0x000f220000300800 */
[C---:B---3--:R-:W-:Y:S01]  /*2ec10*/  HMMA.16816.F32.BF16 R12, R16.reuse, R14, R4 ;  /* 0x0000000e100c723c */ /* 0x048fe20000041804 */
[----:B------:R-:W3:Y:S01]  /*2ec20*/  LDL.LU.64 R6, [R1+0x4230] ;  /* 0x0042300001067983 */ /* 0x000ee20000300a00 */
[----:B------:R-:W3:Y:S11]  /*2ec30*/  LDL.LU.64 R4, [R1+0x4228] ;  /* 0x0042280001047983 */ /* 0x000ef60000300a00 */
[----:B------:R-:W-:Y:S10]  /*2ec40*/  @!UPT UIADD3 URZ, URZ, URZ, URZ ;  /* 0x0000003f3f3ff290 */ /* 0x000ff4000fffe03f */
[----:B------:R-:W-:Y:S01]  /*2ec50*/  STL.64 [R1+0x370], R12 ;  /* 0x0003700c01007387 */ /* 0x000fe20000100a00 */
[----:B------:R0:W-:Y:S02]  /*2ec60*/  STL [R1+0x378], R14 ;  /* 0x0003780e01007387 */ /* 0x0001e40000100800 */
[----:B------:R1:W-:Y:S01]  /*2ec70*/  STL [R1+0x4144], R15 ;  /* 0x0041440f01007387 */ /* 0x0003e20000100800 */
[----:B0-----:R-:W3:Y:S01]  /*2ec80*/  LDL.LU R14, [R1+0x1e8] ;  /* 0x0001e800010e7983 */ /* 0x001ee20000300800 */
[----:B-1----:R-:W3:Y:S01]  /*2ec90*/  LDL.LU R15, [R1+0x1ec] ;  /* 0x0001ec00010f7983 */ /* 0x002ee20000300800 */
[C---:B----4-:R-:W-:Y:S08]  /*2eca0*/  HMMA.16816.F32.BF16 R20, R16.reuse, R22, R24 ;  /* 0x000000161014723c */ /* 0x050ff00000041818 */
[----:B---3--:R-:W-:Y:S01]  /*2ecb0*/  HMMA.16816.F32.BF16 R12, R16, R14, R4 ;  /* 0x0000000e100c723c */ /* 0x008fe20000041804 */
[----:B------:R-:W2:Y:S11]  /*2ecc0*/  LDL.LU.64 R6, [R1+0x4220] ;  /* 0x0042200001067983 */ /* 0x000eb60000300a00 */
[----:B------:R-:W-:Y:S11]  /*2ecd0*/  @!UPT UIADD3 URZ, URZ, URZ, URZ ;  /* 0x0000003f3f3ff290 */ /* 0x000ff6000fffe03f */
[----:B------:R0:W-:Y:S01]  /*2ece0*/  STL.64 [R1+0x40], R12 ;  /* 0x0000400c01007387 */ /* 0x0001e20000100a00 */
[----:B------:R1:W-:Y:S02]  /*2ecf0*/  STL.64 [R1+0x48], R14 ;  /* 0x0000480e01007387 */ /* 0x0003e40000100a00 */
[----:B------:R-:W-:Y:S01]  /*2ed00*/  STL.64 [R1+0x50], R20 ;  /* 0x0000501401007387 */ /* 0x000fe20000100a00 */
[----:B0-----:R-:W-:Y:S02]  /*2ed10*/  MOV R13, R23 ;  /* 0x00000017000d7202 */ /* 0x001fe40000000f00 */
[----:B-1----:R-:W-:-:S05]  /*2ed20*/  MOV R14, R22 ;  /* 0x00000016000e7202 */ /* 0x002fca0000000f00 */
[----:B------:R-:W-:Y:S01]  /*2ed30*/  STL [R1+0x420c], R14 ;  /* 0x00420c0e01007387 */ /* 0x000fe20000100800 */
[----:B------:R-:W-:Y:S02]  /*2ed40*/  STL [R1+0x4208], R13 ;  /* 0x0042080d01007387 */ /* 0x000fe40000100800 */
[----:B------:R-:W3:Y:S01]  /*2ed50*/  LDL.LU R22, [R1+0x368] ;  /* 0x0003680001167983 */ /* 0x000ee20000300800 */
[----:B--2---:R-:W-:Y:S11]  /*2ed60*/  HMMA.16816.F32.BF16 R4, R16, R6, R8 ;  /* 0x000000061004723c */ /* 0x004ff60000041808 */
[----:B------:R-:W-:Y:S11]  /*2ed70*/  @!UPT UIADD3 URZ, URZ, URZ, URZ ;  /* 0x0000003f3f3ff290 */ /* 0x000ff6000fffe03f */
[----:B------:R-:W-:Y:S01]  /*2ed80*/  @!UPT UIADD3 URZ, URZ, URZ, URZ ;  /* 0x0000003f3f3ff290 */ /* 0x000fe2000fffe03f */
[----:B------:R-:W-:Y:S01]  /*2ed90*/  STL.64 [R1+0x90], R4 ;  /* 0x0000900401007387 */ /* 0x000fe20000100a00 */
[----:B------:R-:W-:Y:S02]  /*2eda0*/  STL.64 [R1+0x98], R6 ;  /* 0x0000980601007387 */ /* 0x000fe40000100a00 */
[----:B------:R-:W3:Y:S02]  /*2edb0*/  LDL.LU R23, [R1+0x36c] ;  /* 0x00036c0001177983 */ /* 0x000ee40000300800 */
[----:B---3--:R0:W-:Y:S04]  /*2edc0*/  STL.64 [R1+0x4190], R22 ;  /* 0x0041901601007387 */ /* 0x0081e80000100a00 */
[----:B0-----:R-:W2:Y:S01]  /*2edd0*/  LDL.LU R22, [R1+0x328] ;  /* 0x0003280001167983 */ /* 0x001ea20000300800 */
[----:B------:R-:W2:Y:S03]  /*2ede0*/  LDL.LU R23, [R1+0x32c] ;  /* 0x00032c0001177983 */ /* 0x000ea60000300800 */
[----:B--2---:R0:W-:Y:S04]  /*2edf0*/  STL.64 [R1+0x41a8], R22 ;  /* 0x0041a81601007387 */ /* 0x0041e80000100a00 */
[----:B0-----:R-:W2:Y:S01]  /*2ee00*/  LDL.LU R22, [R1+0x2f8] ;  /* 0x0002f80001167983 */ /* 0x001ea20000300800 */
[----:B------:R-:W2:Y:S03]  /*2ee10*/  LDL.LU R23, [R1+0x2fc] ;  /* 0x0002fc0001177983 */ /* 0x000ea60000300800 */
[----:B--2---:R0:W-:Y:S04]  /*2ee20*/  STL.64 [R1+0x41c0], R22 ;  /* 0x0041c01601007387 */ /* 0x0041e80000100a00 */
[----:B0-----:R-:W2:Y:S01]  /*2ee30*/  LDL.LU R22, [R1+0x2e8] ;  /* 0x0002e80001167983 */ /* 0x001ea20000300800 */
[----:B------:R-:W2:Y:S03]  /*2ee40*/  LDL.LU R23, [R1+0x2ec] ;  /* 0x0002ec0001177983 */ /* 0x000ea60000300800 */
[----:B--2---:R0:W-:Y:S04]  /*2ee50*/  STL.64 [R1+0x41d8], R22 ;  /* 0x0041d81601007387 */ /* 0x0041e80000100a00 */
[----:B0-----:R-:W2:Y:S01]  /*2ee60*/  LDL.LU R22, [R1+0x2b8] ;  /* 0x0002b80001167983 */ /* 0x001ea20000300800 */
[----:B------:R-:W2:Y:S02]  /*2ee70*/  LDL.LU R23, [R1+0x2bc] ;  /* 0x0002bc0001177983 */ /* 0x000ea40000300800 */
[----:B------:R-:W3:Y:S02]  /*2ee80*/  LDL.LU R6, [R1+0x2a8] ;  /* 0x0002a80001067983 */ /* 0x000ee40000300800 */
[----:B------:R-:W3:Y:S02]  /*2ee90*/  LDL.LU R7, [R1+0x2ac] ;  /* 0x0002ac0001077983 */ /* 0x000ee40000300800 */
[----:B---3--:R-:W-:Y:S01]  /*2eea0*/  STL.64 [R1+0x41e8], R6 ;  /* 0x0041e80601007387 */ /* 0x008fe20000100a00 */
[----:B------:R-:W3:Y:S02]  /*2eeb0*/  LDL.LU R10, [R1+0x278] ;  /* 0x00027800010a7983 */ /* 0x000ee40000300800 */
[----:B------:R-:W3:Y:S02]  /*2eec0*/  LDL.LU R11, [R1+0x27c] ;  /* 0x00027c00010b7983 */ /* 0x000ee40000300800 */
[----:B---3--:R0:W-:Y:S04]  /*2eed0*/  STL.64 [R1+0x41f0], R10 ;  /* 0x0041f00a01007387 */ /* 0x0081e80000100a00 */
[----:B0-----:R-:W3:Y:S01]  /*2eee0*/  LDL.LU R10, [R1+0x268] ;  /* 0x00026800010a7983 */ /* 0x001ee20000300800 */
[----:B------:R-:W3:Y:S03]  /*2eef0*/  LDL.LU R11, [R1+0x26c] ;  /* 0x00026c00010b7983 */ /* 0x000ee60000300800 */
[----:B---3--:R0:W-:Y:S01]  /*2ef00*/  STL.64 [R1+0x4210], R10 ;  /* 0x0042100a01007387 */ /* 0x0081e20000100a00 */
[----:B------:R-:W3:Y:S02]  /*2ef10*/  LDL.LU R4, [R1+0x2d0] ;  /* 0x0002d00001047983 */ /* 0x000ee40000300800 */
[----:B------:R-:W3:Y:S02]  /*2ef20*/  LDL.LU R5, [R1+0x2d4] ;  /* 0x0002d40001057983 */ /* 0x000ee40000300800 */
[----:B------:R-:W4:Y:S01]  /*2ef30*/  LDL.LU R6, [R1+0x2d8] ;  /* 0x0002d80001067983 */ /* 0x000f220000300800 */
[----:B------:R-:W4:Y:S01]  /*2ef40*/  LDL.LU R7, [R1+0x2dc] ;  /* 0x0002dc0001077983 */ /* 0x000f220000300800 */
[----:B------:R-:W5:Y:S02]  /*2ef50*/  LDL.LU R14, [R1+0x238] ;  /* 0x00023800010e7983 */ /* 0x000f640000300800 */
[----:B------:R-:W5:Y:S02]  /*2ef60*/  LDL.LU R15, [R1+0x23c] ;  /* 0x00023c00010f7983 */ /* 0x000f640000300800 */
[----:B------:R-:W5:Y:S01]  /*2ef70*/  LDL.LU R8, [R1+0x310] ;  /* 0x0003100001087983 */ /* 0x000f620000300800 */
[----:B------:R-:W5:Y:S04]  /*2ef80*/  LDL.LU R9, [R1+0x314] ;  /* 0x0003140001097983 */ /* 0x000f680000300800 */
[----:B0-----:R-:W5:Y:S01]  /*2ef90*/  LDL.LU R10, [R1+0x318] ;  /* 0x00031800010a7983 */ /* 0x001f620000300800 */
[----:B------:R-:W5:Y:S03]  /*2efa0*/  LDL.LU R11, [R1+0x31c] ;  /* 0x00031c00010b7983 */ /* 0x000f660000300800 */
[----:B----4-:R-:W-:Y:S01]  /*2efb0*/  STL.64 [R1+0x4200], R6 ;  /* 0x0042000601007387 */ /* 0x010fe20000100a00 */
[----:B---3--:R0:W-:Y:S03]  /*2efc0*/  STL.64 [R1+0x41f8], R4 ;  /* 0x0041f80401007387 */ /* 0x0081e60000100a00 */
[----:B0-----:R-:W3:Y:S01]  /*2efd0*/  LDL.LU R4, [R1+0x300] ;  /* 0x0003000001047983 */ /* 0x001ee20000300800 */
[----:B------:R-:W3:Y:S02]  /*2efe0*/  LDL.LU R5, [R1+0x304] ;  /* 0x0003040001057983 */ /* 0x000ee40000300800 */
[----:B------:R-:W3:Y:S02]  /*2eff0*/  LDL.LU R6, [R1+0x308] ;  /* 0x0003080001067983 */ /* 0x000ee40000300800 */
[----:B------:R-:W3:Y:S01]  /*2f000*/  LDL.LU R7, [R1+0x30c] ;  /* 0x00030c0001077983 */ /* 0x000ee20000300800 */
[----:B--2---:R0:W-:Y:S01]  /*2f010*/  STL.64 [R1+0x41e0], R22 ;  /* 0x0041e01601007387 */ /* 0x0041e20000100a00 */
[----:B------:R-:W2:Y:S02]  /*2f020*/  LDL.LU R20, [R1+0x2c0] ;  /* 0x0002c00001147983 */ /* 0x000ea40000300800 */
[----:B------:R-:W2:Y:S01]  /*2f030*/  LDL.LU R21, [R1+0x2c4] ;  /* 0x0002c40001157983 */ /* 0x000ea20000300800 */
[----:B0-----:R-:W2:Y:S01]  /*2f040*/  LDL.LU R22, [R1+0x2c8] ;  /* 0x0002c80001167983 */ /* 0x001ea20000300800 */
[----:B------:R-:W2:Y:S02]  /*2f050*/  LDL.LU R23, [R1+0x2cc] ;  /* 0x0002cc0001177983 */ /* 0x000ea40000300800 */
[----:B------:R-:W4:Y:S01]  /*2f060*/  LDL.LU R24, [R1+0x30] ;  /* 0x0000300001187983 */ /* 0x000f220000300800 */
[----:B------:R-:W-:-:S02]  /*2f070*/  MOV R26, R29 ;  /* 0x0000001d001a7202 */ /* 0x000fc40000000f00 */
[----:B------:R-:W-:Y:S01]  /*2f080*/  MOV R27, R28 ;  /* 0x0000001c001b7202 */ /* 0x000fe20000000f00 */
[----:B------:R-:W-:Y:S02]  /*2f090*/  IMAD.MOV.U32 R25, RZ, RZ, R2 ;  /* 0x000000ffff197224 */ /* 0x000fe400078e0002 */
[----:B------:R-:W2:Y:S01]  /*2f0a0*/  LDL.LU R2, [R1+0x421c] ;  /* 0x00421c0001027983 */ /* 0x000ea20000300800 */
[----:B------:R-:W2:Y:S02]  /*2f0b0*/  LDL.LU R29, [R1+0x4218] ;  /* 0x00421800011d7983 */ /* 0x000ea40000300800 */
[----:B------:R-:W-:Y:S01]  /*2f0c0*/  STL.64 [R1+0x41a0], R26 ;  /* 0x0041a01a01007387 */ /* 0x000fe20000100a00 */
[----:B----4-:R0:W-:Y:S04]  /*2f0d0*/  STL.64 [R1+0x4198], R24 ;  /* 0x0041981801007387 */ /* 0x0101e80000100a00 */
[----:B0-----:R-:W4:Y:S01]  /*2f0e0*/  LDL.LU R24, [R1+0x240] ;  /* 0x0002400001187983 */ /* 0x001f220000300800 */
[----:B------:R-:W4:Y:S02]  /*2f0f0*/  LDL.LU R25, [R1+0x244] ;  /* 0x0002440001197983 */ /* 0x000f240000300800 */
[----:B------:R-:W2:Y:S02]  /*2f100*/  LDL.LU R26, [R1+0x248] ;  /* 0x00024800011a7983 */ /* 0x000ea40000300800 */
[----:B------:R-:W2:Y:S02]  /*2f110*/  LDL.LU R27, [R1+0x24c] ;  /* 0x00024c00011b7983 */ /* 0x000ea40000300800 */
[----:B--2---:R-:W-:Y:S01]  /*2f120*/  STL.64 [R1+0x41b8], R26 ;  /* 0x0041b81a01007387 */ /* 0x004fe20000100a00 */
[----:B----4-:R0:W-:Y:S03]  /*2f130*/  STL.64 [R1+0x41b0], R24 ;  /* 0x0041b01801007387 */ /* 0x0101e60000100a00 */
[----:B0-----:R-:W2:Y:S01]  /*2f140*/  LDL.LU R24, [R1+0x250] ;  /* 0x0002500001187983 */ /* 0x001ea20000300800 */
[----:B------:R-:W2:Y:S02]  /*2f150*/  LDL.LU R25, [R1+0x254] ;  /* 0x0002540001197983 */ /* 0x000ea40000300800 */
[----:B------:R-:W4:Y:S02]  /*2f160*/  LDL.LU R26, [R1+0x258] ;  /* 0x00025800011a7983 */ /* 0x000f240000300800 */
[----:B------:R-:W4:Y:S01]  /*2f170*/  LDL.LU R27, [R1+0x25c] ;  /* 0x00025c00011b7983 */ /* 0x000f220000300800 */
[C---:B-----5:R-:W-:Y:S01]  /*2f180*/  HMMA.16816.F32.BF16 R12, R16.reuse, R14, R8 ;  /* 0x0000000e100c723c */ /* 0x060fe20000041808 */
[----:B----4-:R-:W-:Y:S01]  /*2f190*/  STL.64 [R1+0x41d0], R26 ;  /* 0x0041d01a01007387 */ /* 0x010fe20000100a00 */
[----:B--2---:R0:W-:Y:S03]  /*2f1a0*/  STL.64 [R1+0x41c8], R24 ;  /* 0x0041c81801007387 */ /* 0x0041e60000100a00 */
[----:B0-----:R-:W2:Y:S01]  /*2f1b0*/  LDL.LU R24, [R1+0x280] ;  /* 0x0002800001187983 */ /* 0x001ea20000300800 */
[----:B------:R-:W2:Y:S02]  /*2f1c0*/  LDL.LU R25, [R1+0x284] ;  /* 0x0002840001197983 */ /* 0x000ea40000300800 */
[----:B------:R-:W2:Y:S02]  /*2f1d0*/  LDL.LU R26, [R1+0x288] ;  /* 0x00028800011a7983 */ /* 0x000ea40000300800 */
[----:B------:R-:W2:Y:S01]  /*2f1e0*/  LDL.LU R27, [R1+0x28c] ;  /* 0x00028c00011b7983 */ /* 0x000ea20000300800 */
[----:B------:R-:W3:Y:S11]  /*2f1f0*/  LDL.LU.64 R10, [R1+0x4210] ;  /* 0x00421000010a7983 */ /* 0x000ef60000300a00 */
[----:B------:R-:W-:Y:S01]  /*2f200*/  @!UPT UIADD3 URZ, URZ, URZ, URZ ;  /* 0x0000003f3f3ff290 */ /* 0x000fe2000fffe03f */
[----:B------:R-:W-:Y:S02]  /*2f210*/  STL.64 [R1+0xa0], R12 ;  /* 0x0000a00c01007387 */ /* 0x000fe40000100a00 */
[----:B------:R0:W-:Y:S02]  /*2f220*/  STL [R1+0xa8], R14 ;  /* 0x0000a80e01007387 */ /* 0x0001e40000100800 */
[----:B0-----:R-:W4:Y:S01]  /*2f230*/  LDL.LU R14, [R1+0x420c] ;  /* 0x00420c00010e7983 */ /* 0x001f220000300800 */
[----:B------:R-:W5:Y:S01]  /*2f240*/  LDL.LU R13, [R1+0x4208] ;  /* 0x00420800010d7983 */ /* 0x000f620000300800 */
[C---:B---3--:R-:W-:Y:S02]  /*2f250*/  HMMA.16816.F32.BF16 R8, R16.reuse, R10, R4 ;  /* 0x0000000a1008723c */ /* 0x048fe40000041804 */
[----:B------:R-:W3:Y:S01]  /*2f260*/  LDL.LU.64 R6, [R1+0x4200] ;  /* 0x0042000001067983 */ /* 0x000ee20000300a00 */
[----:B------:R-:W3:Y:S11]  /*2f270*/  LDL.LU.64 R4, [R1+0x41f8] ;  /* 0x0041f80001047983 */ /* 0x000ef60000300a00 */
[----:B------:R-:W-:Y:S09]  /*2f280*/  @!UPT UIADD3 URZ, URZ, URZ, URZ ;  /* 0x0000003f3f3ff290 */ /* 0x000ff2000fffe03f */
[----:B------:R-:W-:Y:S01]  /*2f290*/  STL.64 [R1+0x110], R8 ;  /* 0x0001100801007387 */ /* 0x000fe20000100a00 */
[----:B------:R0:W-:Y:S03]  /*2f2a0*/  STL.64 [R1+0x118], R10 ;  /* 0x0001180a01007387 */ /* 0x0001e60000100a00 */
[----:B0-----:R-:W3:Y:S02]  /*2f2b0*/  LDL.LU.64 R10, [R1+0x41f0] ;  /* 0x0041f000010a7983 */ /* 0x001ee40000300a00 */
[C---:B---3--:R-:W-:Y:S02]  /*2f2c0*/  HMMA.16816.F32.BF16 R8, R16.reuse, R10, R4 ;  /* 0x0000000a1008723c */ /* 0x048fe40000041804 */
[----:B------:R-:W3:Y:S11]  /*2f2d0*/  LDL.LU.64 R6, [R1+0x41e8] ;  /* 0x0041e80001067983 */ /* 0x000ef60000300a00 */
[----:B------:R-:W-:Y:S10]  /*2f2e0*/  @!UPT UIADD3 URZ, URZ, URZ, URZ ;  /* 0x0000003f3f3ff290 */ /* 0x000ff4000fffe03f */
[----:B------:R-:W-:Y:S01]  /*2f2f0*/  STL.64 [R1+0x4138], R10 ;  /* 0x0041380a01007387 */ /* 0x000fe20000100a00 */
[----:B------:R0:W-:Y:S03]  /*2f300*/  STL.64 [R1+0x4130], R8 ;  /* 0x0041300801007387 */ /* 0x0001e60000100a00 */
[----:B0-----:R-:W2:Y:S01]  /*2f310*/  LDL.LU R8, [R1+0x290] ;  /* 0x0002900001087983 */ /* 0x001ea20000300800 */
[----:B------:R-:W2:Y:S02]  /*2f320*/  LDL.LU R9, [R1+0x294] ;  /* 0x0002940001097983 */ /* 0x000ea40000300800 */
[----:B------:R-:W2:Y:S02]  /*2f330*/  LDL.LU R10, [R1+0x298] ;  /* 0x00029800010a7983 */ /* 0x000ea40000300800 */
[----:B------:R-:W2:Y:S01]  /*2f340*/  LDL.LU R11, [R1+0x29c] ;  /* 0x00029c00010b7983 */ /* 0x000ea20000300800 */
[C---:B---3--:R-:W-:Y:S11]  /*2f350*/  HMMA.16816.F32.BF16 R20, R16.reuse, R6, R20 ;  /* 0x000000061014723c */ /* 0x048ff60000041814 */
[----:B------:R-:W-:Y:S11]  /*2f360*/  @!UPT UIADD3 URZ, URZ, URZ, URZ ;  /* 0x0000003f3f3ff290 */ /* 0x000ff6000fffe03f */
[----:B------:R-:W-:Y:S01]  /*2f370*/  @!UPT UIADD3 URZ, URZ, URZ, URZ ;  /* 0x0000003f3f3ff290 */ /* 0x000fe2000fffe03f */
[----:B------:R2:W-:Y:S01]  /*2f380*/  STL.64 [R1+0xf0], R20 ;  /* 0x0000f01401007387 */ /* 0x0005e20000100a00 */
[----:B------:R-:W-:Y:S01]  /*2f390*/  IMAD.MOV.U32 R6, RZ, RZ, R22 ;  /* 0x000000ffff067224 */ /* 0x000fe200078e0016 */
[----:B------:R-:W-:Y:S02]  /*2f3a0*/  MOV R7, R23 ;  /* 0x0000001700077202 */ /* 0x000fe40000000f00 */
[----:B------:R-:W2:Y:S02]  /*2f3b0*/  LDL.LU.64 R22, [R1+0x41e0] ;  /* 0x0041e00001167983 */ /* 0x000ea40000300a00 */
[----:B------:R-:W-:Y:S01]  /*2f3c0*/  STL [R1+0x4140], R6 ;  /* 0x0041400601007387 */ /* 0x000fe20000100800 */
[C---:B--2---:R-:W-:Y:S11]  /*2f3d0*/  HMMA.16816.F32.BF16 R20, R16.reuse, R22, R8 ;  /* 0x000000161014723c */ /* 0x044ff60000041808 */
[----:B------:R-:W-:Y:S11]  /*2f3e0*/  @!UPT UIADD3 URZ, URZ, URZ, URZ ;  /* 0x0000003f3f3ff290 */ /* 0x000ff6000fffe03f */
[----:B------:R-:W-:Y:S01]  /*2f3f0*/  @!UPT UIADD3 URZ, URZ, URZ, URZ ;  /* 0x0000003f3f3ff290 */ /* 0x000fe2000fffe03f */
[----:B------:R0:W-:Y:S01]  /*2f400*/  STL.64 [R1+0xe0], R20 ;  /* 0x0000e01401007387 */ /* 0x0001e20000100a00 */
[----:B------:R-:W-:Y:S01]  /*2f410*/  MOV R11, R22 ;  /* 0x00000016000b7202 */ /* 0x000fe20000000f00 */
[----:B------:R-:W-:Y:S02]  /*2f420*/  IMAD.MOV.U32 R10, RZ, RZ, R23 ;  /* 0x000000ffff0a7224 */ /* 0x000fe400078e0017 */
[----:B------:R-:W0:Y:S03]  /*2f430*/  LDL.LU.64 R22, [R1+0x41d8] ;  /* 0x0041d80001167983 */ /* 0x000e260000300a00 */
[----:B------:R-:W-:Y:S01]  /*2f440*/  STL.64 [R1+0x4148], R10 ;  /* 0x0041480a01007387 */ /* 0x000fe20000100a00 */
[C---:B0-----:R-:W-:Y:S01]  /*2f450*/  HMMA.16816.F32.BF16 R20, R16.reuse, R22, R24 ;  /* 0x000000161014723c */ /* 0x041fe20000041818 */
[----:B------:R-:W2:Y:S01]  /*2f460*/  LDL.LU.64 R26, [R1+0x41d0] ;  /* 0x0041d000011a7983 */ /* 0x000ea20000300a00 */
[----:B------:R-:W2:Y:S11]  /*2f470*/  LDL.LU.64 R24, [R1+0x41c8] ;  /* 0x0041c80001187983 */ /* 0x000eb60000300a00 */
[----:B------:R-:W-:Y:S10]  /*2f480*/  @!UPT UIADD3 URZ, URZ, URZ, URZ ;  /* 0x0000003f3f3ff290 */ /* 0x000ff4000fffe03f */
[----:B------:R-:W-:Y:S01]  /*2f490*/  STL.64 [R1+0xd0], R20 ;  /* 0x0000d01401007387 */ /* 0x000fe20000100a00 */
[----:B------:R0:W-:Y:S03]  /*2f4a0*/  STL.64 [R1+0xd8], R22 ;  /* 0x0000d81601007387 */ /* 0x0001e60000100a00 */
[----:B0-----:R-:W2:Y:S01]  /*2f4b0*/  LDL.LU.64 R22, [R1+0x41c0] ;  /* 0x0041c00001167983 */ /* 0x001ea20000300a00 */
[----:B------:R-:W-:Y:S01]  /*2f4c0*/  MOV R9, R2 ;  /* 0x0000000200097202 */ /* 0x000fe20000000f00 */
[C---:B--2---:R-:W-:Y:S02]  /*2f4d0*/  HMMA.16816.F32.BF16 R20, R16.reuse, R22, R24 ;  /* 0x000000161014723c */ /* 0x044fe40000041818 */
[----:B------:R-:W2:Y:S01]  /*2f4e0*/  LDL.LU.64 R26, [R1+0x41b8] ;  /* 0x0041b800011a7983 */ /* 0x000ea20000300a00 */
[----:B------:R-:W2:Y:S11]  /*2f4f0*/  LDL.LU.64 R24, [R1+0x41b0] ;  /* 0x0041b00001187983 */ /* 0x000eb60000300a00 */
[----:B------:R-:W-:Y:S09]  /*2f500*/  @!UPT UIADD3 URZ, URZ, URZ, URZ ;  /* 0x0000003f3f3ff290 */ /* 0x000ff2000fffe03f */
[----:B------:R2:W-:Y:S01]  /*2f510*/  STL [R1+0xc0], R20 ;  /* 0x0000c01401007387 */ /* 0x0005e20000100800 */
[----:B------:R-:W-:Y:S02]  /*2f520*/  MOV R28, R22 ;  /* 0x00000016001c7202 */ /* 0x000fe40000000f00 */
[----:B------:R-:W-:Y:S02]  /*2f530*/  MOV R2, R23 ;  /* 0x0000001700027202 */ /* 0x000fe40000000f00 */
[----:B------:R-:W2:Y:S01]  /*2f540*/  LDL.LU.64 R22, [R1+0x41a8] ;  /* 0x0041a80001167983 */ /* 0x000ea20000300a00 */
[----:B------:R-:W-:Y:S01]  /*2f550*/  MOV R8, R29 ;  /* 0x0000001d00087202 */ /* 0x000fe20000000f00 */
[----:B------:R-:W-:Y:S02]  /*2f560*/  IMAD.MOV.U32 R29, RZ, RZ, R21 ;  /* 0x000000ffff1d7224 */ /* 0x000fe400078e0015 */
[----:B--2---:R-:W-:Y:S01]  /*2f570*/  HMMA.16816.F32.BF16 R20, R16, R22, R24 ;  /* 0x000000161014723c */ /* 0x004fe20000041818 */
[----:B------:R-:W2:Y:S01]  /*2f580*/  LDL.LU.64 R26, [R1+0x41a0] ;  /* 0x0041a000011a7983 */ /* 0x000ea20000300a00 */
[----:B------:R-:W2:Y:S11]  /*2f590*/  LDL.LU.64 R24, [R1+0x4198] ;  /* 0x0041980001187983 */ /* 0x000eb60000300a00 */
[----:B------:R-:W-:Y:S11]  /*2f5a0*/  @!UPT UIADD3 URZ, URZ, URZ, URZ ;  /* 0x0000003f3f3ff290 */ /* 0x000ff6000fffe03f */
[----:B------:R-:W-:Y:S01]  /*2f5b0*/  MOV R5, R22 ;  /* 0x0000001600057202 */ /* 0x000fe20000000f00 */
[----:B------:R-:W-:Y:S02]  /*2f5c0*/  IMAD.MOV.U32 R4, RZ, RZ, R23 ;  /* 0x000000ffff047224 */ /* 0x000fe400078e0017 */
[----:B------:R-:W2:Y:S01]  /*2f5d0*/  LDL.LU.64 R22, [R1+0x4190] ;  /* 0x0041900001167983 */ /* 0x000ea20000300a00 */
[----:B------:R-:W-:Y:S01]  /*2f5e0*/  IMAD.MOV.U32 R12, RZ, RZ, R20 ;  /* 0x000000ffff0c7224 */ /* 0x000fe200078e0014 */
[----:B------:R-:W-:-:S05]  /*2f5f0*/  MOV R6, R21 ;  /* 0x0000001500067202 */ /* 0x000fca0000000f00 */
[----:B------:R-:W-:Y:S01]  /*2f600*/  STL.64 [R1+0x4158], R6 ;  /* 0x0041580601007387 */ /* 0x000fe20000100a00 */
[----:B------:R0:W-:Y:S03]  /*2f610*/  STL.64 [R1+0x4150], R4 ;  /* 0x0041500401007387 */ /* 0x0001e60000100a00 */
[----:B0-----:R-:W3:Y:S01]  /*2f620*/  LDL.LU R4, [R1+0x130] ;  /* 0x0001300001047983 */ /* 0x001ee20000300800 */
[----:B------:R-:W3:Y:S01]  /*2f630*/  LDL.LU R5, [R1+0x134] ;  /* 0x0001340001057983 */ /* 0x000ee20000300800 */
        /* <DEDUP_REMOVED lines=8> */
[----:B------:R-:W-:Y:S02]  /*2f6c0*/  STL.64 [R1+0x3c80], R18 ;  /* 0x003c801201007387 */ /* 0x000fe40000100a00 */
[----:B------:R0:W-:Y:S02]  /*2f6d0*/  STL.64 [R1+0x3c78], R16 ;  /* 0x003c781001007387 */ /* 0x0001e40000100a00 */
[----:B0-----:R-:W3:Y:S01]  /*2f6e0*/  LDL.LU R16, [R1+0x10] ;  /* 0x0000100001107983 */ /* 0x001ee20000300800 */
[----:B------:R-:W3:Y:S01]  /*2f6f0*/  LDL.LU R17, [R1+0x14] ;  /* 0x0000140001117983 */ /* 0x000ee20000300800 */
[----:B------:R-:W-:-:S02]  /*2f700*/  MOV R18, R3 ;  /* 0x0000000300127202 */ /* 0x000fc40000000f00 */
[----:B------:R-:W-:-:S07]  /*2f710*/  MOV R19, R0 ;  /* 0x0000000000137202 */ /* 0x000fce0000000f00 */
[C---:B---3--:R-:W-:Y:S11]  /*2f720*/  HMMA.16816.F32.BF16 R4, R20.reuse, R4, R16 ;  /* 0x000000041404723c */ /* 0x048ff60000041810 */
[----:B------:R-:W-:Y:S11]  /*2f730*/  @!UPT UIADD3 URZ, URZ, URZ, URZ ;  /* 0x0000003f3f3ff290 */ /* 0x000ff6000fffe03f */
[----:B------:R-:W-:Y:S01]  /*2f740*/  @!UPT UIADD3 URZ, URZ, URZ, URZ ;  /* 0x0000003f3f3ff290 */ /* 0x000fe2000fffe03f */
[----:B------:R0:W-:Y:S04]  /*2f750*/  STL.64 [R1+0x80], R4 ;  /* 0x0000800401007387 */ /* 0x0001e80000100a00 */
[----:B0-----:R-:W3:Y:S01]  /*2f760*/  LDL.LU R4, [R1+0x170] ;  /* 0x0001700001047983 */ /* 0x001ee20000300800 */
[----:B------:R-:W3:Y:S01]  /*2f770*/  LDL.LU R5, [R1+0x174] ;  /* 0x0001740001057983 */ /* 0x000ee20000300800 */
[----:B--2---:R-:W-:Y:S01]  /*2f780*/  HMMA.16816.F32.BF16 R16, R20, R8, R24 ;  /* 0x000000081410723c */ /* 0x004fe20000041818 */
[----:B------:R-:W-:Y:S01]  /*2f790*/  MOV R3, R7 ;  /* 0x0000000700037202 */ /* 0x000fe20000000f00 */
[----:B------:R-:W-:Y:S01]  /*2f7a0*/  IMAD.MOV.U32 R0, RZ, RZ, R6 ;  /* 0x000000ffff007224 */ /* 0x000fe200078e0006 */
[----:B------:R-:W0:Y:S04]  /*2f7b0*/  S2R R7, SR_TID.X ;  /* 0x0000000000077919 */ /* 0x000e280000002100 */
[----:B------:R-:W1:Y:S01]  /*2f7c0*/  S2R R6, SR_TID.X ;  /* 0x0000000000067919 */ /* 0x000e620000002100 */
[----:B0-----:R-:W-:-:S02]  /*2f7d0*/  LOP3.LUT R10, R7, 0x7, RZ, 0xc0, !PT ;  /* 0x00000007070a7812 */ /* 0x001fc400078ec0ff */
[C---:B------:R-:W-:Y:S01]  /*2f7e0*/  SHF.L.U32 R11, R7.reuse, 0x8, RZ ;  /* 0x00000008070b7819 */ /* 0x040fe200000006ff */
[----:B------:R-:W-:-:S05]  /*2f7f0*/  IMAD.SHL.U32 R7, R7, 0x2, RZ ;  /* 0x0000000207077824 */ /* 0x000fca00078e00ff */
[----:B------:R-:W-:Y:S01]  /*2f800*/  LOP3.LUT R7, R7, 0x10, RZ, 0xc0, !PT ;  /* 0x0000001007077812 */ /* 0x000fe200078ec0ff */
[----:B------:R-:W-:-:S03]  /*2f810*/  IMAD R10, R10, 0x210, RZ ;  /* 0x000002100a0a7824 */ /* 0x000fc600078e02ff */
[----:B-1----:R-:W-:Y:S01]  /*2f820*/  LOP3.LUT R7, R7, 0xe0, R6, 0xf8, !PT ;  /* 0x000000e007077812 */ /* 0x002fe200078ef806 */
[----:B---3--:R0:W-:Y:S04]  /*2f830*/  STL.64 [R1+0x4168], R4 ;  /* 0x0041680401007387 */ /* 0x0081e80000100a00 */
[----:B0-----:R-:W2:Y:S01]  /*2f840*/  LDL.LU R4, [R1+0x150] ;  /* 0x0001500001047983 */ /* 0x001ea20000300800 */
[----:B------:R-:W2:Y:S02]  /*2f850*/  LDL.LU R5, [R1+0x154] ;  /* 0x0001540001057983 */ /* 0x000ea40000300800 */
[----:B------:R-:W-:Y:S02]  /*2f860*/  STL [R1+0x4074], R3 ;  /* 0x0040740301007387 */ /* 0x000fe40000100800 */
[----:B------:R-:W-:Y:S01]  /*2f870*/  STL [R1+0x4070], R0 ;  /* 0x0040700001007387 */ /* 0x000fe20000100800 */
[----:B------:R-:W3:Y:S01]  /*2f880*/  LDL.LU R8, [R1+0x190] ;  /* 0x0001900001087983 */ /* 0x000ee20000300800 */
[----:B------:R-:W-:Y:S02]  /*2f890*/  STL.64 [R1+0x70], R16 ;  /* 0x0000701001007387 */ /* 0x000fe40000100a00 */
[----:B------:R-:W-:Y:S02]  /*2f8a0*/  STL.64 [R1+0x78], R18 ;  /* 0x0000781201007387 */ /* 0x000fe40000100a00 */
[----:B------:R-:W3:Y:S01]  /*2f8b0*/  LDL.LU R9, [R1+0x194] ;  /* 0x0001940001097983 */ /* 0x000ee20000300800 */
[----:B------:R-:W-:-:S02]  /*2f8c0*/  LOP3.LUT R11, R11, 0x1000, RZ, 0xc0, !PT ;  /* 0x000010000b0b7812 */ /* 0x000fc400078ec0ff */
[----:B------:R-:W-:-:S04]  /*2f8d0*/  LOP3.LUT R7, R10, R7, RZ, 0x3c, !PT ;  /* 0x000000070a077212 */ /* 0x000fc800078e3cff */
[----:B------:R-:W-:-:S05]  /*2f8e0*/  IADD3 R7, R11, R7, RZ ;  /* 0x000000070b077210 */ /* 0x000fca0007ffe0ff */
[----:B------:R-:W0:Y:S04]  /*2f8f0*/  LDSM.16.MT88.4 R16, [R7+0x1e000] ;  /* 0x01e000000710783b */ /* 0x000e280000004200 */
[----:B------:R-:W1:Y:S01]  /*2f900*/  LDSM.16.MT88.4 R24, [R7+0x1e100] ;  /* 0x01e100000718783b */ /* 0x000e620000004200 */
[----:B-----5:R-:W-:Y:S01]  /*2f910*/  IMAD.MOV.U32 R11, RZ, RZ, R13 ;  /* 0x000000ffff0b7224 */ /* 0x020fe200078e000d */
[----:B----4-:R-:W-:Y:S02]  /*2f920*/  MOV R10, R14 ;  /* 0x0000000e000a7202 */ /* 0x010fe40000000f00 */
[----:B0-----:R-:W-:Y:S01]  /*2f930*/  MOV R13, R19 ;  /* 0x00000013000d7202 */ /* 0x001fe20000000f00 */
[----:B------:R-:W-:Y:S01]  /*2f940*/  IMAD.MOV.U32 R14, RZ, RZ, R18 ;  /* 0x000000ffff0e7224 */ /* 0x000fe200078e0012 */
[----:B------:R-:W-:-:S02]  /*2f950*/  MOV R3, R16 ;  /* 0x0000001000037202 */ /* 0x000fc40000000f00 */
[----:B------:R-:W-:Y:S01]  /*2f960*/  MOV R0, R17 ;  /* 0x0000001100007202 */ /* 0x000fe20000000f00 */
[----:B---3--:R0:W-:Y:S04]  /*2f970*/  STL.64 [R1+0x4160], R8 ;  /* 0x0041600801007387 */ /* 0x0081e80000100a00 */
[----:B0-----:R-:W3:Y:S01]  /*2f980*/  LDL.LU R8, [R1+0x50] ;  /* 0x0000500001087983 */ /* 0x001ee20000300800 */
[----:B------:R-:W3:Y:S02]  /*2f990*/  LDL.LU R9, [R1+0x54] ;  /* 0x0000540001097983 */ /* 0x000ee40000300800 */
[----:B------:R0:W-:Y:S02]  /*2f9a0*/  STL.64 [R1+0x10], R16 ;  /* 0x0000101001007387 */ /* 0x0001e40000100a00 */
[----:B------:R-:W-:Y:S01]  /*2f9b0*/  STL.64 [R1+0x18], R18 ;  /* 0x0000181201007387 */ /* 0x000fe20000100a00 */
[----:B0-----:R-:W4:Y:S01]  /*2f9c0*/  LDL.LU R16, [R1+0x1b0] ;  /* 0x0001b00001107983 */ /* 0x001f220000300800 */
[----:B------:R-:W4:Y:S02]  /*2f9d0*/  LDL.LU R17, [R1+0x1b4] ;  /* 0x0001b40001117983 */ /* 0x000f240000300800 */
[----:B------:R-:W-:Y:S02]  /*2f9e0*/  STL [R1+0x4084], R13 ;  /* 0x0040840d01007387 */ /* 0x000fe40000100800 */
[----:B------:R-:W-:Y:S01]  /*2f9f0*/  STL [R1+0x4080], R14 ;  /* 0x0040800e01007387 */ /* 0x000fe20000100800 */
[----:B------:R-:W-:Y:S01]  /*2fa00*/  STL [R1+0x407c], R0 ;  /* 0x00407c0001007387 */ /* 0x000fe20000100800 */
[----:B------:R-:W-:Y:S02]  /*2fa10*/  STL [R1+0x4078], R3 ;  /* 0x0040780301007387 */ /* 0x000fe40000100800 */
[----:B-1----:R-:W-:Y:S02]  /*2fa20*/  STL.64 [R1+0x4050], R26 ;  /* 0x0040501a01007387 */ /* 0x002fe40000100a00 */
[----:B------:R0:W-:Y:S02]  /*2fa30*/  STL.64 [R1+0x4048], R24 ;  /* 0x0040481801007387 */ /* 0x0001e40000100a00 */
[----:B0-----:R-:W2:Y:S01]  /*2fa40*/  LDL.LU R24, [R1+0x40] ;  /* 0x0000400001187983 */ /* 0x001ea20000300800 */
[----:B------:R-:W2:Y:S02]  /*2fa50*/  LDL.LU R25, [R1+0x44] ;  /* 0x0000440001197983 */ /* 0x000ea40000300800 */
[----:B------:R-:W2:Y:S02]  /*2fa60*/  LDL.LU R26, [R1+0x48] ;  /* 0x00004800011a7983 */ /* 0x000ea40000300800 */
[----:B------:R-:W2:Y:S02]  /*2fa70*/  LDL.LU R27, [R1+0x4c] ;  /* 0x00004c00011b7983 */ /* 0x000ea40000300800 */
[----:B--2---:R-:W-:Y:S11]  /*2fa80*/  HMMA.16816.F32.BF16 R4, R20, R4, R24 ;  /* 0x000000041404723c */ /* 0x004ff60000041818 */
[----:B------:R-:W-:Y:S11]  /*2fa90*/  @!UPT UIADD3 URZ, URZ, URZ, URZ ;  /* 0x0000003f3f3ff290 */ /* 0x000ff6000fffe03f */
[----:B------:R-:W-:Y:S02]  /*2faa0*/  @!UPT UIADD3 URZ, URZ, URZ, URZ ;  /* 0x0000003f3f3ff290 */ /* 0x000fe4000fffe03f */
[----:B------:R-:W-:Y:S01]  /*2fab0*/  MOV R27, R4 ;  /* 0x00000004001b7202 */ /* 0x000fe20000000f00 */
[----:B------:R-:W-:Y:S02]  /*2fac0*/  IMAD.MOV.U32 R26, RZ, RZ, R5 ;  /* 0x000000ffff1a7224 */ /* 0x000fe400078e0005 */
[----:B------:R-:W3:Y:S01]  /*2fad0*/  LDL.LU.64 R4, [R1+0x4168] ;  /* 0x0041680001047983 */ /* 0x000ee20000300a00 */
[----:B------:R-:W-:Y:S02]  /*2fae0*/  MOV R24, R7 ;  /* 0x0000000700187202 */ /* 0x000fe40000000f00 */
[----:B------:R-:W-:-:S03]  /*2faf0*/  MOV R25, R6 ;  /* 0x0000000600197202 */ /* 0x000fc60000000f00 */
[----:B------:R0:W-:Y:S02]  /*2fb00*/  STL [R1+0x4094], R24 ;  /* 0x0040941801007387 */ /* 0x0001e40000100800 */
[----:B------:R1:W-:Y:S02]  /*2fb10*/  STL [R1+0x4090], R25 ;  /* 0x0040901901007387 */ /* 0x0003e40000100800 */
[----:B------:R2:W-:Y:S02]  /*2fb20*/  STL [R1+0x408c], R26 ;  /* 0x00408c1a01007387 */ /* 0x0005e40000100800 */
[----:B------:R5:W-:Y:S01]  /*2fb30*/  STL [R1+0x4088], R27 ;  /* 0x0040881b01007387 */ /* 0x000be20000100800 */
[----:B0-----:R-:W4:Y:S01]  /*2fb40*/  LDL.LU R24, [R1+0x90] ;  /* 0x0000900001187983 */ /* 0x001f220000300800 */
[----:B-1----:R-:W4:Y:S02]  /*2fb50*/  LDL.LU R25, [R1+0x94] ;  /* 0x0000940001197983 */ /* 0x002f240000300800 */
[----:B--2---:R-:W4:Y:S02]  /*2fb60*/  LDL.LU R26, [R1+0x98] ;  /* 0x00009800011a7983 */ /* 0x004f240000300800 */
[----:B-----5:R-:W4:Y:S01]  /*2fb70*/  LDL.LU R27, [R1+0x9c] ;  /* 0x00009c00011b7983 */ /* 0x020f220000300800 */
[C---:B---3--:R-:W-:Y:S01]  /*2fb80*/  HMMA.16816.F32.BF16 R4, R20.reuse, R4, R8 ;  /* 0x000000041404723c */ /* 0x048fe20000041808 */
[----:B------:R-:W4:Y:S11]  /*2fb90*/  LDL.LU.64 R8, [R1+0x4160] ;  /* 0x0041600001087983 */ /* 0x000f360000300a00 */
[----:B------:R-:W-:Y:S11]  /*2fba0*/  @!UPT UIADD3 URZ, URZ, URZ, URZ ;  /* 0x0000003f3f3ff290 */ /* 0x000ff6000fffe03f */
[----:B------:R-:W-:Y:S01]  /*2fbb0*/  @!UPT UIADD3 URZ, URZ, URZ, URZ ;  /* 0x0000003f3f3ff290 */ /* 0x000fe2000fffe03f */
[----:B------:R-:W-:Y:S01]  /*2fbc0*/  IMAD.MOV.U32 R3, RZ, RZ, R7 ;  /* 0x000000ffff037224 */ /* 0x000fe200078e0007 */
[----:B------:R-:W-:Y:S02]  /*2fbd0*/  MOV R0, R6 ;  /* 0x0000000600007202 */ /* 0x000fe40000000f00 */
[----:B------:R-:W-:Y:S01]  /*2fbe0*/  MOV R14, R5 ;  /* 0x00000005000e7202 */ /* 0x000fe20000000f00 */
[----:B------:R-:W-:Y:S01]  /*2fbf0*/  IMAD.MOV.U32 R13, RZ, RZ, R4 ;  /* 0x000000ffff0d7224 */ /* 0x000fe200078e0004 */
[----:B------:R-:W2:Y:S01]  /*2fc00*/  LDL.LU.64 R6, [R1+0x4158] ;  /* 0x0041580001067983 */ /* 0x000ea20000300a00 */
[----:B------:R-:W3:Y:S02]  /*2fc10*/  LDL.LU.64 R4, [R1+0x4150] ;  /* 0x0041500001047983 */ /* 0x000ee40000300a00 */
[----:B------:R-:W-:Y:S02]  /*2fc20*/  STL [R1+0x40a4], R3 ;  /* 0x0040a40301007387 */ /* 0x000fe40000100800 */
[----:B------:R-:W-:Y:S01]  /*2fc30*/  STL [R1+0x40a0], R0 ;  /* 0x0040a00001007387 */ /* 0x000fe20000100800 */
[----:B------:R-:W-:Y:S01]  /*2fc40*/  STL [R1+0x409c], R14 ;  /* 0x00409c0e01007387 */ /* 0x000fe20000100800 */
[----:B------:R-:W-:Y:S01]  /*2fc50*/  STL [R1+0x4098], R13 ;  /* 0x0040980d01007387 */ /* 0x000fe20000100800 */
[----:B----4-:R-:W-:Y:S11]  /*2fc60*/  HMMA.16816.F32.BF16 R8, R20, R8, R24 ;  /* 0x000000081408723c */ /* 0x010ff60000041818 */
[----:B------:R-:W-:Y:S11]  /*2fc70*/  @!UPT UIADD3 URZ, URZ, URZ, URZ ;  /* 0x0000003f3f3ff290 */ /* 0x000ff6000fffe03f */
[----:B------:R-:W-:Y:S02]  /*2fc80*/  @!UPT UIADD3 URZ, URZ, URZ, URZ ;  /* 0x0000003f3f3ff290 */ /* 0x000fe4000fffe03f */
[----:B------:R-:W-:Y:S01]  /*2fc90*/  MOV R27, R11 ;  /* 0x0000000b001b7202 */ /* 0x000fe20000000f00 */
[----:B------:R-:W-:Y:S01]  /*2fca0*/  IMAD.MOV.U32 R26, RZ, RZ, R10 ;  /* 0x000000ffff1a7224 */ /* 0x000fe200078e000a */
[----:B------:R-:W-:Y:S02]  /*2fcb0*/  MOV R25, R9 ;  /* 0x0000000900197202 */ /* 0x000fe40000000f00 */
[----:B------:R-:W-:Y:S01]  /*2fcc0*/  MOV R24, R8 ;  /* 0x0000000800187202 */ /* 0x000fe20000000f00 */
[----:B------:R-:W4:Y:S01]  /*2fcd0*/  LDL.LU.64 R10, [R1+0x4148] ;  /* 0x00414800010a7983 */ /* 0x000f220000300a00 */
[----:B------:R-:W-:Y:S02]  /*2fce0*/  STL [R1+0x40b4], R27 ;  /* 0x0040b41b01007387 */ /* 0x000fe40000100800 */
[----:B------:R-:W-:Y:S02]  /*2fcf0*/  STL [R1+0x40b0], R26 ;  /* 0x0040b01a01007387 */ /* 0x000fe40000100800 */
[----:B------:R-:W-:Y:S01]  /*2fd00*/  STL [R1+0x40ac], R25 ;  /* 0x0040ac1901007387 */ /* 0x000fe20000100800 */
[----:B------:R0:W-:Y:S04]  /*2fd10*/  STL [R1+0x40a8], R24 ;  /* 0x0040a81801007387 */ /* 0x0001e80000100800 */
[----:B0-----:R-:W5:Y:S01]  /*2fd20*/  LDL.LU R24, [R1+0xa0] ;  /* 0x0000a00001187983 */ /* 0x001f620000300800 */
[----:B------:R-:W5:Y:S02]  /*2fd30*/  LDL.LU R25, [R1+0xa4] ;  /* 0x0000a40001197983 */ /* 0x000f640000300800 */
[----:B------:R-:W5:Y:S01]  /*2fd40*/  LDL.LU R26, [R1+0xa8] ;  /* 0x0000a800011a7983 */ /* 0x000f620000300800 */
[----:B------:R-:W-:-:S02]  /*2fd50*/  MOV R27, R15 ;  /* 0x0000000f001b7202 */ /* 0x000fc40000000f00 */
[----:B------:R-:W2:Y:S01]  /*2fd60*/  LDL.LU R15, [R1+0x4144] ;  /* 0x00414400010f7983 */ /* 0x000ea20000300800 */
[----:B------:R-:W2:Y:S02]  /*2fd70*/  LDL.LU R8, [R1+0x1c0] ;  /* 0x0001c00001087983 */ /* 0x000ea40000300800 */
[----:B------:R-:W2:Y:S02]  /*2fd80*/  LDL.LU R9, [R1+0x1c4] ;  /* 0x0001c40001097983 */ /* 0x000ea40000300800 */
[----:B-----5:R-:W-:Y:S01]  /*2fd90*/  HMMA.16816.F32.BF16 R16, R20, R16, R24 ;  /* 0x000000101410723c */ /* 0x020fe20000041818 */
[----:B------:R-:W5:Y:S01]  /*2fda0*/  LDL.LU R24, [R1+0x110] ;  /* 0x0001100001187983 */ /* 0x000f620000300800 */
[----:B------:R-:W5:Y:S02]  /*2fdb0*/  LDL.LU R25, [R1+0x114] ;  /* 0x0001140001197983 */ /* 0x000f640000300800 */
[----:B------:R-:W5:Y:S02]  /*2fdc0*/  LDL.LU R26, [R1+0x118] ;  /* 0x00011800011a7983 */ /* 0x000f640000300800 */
[----:B------:R-:W5:Y:S11]  /*2fdd0*/  LDL.LU R27, [R1+0x11c] ;  /* 0x00011c00011b7983 */ /* 0x000f760000300800 */
[----:B------:R-:W-:Y:S07]  /*2fde0*/  @!UPT UIADD3 URZ, URZ, URZ, URZ ;  /* 0x0000003f3f3ff290 */ /* 0x000fee000fffe03f */
[----:B------:R-:W-:Y:S01]  /*2fdf0*/  MOV R14, R18 ;  /* 0x00000012000e7202 */ /* 0x000fe20000000f00 */
[----:B------:R-:W-:-:S04]  /*2fe00*/  IMAD.MOV.U32 R13, RZ, RZ, R19 ;  /* 0x000000ffff0d7224 */ /* 0x000fc800078e0013 */
[----:B--2---:R-:W-:Y:S01]  /*2fe10*/  STL.64 [R1+0x40c0], R14 ;  /* 0x0040c00e01007387 */ /* 0x004fe20000100a00 */
[----:B------:R0:W-:Y:S02]  /*2fe20*/  STL [R1+0x40bc], R13 ;  /* 0x0040bc0d01007387 */ /* 0x0001e40000100800 */
[----:B------:R-:W-:Y:S01]  /*2fe30*/  IMAD.MOV.U32 R3, RZ, RZ, R16 ;  /* 0x000000ffff037224 */ /* 0x000fe200078e0010 */
[----:B------:R-:W-:Y:S02]  /*2fe40*/  MOV R0, R17 ;  /* 0x0000001100007202 */ /* 0x000fe40000000f00 */
[----:B0-----:R-:W-:Y:S01]  /*2fe50*/  MOV R13, R6 ;  /* 0x00000006000d7202 */ /* 0x001fe20000000f00 */
[----:B---3--:R-:W-:Y:S01]  /*2fe60*/  IMAD.MOV.U32 R15, RZ, RZ, R4 ;  /* 0x000000ffff0f7224 */ /* 0x008fe200078e0004 */
[----:B------:R-:W2:Y:S01]  /*2fe70*/  LDL.LU R6, [R1+0x4140] ;  /* 0x0041400001067983 */ /* 0x000ea20000300800 */
[----:B------:R-:W-:Y:S01]  /*2fe80*/  MOV R14, R5 ;  /* 0x00000005000e7202 */ /* 0x000fe20000000f00 */
[----:B------:R-:W3:Y:S02]  /*2fe90*/  LDL.LU R4, [R1+0x200] ;  /* 0x0002000001047983 */ /* 0x000ee40000300800 */
[----:B------:R-:W3:Y:S01]  /*2fea0*/  LDL.LU R5, [R1+0x204] ;  /* 0x0002040001057983 */ /* 0x000ee20000300800 */
[----:B------:R-:W2:Y:S01]  /*2feb0*/  LDL.LU R16, [R1+0x1f0] ;  /* 0x0001f00001107983 */ /* 0x000ea20000300800 */
[----:B------:R-:W2:Y:S03]  /*2fec0*/  LDL.LU R17, [R1+0x1f4] ;  /* 0x0001f40001117983 */ /* 0x000ea60000300800 */
[----:B--2---:R0:W-:Y:S04]  /*2fed0*/  STL.64 [R1+0x4120], R16 ;  /* 0x0041201001007387 */ /* 0x0041e80000100a00 */
[----:B0-----:R-:W2:Y:S01]  /*2fee0*/  LDL.LU R16, [R1+0x1d0] ;  /* 0x0001d00001107983 */ /* 0x001ea20000300800 */
[----:B------:R-:W2:Y:S02]  /*2fef0*/  LDL.LU R17, [R1+0x1d4] ;  /* 0x0001d40001117983 */ /* 0x000ea40000300800 */
[----:B---3--:R0:W-:Y:S02]  /*2ff00*/  STL.64 [R1+0x4118], R4 ;  /* 0x0041180401007387 */ /* 0x0081e40000100a00 */
[----:B0-----:R-:W3:Y:S01]  /*2ff10*/  LDL.LU R4, [R1+0xf0] ;  /* 0x0000f00001047983 */ /* 0x001ee20000300800 */
[----:B------:R-:W3:Y:S02]  /*2ff20*/  LDL.LU R5, [R1+0xf4] ;  /* 0x0000f40001057983 */ /* 0x000ee40000300800 */
[----:B------:R-:W-:Y:S02]  /*2ff30*/  STL.64 [R1+0x40d0], R14 ;  /* 0x0040d00e01007387 */ /* 0x000fe40000100a00 */
[----:B------:R0:W-:Y:S02]  /*2ff40*/  STL.64 [R1+0x40c8], R12 ;  /* 0x0040c80c01007387 */ /* 0x0001e40000100a00 */
[----:B0-----:R-:W2:Y:S01]  /*2ff50*/  LDL.LU R12, [R1+0x3b0] ;  /* 0x0003b000010c7983 */ /* 0x001ea20000300800 */
[----:B------:R-:W2:Y:S03]  /*2ff60*/  LDL.LU R13, [R1+0x3b4] ;  /* 0x0003b400010d7983 */ /* 0x000ea60000300800 */
[----:B--2---:R0:W-:Y:S04]  /*2ff70*/  STL.64 [R1+0x40f8], R12 ;  /* 0x0040f80c01007387 */ /* 0x0041e80000100a00 */
[----:B0-----:R-:W2:Y:S01]  /*2ff80*/  LDL.LU R12, [R1+0xd0] ;  /* 0x0000d000010c7983 */ /* 0x001ea20000300800 */
[----:B------:R-:W2:Y:S02]  /*2ff90*/  LDL.LU R13, [R1+0xd4] ;  /* 0x0000d400010d7983 */ /* 0x000ea40000300800 */
[----:B------:R-:W2:Y:S02]  /*2ffa0*/  LDL.LU R14, [R1+0xd8] ;  /* 0x0000d800010e7983 */ /* 0x000ea40000300800 */
[----:B------:R-:W2:Y:S02]  /*2ffb0*/  LDL.LU R15, [R1+0xdc] ;  /* 0x0000dc00010f7983 */ /* 0x000ea40000300800 */
[----:B--2---:R4:W-:Y:S02]  /*2ffc0*/  STL.64 [R1+0x4110], R14 ;  /* 0x0041100e01007387 */ /* 0x0049e40000100a00 */
[----:B----4-:R-:W-:-:S02]  /*2ffd0*/  MOV R14, R11 ;  /* 0x0000000b000e7202 */ /* 0x010fc40000000f00 */
[----:B------:R-:W-:Y:S02]  /*2ffe0*/  MOV R15, R10 ;  /* 0x0000000a000f7202 */ /* 0x000fe40000000f00 */
[----:B-----5:R-:W-:Y:S01]  /*2fff0*/  HMMA.16816.F32.BF16 R8, R20, R8, R24 ;  /* 0x000000081408723c */ /* 0x020fe20000041818 */
[----:B------:R0:W-:Y:S04]  /*30000*/  STL.64 [R1+0x4108], R12 ;  /* 0x0041080c01007387 */ /* 0x0001e80000100a00 */
[----:B0-----:R-:W2:Y:S01]  /*30010*/  LDL.LU R12, [R1+0xe0] ;  /* 0x0000e000010c7983 */ /* 0x001ea20000300800 */
[----:B------:R-:W2:Y:S02]  /*30020*/  LDL.LU R13, [R1+0xe4] ;  /* 0x0000e400010d7983 */ /* 0x000ea40000300800 */
[----:B------:R-:W-:Y:S11]  /*30030*/  STL [R1+0x40b8], R3 ;  /* 0x0040b80301007387 */ /* 0x000ff60000100800 */
[----:B------:R-:W-:Y:S05]  /*30040*/  @!UPT UIADD3 URZ, URZ, URZ, URZ ;  /* 0x0000003f3f3ff290 */ /* 0x000fea000fffe03f */
[----:B------:R-:W-:Y:S01]  /*30050*/  MOV R25, R10 ;  /* 0x0000000a00197202 */ /* 0x000fe20000000f00 */
[----:B------:R-:W-:Y:S02]  /*30060*/  IMAD.MOV.U32 R24, RZ, RZ, R11 ;  /* 0x000000ffff187224 */ /* 0x000fe400078e000b */
[----:B------:R-:W-:Y:S01]  /*30070*/  IMAD.MOV.U32 R27, RZ, RZ, R8 ;  /* 0x000000ffff1b7224 */ /* 0x000fe200078e0008 */
[----:B------:R-:W-:Y:S01]  /*30080*/  MOV R26, R9 ;  /* 0x00000009001a7202 */ /* 0x000fe20000000f00 */
[----:B------:R-:W4:Y:S01]  /*30090*/  LDL.LU.64 R10, [R1+0x4138] ;  /* 0x00413800010a7983 */ /* 0x000f220000300a00 */
[----:B------:R-:W4:Y:S03]  /*300a0*/  LDL.LU.64 R8, [R1+0x4130] ;  /* 0x0041300001087983 */ /* 0x000f260000300a00 */
[----:B------:R0:W-:Y:S01]  /*300b0*/  STL.64 [R1+0x40e0], R26 ;  /* 0x0040e01a01007387 */ /* 0x0001e20000100a00 */
[----:B------:R1:W-:Y:S01]  /*300c0*/  STL.64 [R1+0x40d8], R24 ;  /* 0x0040d81801007387 */ /* 0x0003e20000100a00 */
[----:B0-----:R-:W-:-:S02]  /*300d0*/  MOV R26, R28 ;  /* 0x0000001c001a7202 */ /* 0x001fc40000000f00 */
[----:B-1----:R-:W5:Y:S01]  /*300e0*/  LDL.LU R24, [R1+0xc0] ;  /* 0x0000c00001187983 */ /* 0x002f620000300800 */
[C---:B----4-:R-:W-:Y:S03]  /*300f0*/  HMMA.16816.F32.BF16 R16, R20.reuse, R16, R8 ;  /* 0x000000101410723c */ /* 0x050fe60000041808 */
[----:B------:R-:W4:Y:S11]  /*30100*/  LDL.LU R8, [R1+0x4128] ;  /* 0x0041280001087983 */ /* 0x000f360000300800 */
[----:B------:R-:W-:Y:S10]  /*30110*/  @!UPT UIADD3 URZ, URZ, URZ, URZ ;  /* 0x0000003f3f3ff290 */ /* 0x000ff4000fffe03f */
[----:B------:R-:W-:Y:S02]  /*30120*/  MOV R9, R16 ;  /* 0x0000001000097202 */ /* 0x000fe40000000f00 */
[----:B------:R-:W-:Y:S02]  /*30130*/  MOV R28, R17 ;  /* 0x00000011001c7202 */ /* 0x000fe40000000f00 */
[----:B------:R-:W3:Y:S02]  /*30140*/  LDL.LU.64 R16, [R1+0x4120] ;  /* 0x0041200001107983 */ /* 0x000ee40000300a00 */
[C---:B---3--:R-:W-:Y:S11]  /*30150*/  HMMA.16816.F32.BF16 R4, R20.reuse, R16, R4 ;  /* 0x000000101404723c */ /* 0x048ff60000041804 */
[----:B------:R-:W-:Y:S11]  /*30160*/  @!UPT UIADD3 URZ, URZ, URZ, URZ ;  /* 0x0000003f3f3ff290 */ /* 0x000ff6000fffe03f */
[----:B------:R-:W-:Y:S02]  /*30170*/  @!UPT UIADD3 URZ, URZ, URZ, URZ ;  /* 0x0000003f3f3ff290 */ /* 0x000fe4000fffe03f */
[----:B------:R-:W-:Y:S01]  /*30180*/  MOV R16, R4 ;  /* 0x0000000400107202 */ /* 0x000fe20000000f00 */
[----:B------:R-:W-:Y:S02]  /*30190*/  IMAD.MOV.U32 R17, RZ, RZ, R5 ;  /* 0x000000ffff117224 */ /* 0x000fe400078e0005 */
[----:B------:R-:W2:Y:S01]  /*301a0*/  LDL.LU.64 R4, [R1+0x4118] ;  /* 0x0041180001047983 */ /* 0x000ea20000300a00 */
[----:B------:R-:W-:Y:S02]  /*301b0*/  MOV R10, R19 ;  /* 0x00000013000a7202 */ /* 0x000fe40000000f00 */
[----:B------:R-:W-:Y:S01]  /*301c0*/  MOV R3, R6 ;  /* 0x0000000600037202 */ /* 0x000fe20000000f00 */
[----:B------:R-:W-:Y:S01]  /*301d0*/  MOV R19, R7 ;  /* 0x0000000700137202 */ /* 0x000fe20000000f00 */
[----:B------:R-:W-:Y:S01]  /*301e0*/  MOV R25, R29 ;  /* 0x0000001d00197202 */ /* 0x000fe20000000f00 */
[----:B------:R-:W-:Y:S01]  /*301f0*/  IMAD.MOV.U32 R29, RZ, RZ, R18 ;  /* 0x000000ffff1d7224 */ /* 0x000fe200078e0012 */
[----:B--2---:R-:W-:Y:S01]  /*30200*/  HMMA.16816.F32.BF16 R4, R20, R4, R12 ;  /* 0x000000041404723c */ /* 0x004fe2000004180c */
[----:B------:R-:W2:Y:S01]  /*30210*/  LDL.LU.64 R14, [R1+0x4110] ;  /* 0x00411000010e7983 */ /* 0x000ea20000300a00 */
[----:B------:R-:W2:Y:S11]  /*30220*/  LDL.LU.64 R12, [R1+0x4108] ;  /* 0x00410800010c7983 */ /* 0x000eb60000300a00 */
[----:B------:R-:W-:Y:S10]  /*30230*/  @!UPT UIADD3 URZ, URZ, URZ, URZ ;  /* 0x0000003f3f3ff290 */ /* 0x000ff4000fffe03f */
[----:B------:R0:W-:Y:S01]  /*30240*/  STL [R1+0x1e0], R4 ;  /* 0x0001e00401007387 */ /* 0x0001e20000100800 */
[----:B------:R-:W-:-:S03]  /*30250*/  IMAD.MOV.U32 R18, RZ, RZ, R5 ;  /* 0x000000ffff127224 */ /* 0x000fc600078e0005 */
[----:B0-----:R-:W2:Y:S01]  /*30260*/  LDL.LU.64 R4, [R1+0x4100] ;  /* 0x0041000001047983 */ /* 0x001ea20000300a00 */
[----:B------:R-:W-:Y:S01]  /*30270*/  IMAD.MOV.U32 R27, RZ, RZ, R2 ;  /* 0x000000ffff1b7224 */ /* 0x000fe200078e0002 */
[----:B------:R-:W-:Y:S02]  /*30280*/  MOV R11, R6 ;  /* 0x00000006000b7202 */ /* 0x000fe40000000f00 */
[----:B------:R-:W-:Y:S01]  /*30290*/  MOV R2, R7 ;  /* 0x0000000700027202 */ /* 0x000fe20000000f00 */
[----:B------:R-:W-:Y:S01]  /*302a0*/  STL [R1+0x3f08], R18 ;  /* 0x003f081201007387 */ /* 0x000fe20000100800 */
[C---:B--2---:R-:W-:Y:S03]  /*302b0*/  HMMA.16816.F32.BF16 R4, R20.reuse, R4, R12 ;  /* 0x000000041404723c */ /* 0x044fe6000004180c */
[----:B------:R-:W5:Y:S11]  /*302c0*/  LDL.LU.64 R12, [R1+0x40f8] ;  /* 0x0040f800010c7983 */ /* 0x000f760000300a00 */
[----:B------:R-:W-:Y:S09]  /*302d0*/  @!UPT UIADD3 URZ, URZ, URZ, URZ ;  /* 0x0000003f3f3ff290 */ /* 0x000ff2000fffe03f */
[----:B------:R-:W-:Y:S01]  /*302e0*/  STL [R1+0x210], R4 ;  /* 0x0002100401007387 */ /* 0x000fe20000100800 */
[----:B------:R0:W-:Y:S03]  /*302f0*/  STL.64 [R1+0x218], R6 ;  /* 0x0002180601007387 */ /* 0x0001e60000100a00 */
[----:B0-----:R-:W2:Y:S01]  /*30300*/  LDL.LU.64 R6, [R1+0x40f0] ;  /* 0x0040f00001067983 */ /* 0x001ea20000300a00 */
[----:B------:R-:W3:Y:S02]  /*30310*/  LDL.LU R4, [R1+0x40e8] ;  /* 0x0040e80001047983 */ /* 0x000ee40000300800 */
[----:B------:R-:W-:Y:S01]  /*30320*/  STL [R1+0x3ed0], R5 ;  /* 0x003ed00501007387 */ /* 0x000fe20000100800 */
[----:B-----5:R-:W-:Y:S01]  /*30330*/  HMMA.16816.F32.BF16 R12, R20, R12, R24 ;  /* 0x0000000c140c723c */ /* 0x020fe20000041818 */
[----:B--2---:R-:W-:Y:S01]  /*30340*/  STL.64 [R1+0x3f28], R6 ;  /* 0x003f280601007387 */ /* 0x004fe20000100a00 */
[----:B---3--:R0:W-:Y:S03]  /*30350*/  STL [R1+0x3f20], R4 ;  /* 0x003f200401007387 */ /* 0x0081e60000100800 */
[----:B0-----:R-:W2:Y:S01]  /*30360*/  LDL.LU R4, [R1+0x3c0] ;  /* 0x0003c00001047983 */ /* 0x001ea20000300800 */
[----:B------:R-:W3:Y:S02]  /*30370*/  LDL.LU.64 R26, [R1+0x40e0] ;  /* 0x0040e000011a7983 */ /* 0x000ee40000300a00 */
[----:B------:R-:W5:Y:S11]  /*30380*/  LDL.LU.64 R24, [R1+0x40d8] ;  /* 0x0040d80001187983 */ /* 0x000f760000300a00 */
[----:B------:R-:W-:Y:S04]  /*30390*/  @!UPT UIADD3 URZ, URZ, URZ, URZ ;  /* 0x0000003f3f3ff290 */ /* 0x000fe8000fffe03f */
[----:B------:R-:W-:Y:S01]  /*303a0*/  STL.64 [R1+0x220], R12 ;  /* 0x0002200c01007387 */ /* 0x000fe20000100a00 */
[----:B------:R0:W-:Y:S04]  /*303b0*/  STL.64 [R1+0x228], R14 ;  /* 0x0002280e01007387 */ /* 0x0001e80000100a00 */
[----:B0-----:R-:W2:Y:S01]  /*303c0*/  LDL.LU.64 R14, [R1+0x40d0] ;  /* 0x0040d000010e7983 */ /* 0x001ea20000300a00 */
[----:B------:R-:W2:Y:S02]  /*303d0*/  LDL.LU.64 R12, [R1+0x40c8] ;  /* 0x0040c800010c7983 */ /* 0x000ea40000300a00 */
[----:B----4-:R-:W-:-:S07]  /*303e0*/  IMAD.MOV.U32 R5, RZ, RZ, R8 ;  /* 0x000000ffff057224 */ /* 0x010fce00078e0008 */
[----:B--2---:R-:W-:Y:S01]  /*303f0*/  HMMA.16816.F32.BF16 R4, R20, R4, R12 ;  /* 0x000000041404723c */ /* 0x004fe2000004180c */
[----:B------:R-:W2:Y:S01]  /*30400*/  LDL.LU.64 R14, [R1+0x40c0] ;  /* 0x0040c000010e7983 */ /* 0x000ea20000300a00 */
[----:B------:R-:W4:Y:S02]  /*30410*/  LDL.LU R13, [R1+0x40bc] ;  /* 0x0040bc00010d7983 */ /* 0x000f240000300800 */
[----:B------:R-:W-:Y:S11]  /*30420*/  IMAD.MOV.U32 R18, RZ, RZ, R3 ;  /* 0x000000ffff127224 */ /* 0x000ff600078e0003 */
[----:B------:R-:W-:Y:S09]  /*30430*/  @!UPT UIADD3 URZ, URZ, URZ, URZ ;  /* 0x0000003f3f3ff290 */ /* 0x000ff2000fffe03f */
[----:B------:R-:W-:Y:S01]  /*30440*/  MOV R12, R4 ;  /* 0x00000004000c7202 */ /* 0x000fe20000000f00 */
[----:B------:R-:W-:Y:S01]  /*30450*/  STL [R1+0x234], R5 ;  /* 0x0002340501007387 */ /* 0x000fe20000100800 */
[----:B------:R0:W-:Y:S01]  /*30460*/  STL [R1+0x238], R6 ;  /* 0x0002380601007387 */ /* 0x0001e20000100800 */
[----:B------:R-:W-:Y:S02]  /*30470*/  MOV R8, R7 ;  /* 0x0000000700087202 */ /* 0x000fe40000000f00 */
[----:B--2---:R-:W-:Y:S01]  /*30480*/  STL [R1+0x405c], R15 ;  /* 0x00405c0f01007387 */ /* 0x004fe20000100800 */
[----:B------:R-:W-:Y:S02]  /*30490*/  STL [R1+0x4058], R12 ;  /* 0x0040580c01007387 */ /* 0x000fe40000100800 */
[----:B------:R-:W2:Y:S02]  /*304a0*/  LDL.LU R3, [R1+0x40b8] ;  /* 0x0040b80001037983 */ /* 0x000ea40000300800 */
[----:B0-----:R-:W2:Y:S01]  /*304b0*/  LDL.LU R6, [R1+0x1d8] ;  /* 0x0001d80001067983 */ /* 0x001ea20000300800 */
[----:B------:R-:W2:Y:S04]  /*304c0*/  LDL.LU R7, [R1+0x1dc] ;  /* 0x0001dc0001077983 */ /* 0x000ea80000300800 */
[----:B--2---:R-:W-:Y:S01]  /*304d0*/  STL.64 [R1+0x3f40], R6 ;  /* 0x003f400601007387 */ /* 0x004fe20000100a00 */
[----:B------:R-:W-:Y:S02]  /*304e0*/  STL.64 [R1+0x3f18], R18 ;  /* 0x003f181201007387 */ /* 0x000fe40000100a00 */
[----:B------:R0:W-:Y:S02]  /*304f0*/  STL.64 [R1+0x3f10], R16 ;  /* 0x003f101001007387 */ /* 0x0001e40000100a00 */
[----:B0-----:R-:W2:Y:S01]  /*30500*/  LDL.LU R16, [R1+0x460] ;  /* 0x0004600001107983 */ /* 0x001ea20000300800 */
[----:B------:R-:W2:Y:S02]  /*30510*/  LDL.LU R17, [R1+0x464] ;  /* 0x0004640001117983 */ /* 0x000ea40000300800 */
[----:B------:R-:W2:Y:S02]  /*30520*/  LDL.LU R18, [R1+0x468] ;  /* 0x0004680001127983 */ /* 0x000ea40000300800 */
[----:B------:R-:W2:Y:S01]  /*30530*/  LDL.LU R19, [R1+0x46c] ;  /* 0x00046c0001137983 */ /* 0x000ea20000300800 */
[----:B------:R-:W2:Y:S01]  /*30540*/  LDL.LU R6, [R1+0x1c8] ;  /* 0x0001c80001067983 */ /* 0x000ea20000300800 */
[----:B------:R-:W2:Y:S03]  /*30550*/  LDL.LU R7, [R1+0x1cc] ;  /* 0x0001cc0001077983 */ /* 0x000ea60000300800 */
[----:B--2---:R-:W-:Y:S01]  /*30560*/  STL.64 [R1+0x3f68], R6 ;  /* 0x003f680601007387 */ /* 0x004fe20000100a00 */
[----:B------:R-:W-:Y:S02]  /*30570*/  STL.64 [R1+0x3f38], R18 ;  /* 0x003f381201007387 */ /* 0x000fe40000100a00 */
[----:B------:R0:W-:Y:S02]  /*30580*/  STL.64 [R1+0x3f30], R16 ;  /* 0x003f301001007387 */ /* 0x0001e40000100a00 */
[----:B0-----:R-:W2:Y:S01]  /*30590*/  LDL.LU R16, [R1+0x450] ;  /* 0x0004500001107983 */ /* 0x001ea20000300800 */
[----:B------:R-:W2:Y:S02]  /*305a0*/  LDL.LU R17, [R1+0x454] ;  /* 0x0004540001117983 */ /* 0x000ea40000300800 */
[----:B------:R-:W2:Y:S02]  /*305b0*/  LDL.LU R18, [R1+0x458] ;  /* 0x0004580001127983 */ /* 0x000ea40000300800 */
[----:B------:R-:W2:Y:S02]  /*305c0*/  LDL.LU R19, [R1+0x45c] ;  /* 0x00045c0001137983 */ /* 0x000ea40000300800 */
[----:B--2---:R-:W-:Y:S01]  /*305d0*/  STL.64 [R1+0x3f50], R18 ;  /* 0x003f501201007387 */ /* 0x004fe20000100a00 */
[----:B------:R3:W-:Y:S02]  /*305e0*/  STL.64 [R1+0x3f48], R16 ;  /* 0x003f481001007387 */ /* 0x0007e40000100a00 */
[----:B---3--:R-:W-:-:S02]  /*305f0*/  MOV R16, R27 ;  /* 0x0000001b00107202 */ /* 0x008fc40000000f00 */
[----:B------:R-:W-:Y:S01]  /*30600*/  MOV R17, R26 ;  /* 0x0000001a00117202 */ /* 0x000fe20000000f00 */
[----:B------:R-:W2:Y:S01]  /*30610*/  LDL.LU R27, [R1+0x40b4] ;  /* 0x0040b400011b7983 */ /* 0x000ea20000300800 */
[----:B------:R-:W3:Y:S02]  /*30620*/  LDL.LU R26, [R1+0x40b0] ;  /* 0x0040b000011a7983 */ /* 0x000ee40000300800 */
[----:B-----5:R-:W-:Y:S01]  /*30630*/  IMAD.MOV.U32 R18, RZ, RZ, R25 ;  /* 0x000000ffff127224 */ /* 0x020fe200078e0019 */
[----:B------:R-:W-:Y:S01]  /*30640*/  MOV R19, R24 ;  /* 0x0000001800137202 */ /* 0x000fe20000000f00 */
[----:B------:R-:W5:Y:S01]  /*30650*/  LDL.LU R25, [R1+0x40ac] ;  /* 0x0040ac0001197983 */ /* 0x000f620000300800 */
[----:B------:R-:W2:Y:S02]  /*30660*/  LDL.LU R24, [R1+0x40a8] ;  /* 0x0040a80001187983 */ /* 0x000ea40000300800 */
[----:B------:R-:W2:Y:S02]  /*30670*/  LDL.LU R6, [R1+0x1b8] ;  /* 0x0001b80001067983 */ /* 0x000ea40000300800 */
[----:B------:R-:W2:Y:S02]  /*30680*/  LDL.LU R7, [R1+0x1bc] ;  /* 0x0001bc0001077983 */ /* 0x000ea40000300800 */
        /* <DEDUP_REMOVED lines=9> */
[----:B0-----:R-:W-:Y:S01]  /*30720*/  MOV R16, R3 ;  /* 0x0000000300107202 */ /* 0x001fe20000000f00 */
[----:B------:R-:W-:Y:S01]  /*30730*/  IMAD.MOV.U32 R17, RZ, RZ, R0 ;  /* 0x000000ffff117224 */ /* 0x000fe200078e0000 */
[----:B------:R-:W2:Y:S01]  /*30740*/  LDL.LU R3, [R1+0x40a4] ;  /* 0x0040a40001037983 */ /* 0x000ea20000300800 */
[----:B------:R-:W2:Y:S01]  /*30750*/  LDL.LU R0, [R1+0x40a0] ;  /* 0x0040a00001007983 */ /* 0x000ea20000300800 */
[----:B------:R-:W-:-:S02]  /*30760*/  MOV R18, R14 ;  /* 0x0000000e00127202 */ /* 0x000fc40000000f00 */
[----:B----4-:R-:W-:Y:S01]  /*30770*/  MOV R19, R13 ;  /* 0x0000000d00137202 */ /* 0x010fe20000000f00 */
[----:B------:R-:W4:Y:S01]  /*30780*/  LDL.LU R14, [R1+0x409c] ;  /* 0x00409c00010e7983 */ /* 0x000f220000300800 */
        /* <DEDUP_REMOVED lines=13> */
[----:B------:R3:W-:Y:S02]  /*30860*/  STL.64 [R1+0x3fa0], R18 ;  /* 0x003fa01201007387 */ /* 0x0007e40000100a00 */
[----:B------:R0:W-:Y:S01]  /*30870*/  STL.64 [R1+0x3f98], R16 ;  /* 0x003f981001007387 */ /* 0x0001e20000100a00 */
[----:B---3--:R-:W-:Y:S01]  /*30880*/  MOV R18, R26 ;  /* 0x0000001a00127202 */ /* 0x008fe20000000f00 */
[----:B0-----:R-:W-:-:S02]  /*30890*/  IMAD.MOV.U32 R16, RZ, RZ, R24 ;  /* 0x000000ffff107224 */ /* 0x001fc400078e0018 */
[----:B------:R-:W-:Y:S01]  /*308a0*/  IMAD.MOV.U32 R19, RZ, RZ, R27 ;  /* 0x000000ffff137224 */ /* 0x000fe200078e001b */
[----:B------:R-:W2:Y:S01]  /*308b0*/  LDL.LU R24, [R1+0x4094] ;  /* 0x0040940001187983 */ /* 0x000ea20000300800 */
[----:B-----5:R-:W-:Y:S02]  /*308c0*/  MOV R17, R25 ;  /* 0x0000001900117202 */ /* 0x020fe40000000f00 */
[----:B------:R-:W3:Y:S02]  /*308d0*/  LDL.LU R25, [R1+0x4090] ;  /* 0x0040900001197983 */ /* 0x000ee40000300800 */
[----:B------:R-:W5:Y:S01]  /*308e0*/  LDL.LU R26, [R1+0x408c] ;  /* 0x00408c00011a7983 */ /* 0x000f620000300800 */
[----:B------:R-:W2:Y:S01]  /*308f0*/  LDL.LU R27, [R1+0x4088] ;  /* 0x00408800011b7983 */ /* 0x000ea20000300800 */
        /* <DEDUP_REMOVED lines=10> */
[----:B------:R1:W-:Y:S02]  /*309a0*/  STL.64 [R1+0x3fc0], R16 ;  /* 0x003fc01001007387 */ /* 0x0003e40000100a00 */
[----:B0-----:R-:W-:Y:S01]  /*309b0*/  IMAD.MOV.U32 R18, RZ, RZ, R0 ;  /* 0x000000ffff127224 */ /* 0x001fe200078e0000 */
[----:B-1----:R-:W-:-:S02]  /*309c0*/  MOV R16, R13 ;  /* 0x0000000d00107202 */ /* 0x002fc40000000f00 */
[----:B------:R-:W-:Y:S01]  /*309d0*/  MOV R19, R3 ;  /* 0x0000000300137202 */ /* 0x000fe20000000f00 */
[----:B------:R-:W2:Y:S01]  /*309e0*/  LDL.LU R13, [R1+0x4084] ;  /* 0x00408400010d7983 */ /* 0x000ea20000300800 */
[----:B----4-:R-:W-:Y:S02]  /*309f0*/  MOV R17, R14 ;  /* 0x0000000e00117202 */ /* 0x010fe40000000f00 */
[----:B------:R-:W4:Y:S02]  /*30a00*/  LDL.LU R14, [R1+0x4080] ;  /* 0x00408000010e7983 */ /* 0x000f240000300800 */
[----:B------:R-:W2:Y:S01]  /*30a10*/  LDL.LU R0, [R1+0x407c] ;  /* 0x00407c0001007983 */ /* 0x000ea20000300800 */
        /* <DEDUP_REMOVED lines=9> */
[----:B--2---:R0:W-:Y:S04]  /*30ab0*/  STL.64 [R1+0x4030], R6 ;  /* 0x0040300601007387 */ /* 0x0041e80000100a00 */
[----:B0-----:R-:W2:Y:S01]  /*30ac0*/  LDL.LU R6, [R1+0x138] ;  /* 0x0001380001067983 */ /* 0x001ea20000300800 */
[----:B------:R-:W2:Y:S02]  /*30ad0*/  LDL.LU R7, [R1+0x13c] ;  /* 0x00013c0001077983 */ /* 0x000ea40000300800 */
[----:B------:R0:W-:Y:S02]  /*30ae0*/  STL.64 [R1+0x3ff0], R18 ;  /* 0x003ff01201007387 */ /* 0x0001e40000100a00 */
[----:B------:R1:W-:Y:S01]  /*30af0*/  STL.64 [R1+0x3fe8], R16 ;  /* 0x003fe81001007387 */ /* 0x0003e20000100a00 */
[----:B0-----:R-:W-:-:S02]  /*30b00*/  MOV R19, R24 ;  /* 0x0000001800137202 */ /* 0x001fc40000000f00 */
[----:B---3--:R-:W-:Y:S01]  /*30b10*/  MOV R18, R25 ;  /* 0x0000001900127202 */ /* 0x008fe20000000f00 */
[----:B------:R-:W-:Y:S01]  /*30b20*/  IMAD.MOV.U32 R24, RZ, RZ, R3 ;  /* 0x000000ffff187224 */ /* 0x000fe200078e0003 */
[----:B------:R-:W-:Y:S01]  /*30b30*/  MOV R25, R0 ;  /* 0x0000000000197202 */ /* 0x000fe20000000f00 */
[----:B------:R-:W3:Y:S01]  /*30b40*/  LDL.LU R3, [R1+0x4074] ;  /* 0x0040740001037983 */ /* 0x000ee20000300800 */
[----:B-1----:R-:W-:Y:S01]  /*30b50*/  MOV R16, R27 ;  /* 0x0000001b00107202 */ /* 0x002fe20000000f00 */
[----:B------:R-:W2:Y:S02]  /*30b60*/  LDL.LU R0, [R1+0x4070] ;  /* 0x0040700001007983 */ /* 0x000ea40000300800 */
[----:B-----5:R-:W-:Y:S02]  /*30b70*/  IMAD.MOV.U32 R17, RZ, RZ, R26 ;  /* 0x000000ffff117224 */ /* 0x020fe400078e001a */
[----:B------:R-:W-:Y:S01]  /*30b80*/  IMAD.MOV.U32 R27, RZ, RZ, R13 ;  /* 0x000000ffff1b7224 */ /* 0x000fe200078e000d */
[----:B------:R-:W2:Y:S01]  /*30b90*/  LDL.LU R12, [R1+0x140] ;  /* 0x00014000010c7983 */ /* 0x000ea20000300800 */
[----:B----4-:R-:W-:Y:S01]  /*30ba0*/  MOV R26, R14 ;  /* 0x0000000e001a7202 */ /* 0x010fe20000000f00 */
[----:B------:R-:W2:Y:S02]  /*30bb0*/  LDL.LU R13, [R1+0x144] ;  /* 0x00014400010d7983 */ /* 0x000ea40000300800 */
[----:B------:R-:W2:Y:S01]  /*30bc0*/  LDL.LU R14, [R1+0x148] ;  /* 0x00014800010e7983 */ /* 0x000ea20000300800 */
[----:B------:R-:W2:Y:S01]  /*30bd0*/  LDL.LU R15, [R1+0x14c] ;  /* 0x00014c00010f7983 */ /* 0x000ea20000300800 */
[----:B------:R-:W-:Y:S02]  /*30be0*/  STL.64 [R1+0x4000], R18 ;  /* 0x0040001201007387 */ /* 0x000fe40000100a00 */
[----:B------:R0:W-:Y:S02]  /*30bf0*/  STL.64 [R1+0x3ff8], R16 ;  /* 0x003ff81001007387 */ /* 0x0001e40000100a00 */
        /* <DEDUP_REMOVED lines=10> */
[----:B--2---:R-:W-:Y:S01]  /*30ca0*/  HMMA.16816.F32.BF16 R24, R24, R6, R12 ;  /* 0x000000061818723c */ /* 0x004fe2000004180c */
[----:B-----5:R-:W-:Y:S01]  /*30cb0*/  STL.64 [R1+0x4028], R18 ;  /* 0x0040281201007387 */ /* 0x020fe20000100a00 */
[----:B----4-:R0:W-:Y:S03]  /*30cc0*/  STL.64 [R1+0x4020], R16 ;  /* 0x0040201001007387 */ /* 0x0101e60000100a00 */
[----:B0-----:R-:W2:Y:S01]  /*30cd0*/  LDL.LU R16, [R1+0x3d0] ;  /* 0x0003d00001107983 */ /* 0x001ea20000300800 */
[----:B------:R-:W2:Y:S02]  /*30ce0*/  LDL.LU R17, [R1+0x3d4] ;  /* 0x0003d40001117983 */ /* 0x000ea40000300800 */
[----:B------:R-:W4:Y:S02]  /*30cf0*/  LDL.LU R18, [R1+0x3d8] ;  /* 0x0003d80001127983 */ /* 0x000f240000300800 */
[----:B------:R-:W4:Y:S11]  /*30d00*/  LDL.LU R19, [R1+0x3dc] ;  /* 0x0003dc0001137983 */ /* 0x000f360000300800 */
[----:B------:R-:W-:Y:S03]  /*30d10*/  @!UPT UIADD3 URZ, URZ, URZ, URZ ;  /* 0x0000003f3f3ff290 */ /* 0x000fe6000fffe03f */
[----:B------:R-:W-:Y:S01]  /*30d20*/  MOV R13, R26 ;  /* 0x0000001a000d7202 */ /* 0x000fe20000000f00 */
[----:B----4-:R0:W-:Y:S01]  /*30d30*/  STL.64 [R1+0x4040], R18 ;  /* 0x0040401201007387 */ /* 0x0101e20000100a00 */
[----:B--2---:R1:W-:Y:S01]  /*30d40*/  STL.64 [R1+0x4038], R16 ;  /* 0x0040381001007387 */ /* 0x0043e20000100a00 */
[----:B0-----:R-:W-:Y:S02]  /*30d50*/  MOV R18, R0 ;  /* 0x0000000000127202 */ /* 0x001fe40000000f00 */
[----:B-1----:R-:W2:Y:S01]  /*30d60*/  LDL.LU R16, [R1+0x80] ;  /* 0x0000800001107983 */ /* 0x002ea20000300800 */
[----:B------:R-:W2:Y:S02]  /*30d70*/  LDL.LU R17, [R1+0x84] ;  /* 0x0000840001117983 */ /* 0x000ea40000300800 */
[----:B------:R-:W4:Y:S01]  /*30d80*/  LDL.LU R0, [R1+0x406c] ;  /* 0x00406c0001007983 */ /* 0x000f220000300800 */
[----:B---3--:R-:W-:Y:S02]  /*30d90*/  MOV R19, R3 ;  /* 0x0000000300137202 */ /* 0x008fe40000000f00 */
[----:B------:R-:W3:Y:S01]  /*30da0*/  LDL.LU R3, [R1+0x4068] ;  /* 0x0040680001037983 */ /* 0x000ee20000300800 */
[----:B------:R0:W-:Y:S02]  /*30db0*/  STL [R1+0x3e40], R20 ;  /* 0x003e401401007387 */ /* 0x0001e40000100800 */
[----:B------:R1:W-:Y:S02]  /*30dc0*/  STL [R1+0x3e3c], R21 ;  /* 0x003e3c1501007387 */ /* 0x0003e40000100800 */
[----:B------:R5:W-:Y:S01]  /*30dd0*/  STL [R1+0x3e38], R22 ;  /* 0x003e381601007387 */ /* 0x000be20000100800 */
[----:B------:R-:W-:Y:S01]  /*30de0*/  STL [R1+0x3e34], R23 ;  /* 0x003e341701007387 */ /* 0x000fe20000100800 */
[----:B0-----:R-:W-:Y:S01]  /*30df0*/  IMAD.MOV.U32 R20, RZ, RZ, R9 ;  /* 0x000000ffff147224 */ /* 0x001fe200078e0009 */
[----:B-1----:R-:W-:-:S02]  /*30e00*/  MOV R21, R28 ;  /* 0x0000001c00157202 */ /* 0x002fc40000000f00 */
[----:B------:R-:W2:Y:S01]  /*30e10*/  LDL.LU R9, [R1+0x4064] ;  /* 0x0040640001097983 */ /* 0x000ea20000300800 */
[----:B------:R-:W2:Y:S02]  /*30e20*/  LDL.LU R28, [R1+0x4060] ;  /* 0x00406000011c7983 */ /* 0x000ea40000300800 */
[----:B------:R-:W-:Y:S02]  /*30e30*/  STL [R1+0x3e30], R8 ;  /* 0x003e300801007387 */ /* 0x000fe40000100800 */
[----:B------:R-:W2:Y:S01]  /*30e40*/  LDL.LU R15, [R1+0x405c] ;  /* 0x00405c00010f7983 */ /* 0x000ea20000300800 */
[----:B------:R-:W2:Y:S01]  /*30e50*/  LDL.LU R12, [R1+0x4058] ;  /* 0x00405800010c7983 */ /* 0x000ea20000300800 */
[----:B------:R-:W-:Y:S01]  /*30e60*/  STL [R1+0x260], R24 ;  /* 0x0002601801007387 */ /* 0x000fe20000100800 */
[----:B-----5:R-:W-:Y:S01]  /*30e70*/  MOV R22, R29 ;  /* 0x0000001d00167202 */ /* 0x020fe20000000f00 */
[----:B------:R0:W-:Y:S01]  /*30e80*/  STL [R1+0x26c], R27 ;  /* 0x00026c1b01007387 */ /* 0x0001e20000100800 */
[----:B------:R-:W-:Y:S01]  /*30e90*/  MOV R29, R25 ;  /* 0x00000019001d7202 */ /* 0x000fe20000000f00 */
[----:B0-----:R-:W2:Y:S01]  /*30ea0*/  LDL.LU.64 R26, [R1+0x4050] ;  /* 0x00405000011a7983 */ /* 0x001ea20000300a00 */
[----:B------:R-:W2:Y:S02]  /*30eb0*/  LDL.LU.64 R24, [R1+0x4048] ;  /* 0x0040480001187983 */ /* 0x000ea40000300a00 */
[----:B------:R-:W-:Y:S01]  /*30ec0*/  STL [R1+0x3d88], R13 ;  /* 0x003d880d01007387 */ /* 0x000fe20000100800 */
[----:B--2---:R-:W-:Y:S01]  /*30ed0*/  HMMA.16816.F32.BF16 R4, R24, R6, R16 ;  /* 0x000000061804723c */ /* 0x004fe20000041810 */
[----:B------:R0:W-:Y:S01]  /*30ee0*/  STL [R1+0x3e88], R15 ;  /* 0x003e880f01007387 */ /* 0x0001e20000100800 */
[----:B------:R1:W-:Y:S03]  /*30ef0*/  STL [R1+0x3e84], R12 ;  /* 0x003e840c01007387 */ /* 0x0003e60000100800 */
[----:B0-----:R-:W2:Y:S04]  /*30f00*/  LDL.64 R14, [R1+0x18] ;  /* 0x00001800010e7983 */ /* 0x001ea80000100a00 */
[----:B-1----:R-:W2:Y:S01]  /*30f10*/  LDL.64 R12, [R1+0x10] ;  /* 0x00001000010c7983 */ /* 0x002ea20000100a00 */
[----:B------:R-:W2:Y:S02]  /*30f20*/  LDL.LU.64 R18, [R1+0x4040] ;  /* 0x0040400001127983 */ /* 0x000ea40000300a00 */
[----:B------:R-:W2:Y:S11]  /*30f30*/  LDL.LU.64 R16, [R1+0x4038] ;  /* 0x0040380001107983 */ /* 0x000eb60000300a00 */
[----:B------:R-:W-:Y:S01]  /*30f40*/  STL.64 [R1+0x240], R4 ;  /* 0x0002400401007387 */ /* 0x000fe20000100a00 */
[----:B------:R0:W-:Y:S03]  /*30f50*/  STL.64 [R1+0x248], R6 ;  /* 0x0002480601007387 */ /* 0x0001e60000100a00 */
[----:B0-----:R-:W2:Y:S02]  /*30f60*/  LDL.LU.64 R6, [R1+0x4030] ;  /* 0x0040300001067983 */ /* 0x001ea40000300a00 */
[-C--:B--2---:R-:W-:Y:S11]  /*30f70*/  HMMA.16816.F32.BF16 R16, R12, R6.reuse, R16 ;  /* 0x000000060c10723c */ /* 0x084ff60000041810 */
[----:B------:R-:W-:Y:S11]  /*30f80*/  @!UPT UIADD3 URZ, URZ, URZ, URZ ;  /* 0x0000003f3f3ff290 */ /* 0x000ff6000fffe03f */
[----:B------:R-:W-:Y:S01]  /*30f90*/  @!UPT UIADD3 URZ, URZ, URZ, URZ ;  /* 0x0000003f3f3ff290 */ /* 0x000fe2000fffe03f */
        /* <DEDUP_REMOVED lines=80> */
[----:B0-----:R-:W2:Y:S01]  /*314a0*/  LDL.LU.64 R6, [R1+0x3f40] ;  /* 0x003f400001067983 */ /* 0x001ea20000300a00 */
[----:B------:R-:W-:Y:S01]  /*314b0*/  IMAD.MOV.U32 R23, RZ, RZ, R10 ;  /* 0x000000ffff177224 */ /* 0x000fe200078e000a */
[-C--:B--2---:R-:W-:Y:S08]  /*314c0*/  HMMA.16816.F32.BF16 R16, R12, R6.reuse, R16 ;  /* 0x000000060c10723c */ /* 0x084ff00000041810 */
[----:B------:R-:W-:Y:S11]  /*314d0*/  HMMA.16816.F32.BF16 R4, R24, R6, R20 ;  /* 0x000000061804723c */ /* 0x000ff60000041814 */
[----:B------:R-:W-:Y:S04]  /*314e0*/  @!UPT UIADD3 URZ, URZ, URZ, URZ ;  /* 0x0000003f3f3ff290 */ /* 0x000fe8000fffe03f */
[----:B------:R-:W-:Y:S01]  /*314f0*/  STL.64 [R1+0x80], R16 ;  /* 0x0000801001007387 */ /* 0x000fe20000100a00 */
[----:B------:R0:W-:Y:S08]  /*31500*/  STL.64 [R1+0x88], R18 ;  /* 0x0000881201007387 */ /* 0x0001f00000100a00 */
[----:B------:R-:W-:Y:S01]  /*31510*/  MOV R22, R7 ;  /* 0x0000000700167202 */ /* 0x000fe20000000f00 */
[----:B------:R-:W-:Y:S01]  /*31520*/  IMAD.MOV.U32 R23, RZ, RZ, R5 ;  /* 0x000000ffff177224 */ /* 0x000fe200078e0005 */
[----:B0-----:R-:W2:Y:S01]  /*31530*/  LDL.LU.64 R18, [R1+0x3f38] ;  /* 0x003f380001127983 */ /* 0x001ea20000300a00 */
[----:B------:R-:W2:Y:S02]  /*31540*/  LDL.LU.64 R16, [R1+0x3f30] ;  /* 0x003f300001107983 */ /* 0x000ea40000300a00 */
[----:B------:R-:W-:Y:S02]  /*31550*/  STL [R1+0x40], R4 ;  /* 0x0000400401007387 */ /* 0x000fe40000100800 */
[----:B------:R0:W-:Y:S02]  /*31560*/  STL [R1+0x48], R6 ;  /* 0x0000480601007387 */ /* 0x0001e40000100800 */
[----:B0-----:R-:W5:Y:S01]  /*31570*/  LDL.LU.64 R6, [R1+0x3f28] ;  /* 0x003f280001067983 */ /* 0x001f620000300a00 */
[----:B------:R-:W2:Y:S02]  /*31580*/  LDL.LU R4, [R1+0x3f20] ;  /* 0x003f200001047983 */ /* 0x000ea40000300800 */
[----:B------:R0:W-:Y:S02]  /*31590*/  STL.64 [R1+0x3f00], R22 ;  /* 0x003f001601007387 */ /* 0x0001e40000100a00 */
[----:B0-----:R-:W3:Y:S01]  /*315a0*/  LDL.LU R22, [R1+0x1f8] ;  /* 0x0001f80001167983 */ /* 0x001ee20000300800 */
[----:B--2---:R-:W-:-:S07]  /*315b0*/  MOV R23, R4 ;  /* 0x0000000400177202 */ /* 0x004fce0000000f00 */
[-C--:B---3--:R-:W-:Y:S11]  /*315c0*/  HMMA.16816.F32.BF16 R16, R12, R22.reuse, R16 ;  /* 0x000000160c10723c */ /* 0x088ff60000041810 */
[----:B------:R-:W-:Y:S11]  /*315d0*/  @!UPT UIADD3 URZ, URZ, URZ, URZ ;  /* 0x0000003f3f3ff290 */ /* 0x000ff6000fffe03f */
[----:B------:R-:W-:Y:S01]  /*315e0*/  @!UPT UIADD3 URZ, URZ, URZ, URZ ;  /* 0x0000003f3f3ff290 */ /* 0x000fe2000fffe03f */
[----:B------:R-:W-:Y:S01]  /*315f0*/  STL [R1+0x70], R16 ;  /* 0x0000701001007387 */ /* 0x000fe20000100800 */
[----:B------:R0:W-:Y:S01]  /*31600*/  STL [R1+0x78], R18 ;  /* 0x0000781201007387 */ /* 0x0001e20000100800 */
[----:B------:R-:W-:Y:S01]  /*31610*/  MOV R10, R19 ;  /* 0x00000013000a7202 */ /* 0x000fe20000000f00 */
[----:B------:R-:W-:Y:S01]  /*31620*/  IMAD.MOV.U32 R5, RZ, RZ, R17 ;  /* 0x000000ffff057224 */ /* 0x000fe200078e0011 */
[----:B0-----:R-:W2:Y:S01]  /*31630*/  LDL.LU.64 R18, [R1+0x3f18] ;  /* 0x003f180001127983 */ /* 0x001ea20000300a00 */
[----:B------:R-:W2:Y:S02]  /*31640*/  LDL.LU.64 R16, [R1+0x3f10] ;  /* 0x003f100001107983 */ /* 0x000ea40000300a00 */
[----:B--2---:R-:W-:Y:S01]  /*31650*/  HMMA.16816.F32.BF16 R20, R24, R22, R16 ;  /* 0x000000161814723c */ /* 0x004fe20000041810 */
[----:B------:R-:W2:Y:S11]  /*31660*/  LDL.LU R18, [R1+0x3f08] ;  /* 0x003f080001127983 */ /* 0x000eb60000300800 */
[----:B------:R-:W-:Y:S11]  /*31670*/  @!UPT UIADD3 URZ, URZ, URZ, URZ ;  /* 0x0000003f3f3ff290 */ /* 0x000ff6000fffe03f */
[----:B------:R-:W-:Y:S01]  /*31680*/  STL [R1+0x30], R20 ;  /* 0x0000301401007387 */ /* 0x000fe20000100800 */
[----:B------:R-:W-:Y:S02]  /*31690*/  MOV R17, R22 ;  /* 0x0000001600117202 */ /* 0x000fe40000000f00 */
[----:B------:R-:W-:Y:S02]  /*316a0*/  MOV R4, R23 ;  /* 0x0000001700047202 */ /* 0x000fe40000000f00 */
[----:B------:R-:W3:Y:S01]  /*316b0*/  LDL.LU.64 R22, [R1+0x3f00] ;  /* 0x003f000001167983 */ /* 0x000ee20000300a00 */
[----:B------:R0:W-:Y:S02]  /*316c0*/  STL.64 [R1+0x3ef8], R26 ;  /* 0x003ef81a01007387 */ /* 0x0001e40000100a00 */
[----:B------:R1:W-:Y:S01]  /*316d0*/  STL.64 [R1+0x3ef0], R24 ;  /* 0x003ef01801007387 */ /* 0x0003e20000100a00 */
[----:B0-----:R-:W-:Y:S02]  /*316e0*/  MOV R26, R3 ;  /* 0x00000003001a7202 */ /* 0x001fe40000000f00 */
[----:B-1----:R-:W-:Y:S01]  /*316f0*/  MOV R24, R28 ;  /* 0x0000001c00187202 */ /* 0x002fe20000000f00 */
[----:B------:R-:W-:Y:S01]  /*31700*/  IMAD.MOV.U32 R25, RZ, RZ, R9 ;  /* 0x000000ffff197224 */ /* 0x000fe200078e0009 */
[----:B----4-:R-:W-:Y:S01]  /*31710*/  MOV R27, R0 ;  /* 0x00000000001b7202 */ /* 0x010fe20000000f00 */
[----:B------:R-:W0:Y:S06]  /*31720*/  S2R R28, SR_TID.X ;  /* 0x00000000001c7919 */ /* 0x000e2c0000002100 */
[----:B-----5:R-:W-:Y:S01]  /*31730*/  HMMA.16816.F32.BF16 R24, R12, R6, R24 ;  /* 0x000000060c18723c */ /* 0x020fe20000041818 */
[----:B------:R-:W-:Y:S01]  /*31740*/  STL.64 [R1+0x3ed8], R4 ;  /* 0x003ed80401007387 */ /* 0x000fe20000100a00 */
[----:B0-----:R-:W-:-:S04]  /*31750*/  LOP3.LUT R9, R28, 0xe0, RZ, 0xc0, !PT ;  /* 0x000000e01c097812 */ /* 0x001fc800078ec0ff */
[----:B------:R-:W-:Y:S11]  /*31760*/  SHF.R.U32.HI R16, RZ, 0x1, R9 ;  /* 0x00000001ff107819 */ /* 0x000ff60000011609 */
[----:B------:R-:W-:Y:S06]  /*31770*/  @!UPT UIADD3 URZ, URZ, URZ, URZ ;  /* 0x0000003f3f3ff290 */ /* 0x000fec000fffe03f */
[----:B------:R0:W-:Y:S01]  /*31780*/  STL [R1+0xe8], R26 ;  /* 0x0000e81a01007387 */ /* 0x0001e20000100800 */
[----:B------:R-:W-:Y:S01]  /*31790*/  IMAD.MOV.U32 R19, RZ, RZ, R27 ;  /* 0x000000ffff137224 */ /* 0x000fe200078e001b */
[----:B------:R-:W-:Y:S02]  /*317a0*/  MOV R9, R24 ;  /* 0x0000001800097202 */ /* 0x000fe40000000f00 */
[----:B------:R-:W-:Y:S01]  /*317b0*/  MOV R20, R25 ;  /* 0x0000001900147202 */ /* 0x000fe20000000f00 */
[----:B0-----:R-:W4:Y:S01]  /*317c0*/  LDL.LU.64 R26, [R1+0x3ef8] ;  /* 0x003ef800011a7983 */ /* 0x001f220000300a00 */
[----:B------:R-:W4:Y:S02]  /*317d0*/  LDL.LU.64 R24, [R1+0x3ef0] ;  /* 0x003ef00001187983 */ /* 0x000f240000300a00 */
[----:B------:R-:W-:Y:S02]  /*317e0*/  STL.64 [R1+0x3ee8], R14 ;  /* 0x003ee80e01007387 */ /* 0x000fe40000100a00 */
[----:B------:R0:W-:Y:S02]  /*317f0*/  STL.64 [R1+0x3ee0], R12 ;  /* 0x003ee00c01007387 */ /* 0x0001e40000100a00 */
[----:B0-----:R-:W4:Y:S01]  /*31800*/  LDL.LU R12, [R1+0x1e0] ;  /* 0x0001e000010c7983 */ /* 0x001f220000300800 */
[----:B------:R-:W-:Y:S01]  /*31810*/  MOV R14, R11 ;  /* 0x0000000b000e7202 */ /* 0x000fe20000000f00 */
[----:B------:R-:W-:-:S02]  /*31820*/  IMAD.MOV.U32 R15, RZ, RZ, R2 ;  /* 0x000000ffff0f7224 */ /* 0x000fc400078e0002 */
[----:B------:R-:W0:Y:S04]  /*31830*/  S2R R0, SR_TID.X ;  /* 0x0000000000007919 */ /* 0x000e280000002100 */
[----:B------:R-:W1:Y:S01]  /*31840*/  S2R R3, SR_CTAID.X ;  /* 0x0000000000037919 */ /* 0x000e620000002500 */
[----:B------:R-:W-:Y:S02]  /*31850*/  IMAD.MOV.U32 R8, RZ, RZ, R21 ;  /* 0x000000ffff087224 */ /* 0x000fe400078e0015 */
[----:B------:R-:W-:Y:S01]  /*31860*/  FMUL R29, R29, c[0x0][0x188] ;  /* 0x000062001d1d7a20 */ /* 0x000fe20000400000 */
[C---:B0-----:R-:W-:Y:S01]  /*31870*/  LOP3.LUT R28, R0.reuse, 0x1c, RZ, 0xc0, !PT ;  /* 0x0000001c001c7812 */ /* 0x041fe200078ec0ff */
[----:B------:R-:W-:Y:S02]  /*31880*/  LOP3.LUT R0, R0, 0x3, RZ, 0xc0, !PT ;  /* 0x0000000300007812 */ /* 0x000fe400078ec0ff */
[----:B-1----:R-:W-:-:S02]  /*31890*/  IMAD.SHL.U32 R3, R3, 0x100, RZ ;  /* 0x0000010003037824 */ /* 0x002fc400078e00ff */
[----:B------:R-:W-:-:S04]  /*318a0*/  LEA R0, P0, R0, UR4, 0x1 ;  /* 0x0000000400007c11 */ /* 0x000fc8000f8008ff */
[----:B------:R-:W-:Y:S02]  /*318b0*/  IADD3 R2, P3, R0, 0x9, RZ ;  /* 0x0000000900027810 */ /* 0x000fe40007f7e0ff */
[----:B--2---:R-:W-:Y:S01]  /*318c0*/  MOV R13, R18 ;  /* 0x00000012000d7202 */ /* 0x004fe20000000f00 */
[----:B------:R-:W-:-:S04]  /*318d0*/  LEA.HI R18, R28, R16, RZ, 0x1e ;  /* 0x000000101c127211 */ /* 0x000fc800078ff0ff */
[----:B------:R-:W-:-:S04]  /*318e0*/  IADD3 R18, R3, R18, RZ ;  /* 0x0000001203127210 */ /* 0x000fc80007ffe0ff */
[----:B------:R-:W-:Y:S01]  /*318f0*/  ISETP.GT.U32.AND P5, PT, R2, R18, PT ;  /* 0x000000120200720c */ /* 0x000fe20003fa4070 */
[----:B----4-:R-:W-:Y:S01]  /*31900*/  HMMA.16816.F32.BF16 R4, R24, R6, R12 ;  /* 0x000000061804723c */ /* 0x010fe2000004180c */
[----:B------:R-:W2:Y:S01]  /*31910*/  LDL.LU.64 R14, [R1+0x3ee8] ;  /* 0x003ee800010e7983 */ /* 0x000ea20000300a00 */
[----:B------:R-:W2:Y:S11]  /*31920*/  LDL.LU.64 R12, [R1+0x3ee0] ;  /* 0x003ee000010c7983 */ /* 0x000eb60000300a00 */
[----:B------:R-:W-:Y:S11]  /*31930*/  @!UPT UIADD3 URZ, URZ, URZ, URZ ;  /* 0x0000003f3f3ff290 */ /* 0x000ff6000fffe03f */
[----:B------:R-:W-:Y:S01]  /*31940*/  MOV R21, R6 ;  /* 0x0000000600157202 */ /* 0x000fe20000000f00 */
[----:B------:R-:W-:Y:S01]  /*31950*/  IMAD.MOV.U32 R11, RZ, RZ, R7 ;  /* 0x000000ffff0b7224 */ /* 0x000fe200078e0007 */
[CC--:B------:R-:W-:Y:S02]  /*31960*/  LEA.HI R6, R28.reuse, R16.reuse, RZ, 0x1e ;  /* 0x000000101c067211 */ /* 0x0c0fe400078ff0ff */
[CC--:B------:R-:W-:Y:S01]  /*31970*/  LEA.HI R7, R28.reuse, R16.reuse, RZ, 0x1e ;  /* 0x000000101c077211 */ /* 0x0c0fe200078ff0ff */
[----:B------:R-:W-:Y:S01]  /*31980*/  LEA.HI R16, R28, R16, RZ, 0x1e ;  /* 0x000000101c107211 */ /* 0x000fe200078ff0ff */
[----:B------:R-:W-:Y:S02]  /*31990*/  IADD3.X R28, RZ, UR5, RZ, P0, !PT ;  /* 0x00000005ff1c7c10 */ /* 0x000fe400087fe4ff */
[C---:B------:R-:W-:Y:S02]  /*319a0*/  IADD3 R6, R3.reuse, R6, RZ ;  /* 0x0000000603067210 */ /* 0x040fe40007ffe0ff */
[C---:B------:R-:W-:Y:S01]  /*319b0*/  IADD3 R7, R3.reuse, R7, RZ ;  /* 0x0000000703077210 */ /* 0x040fe20007ffe0ff */
[----:B------:R-:W-:Y:S01]  /*319c0*/  IMAD.IADD R16, R3, 0x1, R16 ;  /* 0x0000000103107824 */ /* 0x000fe200078e0210 */
[----:B------:R-:W-:Y:S01]  /*319d0*/  IADD3.X R3, RZ, R28, RZ, P3, !PT ;  /* 0x0000001cff037210 */ /* 0x000fe20001ffe4ff */
[----:B------:R0:W-:Y:S01]  /*319e0*/  STL.64 [R1+0xc0], R4 ;  /* 0x0000c00401007387 */ /* 0x0001e20000100a00 */
[----:B------:R-:W-:-:S02]  /*319f0*/  IADD3 R7, R7, 0x80, RZ ;  /* 0x0000008007077810 */ /* 0x000fc40007ffe0ff */
[----:B------:R-:W-:Y:S02]  /*31a00*/  IADD3 R6, R6, 0x88, RZ ;  /* 0x0000008806067810 */ /* 0x000fe40007ffe0ff */
[----:B------:R-:W-:Y:S02]  /*31a10*/  IADD3 R16, R16, 0x8, RZ ;  /* 0x0000000810107810 */ /* 0x000fe40007ffe0ff */
[----:B------:R-:W-:Y:S02]  /*31a20*/  ISETP.GT.U32.AND.EX P5, PT, R3, RZ, PT, P5 ;  /* 0x000000ff0300720c */ /* 0x000fe40003fa4150 */
[C---:B------:R-:W-:Y:S02]  /*31a30*/  ISETP.GT.U32.AND P1, PT, R2.reuse, R7, PT ;  /* 0x000000070200720c */ /* 0x040fe40003f24070 */
[C---:B------:R-:W-:Y:S02]  /*31a40*/  ISETP.GT.U32.AND P6, PT, R2.reuse, R6, PT ;  /* 0x000000060200720c */ /* 0x040fe40003fc4070 */
[----:B------:R-:W-:Y:S01]  /*31a50*/  ISETP.GT.U32.AND P2, PT, R2, R16, PT ;  /* 0x000000100200720c */ /* 0x000fe20003f44070 */
[----:B0-----:R-:W4:Y:S01]  /*31a60*/  LDL.LU.64 R4, [R1+0x3ed8] ;  /* 0x003ed80001047983 */ /* 0x001f220000300a00 */
[----:B------:R-:W-:Y:S02]  /*31a70*/  STL.64 [R1+0x3ec8], R20 ;  /* 0x003ec81401007387 */ /* 0x000fe40000100a00 */
[----:B------:R0:W-:Y:S01]  /*31a80*/  STL.64 [R1+0x3ec0], R26 ;  /* 0x003ec01a01007387 */ /* 0x0001e20000100a00 */
[----:B------:R-:W-:Y:S01]  /*31a90*/  IADD3 R2, P0, R0, 0x10, RZ ;  /* 0x0000001000027810 */ /* 0x000fe20007f1e0ff */
[----:B0-----:R-:W5:Y:S01]  /*31aa0*/  LDL.LU R27, [R1+0x244] ;  /* 0x00024400011b7983 */ /* 0x001f620000300800 */
[----:B------:R-:W2:Y:S02]  /*31ab0*/  LDL.LU R26, [R1+0x24c] ;  /* 0x00024c00011a7983 */ /* 0x000ea40000300800 */
[----:B------:R0:W-:Y:S01]  /*31ac0*/  STL.64 [R1+0x3eb8], R24 ;  /* 0x003eb81801007387 */ /* 0x0001e20000100a00 */
[----:B------:R-:W-:-:S02]  /*31ad0*/  ISETP.GT.U32.AND P3, PT, R2, R18, PT ;  /* 0x000000120200720c */ /* 0x000fc40003f64070 */
[C---:B------:R-:W-:Y:S02]  /*31ae0*/  ISETP.GT.U32.AND P4, PT, R2.reuse, R16, PT ;  /* 0x000000100200720c */ /* 0x040fe40003f84070 */
[----:B0-----:R-:W-:Y:S01]  /*31af0*/  FSEL R25, R29, -INF , !P5 ;  /* 0xff8000001d197808 */ /* 0x001fe20006800000 */
[----:B------:R-:W3:Y:S01]  /*31b00*/  LDL.LU R24, [R1+0x148] ;  /* 0x0001480001187983 */ /* 0x000ee20000300800 */
[----:B------:R-:W3:Y:S02]  /*31b10*/  LDL.LU R21, [R1+0x120] ;  /* 0x0001200001157983 */ /* 0x000ee40000300800 */
[----:B------:R-:W3:Y:S02]  /*31b20*/  LDL.LU R20, [R1+0x128] ;  /* 0x0001280001147983 */ /* 0x000ee40000300800 */
[----:B------:R-:W-:Y:S01]  /*31b30*/  IMAD.X R29, RZ, RZ, R28, P0 ;  /* 0x000000ffff1d7224 */ /* 0x000fe200000e061c */
[----:B------:R0:W-:Y:S01]  /*31b40*/  STL [R1+0x1d4], R25 ;  /* 0x0001d41901007387 */ /* 0x0001e20000100800 */
[----:B------:R-:W-:-:S02]  /*31b50*/  ISETP.GT.U32.AND P5, PT, R2, R7, PT ;  /* 0x000000070200720c */ /* 0x000fc40003fa4070 */
[----:B------:R-:W-:Y:S02]  /*31b60*/  ISETP.GT.U32.AND P0, PT, R2, R6, PT ;  /* 0x000000060200720c */ /* 0x000fe40003f04070 */
[C---:B------:R-:W-:Y:S02]  /*31b70*/  ISETP.GT.U32.AND.EX P2, PT, R3.reuse, RZ, PT, P2 ;  /* 0x000000ff0300720c */ /* 0x040fe40003f44120 */
[C---:B------:R-:W-:Y:S02]  /*31b80*/  ISETP.GT.U32.AND.EX P1, PT, R3.reuse, RZ, PT, P1 ;  /* 0x000000ff0300720c */ /* 0x040fe40003f24110 */
[----:B------:R-:W-:Y:S01]  /*31b90*/  ISETP.GT.U32.AND.EX P6, PT, R3, RZ, PT, P6 ;  /* 0x000000ff0300720c */ /* 0x000fe20003fc4160 */
[----:B0-----:R-:W3:Y:S01]  /*31ba0*/  LDL.LU R25, [R1+0x144] ;  /* 0x0001440001197983 */ /* 0x001ee20000300800 */
[----:B------:R-:W3:Y:S02]  /*31bb0*/  LDL.LU R2, [R1+0x26c] ;  /* 0x00026c0001027983 */ /* 0x000ee40000300800 */
[----:B------:R-:W4:Y:S01]  /*31bc0*/  LDL.LU R3, [R1+0x140] ;  /* 0x0001400001037983 */ /* 0x000f220000300800 */
[----:B------:R-:W-:-:S02]  /*31bd0*/  ISETP.GT.U32.AND.EX P3, PT, R29, RZ, PT, P3 ;  /* 0x000000ff1d00720c */ /* 0x000fc40003f64130 */
[C---:B------:R-:W-:Y:S02]  /*31be0*/  ISETP.GT.U32.AND.EX P4, PT, R29.reuse, RZ, PT, P4 ;  /* 0x000000ff1d00720c */ /* 0x040fe40003f84140 */
[C---:B------:R-:W-:Y:S02]  /*31bf0*/  ISETP.GT.U32.AND.EX P5, PT, R29.reuse, RZ, PT, P5 ;  /* 0x000000ff1d00720c */ /* 0x040fe40003fa4150 */
[----:B------:R-:W-:Y:S01]  /*31c00*/  ISETP.GT.U32.AND.EX P0, PT, R29, RZ, PT, P0 ;  /* 0x000000ff1d00720c */ /* 0x000fe20003f04100 */
[----:B-----5:R-:W-:Y:S02]  /*31c10*/  FMUL R27, R27, c[0x0][0x188] ;  /* 0x000062001b1b7a20 */ /* 0x020fe40000400000 */
[----:B--2---:R-:W-:-:S03]  /*31c20*/  FMUL R26, R26, c[0x0][0x188] ;  /* 0x000062001a1a7a20 */ /* 0x004fc60000400000 */
[----:B------:R-:W-:Y:S02]  /*31c30*/  FSEL R27, R27, -INF , !P1 ;  /* 0xff8000001b1b7808 */ /* 0x000fe40004800000 */
[----:B------:R-:W-:Y:S01]  /*31c40*/  FSEL R26, R26, -INF , !P6 ;  /* 0xff8000001a1a7808 */ /* 0x000fe20007000000 */
[----:B---3--:R-:W-:Y:S02]  /*31c50*/  FMUL R2, R2, c[0x0][0x188] ;  /* 0x0000620002027a20 */ /* 0x008fe40000400000 */
[----:B----4-:R-:W-:-:S03]  /*31c60*/  FMUL R3, R3, c[0x0][0x188] ;  /* 0x0000620003037a20 */ /* 0x010fc60000400000 */
[----:B------:R-:W-:Y:S02]  /*31c70*/  FSEL R2, R2, -INF , !P2 ;  /* 0xff80000002027808 */ /* 0x000fe40005000000 */
[----:B------:R-:W-:-:S03]  /*31c80*/  FSEL R3, R3, -INF , !P3 ;  /* 0xff80000003037808 */ /* 0x000fc60005800000 */
[----:B------:R0:W-:Y:S01]  /*31c90*/  STL [R1+0x1d8], R2 ;  /* 0x0001d80201007387 */ /* 0x0001e20000100800 */
[----:B------:R1:W-:Y:S02]  /*31ca0*/  STL [R1+0x1fc], R27 ;  /* 0x0001fc1b01007387 */ /* 0x0003e40000100800 */
[----:B------:R2:W-:Y:S02]  /*31cb0*/  STL [R1+0x27c], R26 ;  /* 0x00027c1a01007387 */ /* 0x0005e40000100800 */
[----:B------:R-:W-:Y:S01]  /*31cc0*/  FMUL R21, R21, c[0x0][0x188] ;  /* 0x0000620015157a20 */ /* 0x000fe20000400000 */
[----:B0-----:R-:W-:Y:S01]  /*31cd0*/  IADD3 R2, P2, R0, 0x11, RZ ;  /* 0x0000001100027810 */ /* 0x001fe20007f5e0ff */
[----:B-1----:R-:W3:Y:S01]  /*31ce0*/  LDL.LU R27, [R1+0x124] ;  /* 0x00012400011b7983 */ /* 0x002ee20000300800 */
[----:B--2---:R-:W2:Y:S02]  /*31cf0*/  LDL.LU R26, [R1+0x12c] ;  /* 0x00012c00011a7983 */ /* 0x004ea40000300800 */
[----:B------:R0:W-:Y:S01]  /*31d00*/  STL [R1+0x9a8], R3 ;  /* 0x0009a80301007387 */ /* 0x0001e20000100800 */
[----:B------:R-:W-:-:S02]  /*31d10*/  ISETP.GT.U32.AND P1, PT, R2, R18, PT ;  /* 0x000000120200720c */ /* 0x000fc40003f24070 */
[C---:B------:R-:W-:Y:S02]  /*31d20*/  ISETP.GT.U32.AND P6, PT, R2.reuse, R16, PT ;  /* 0x000000100200720c */ /* 0x040fe40003fc4070 */
[----:B------:R-:W-:Y:S01]  /*31d30*/  ISETP.GT.U32.AND P3, PT, R2, R7, PT ;  /* 0x000000070200720c */ /* 0x000fe20003f64070 */
[----:B------:R-:W-:Y:S01]  /*31d40*/  FMUL R20, R20, c[0x0][0x188] ;  /* 0x0000620014147a20 */ /* 0x000fe20000400000 */
[----:B0-----:R-:W-:Y:S01]  /*31d50*/  IADD3.X R3, RZ, R28, RZ, P2, !PT ;  /* 0x0000001cff037210 */ /* 0x001fe200017fe4ff */
[----:B------:R-:W-:Y:S02]  /*31d60*/  ISETP.GT.U32.AND P2, PT, R2, R6, PT ;  /* 0x000000060200720c */ /* 0x000fe40003f44070 */
[----:B------:R-:W-:Y:S02]  /*31d70*/  FMUL R2, R24, c[0x0][0x188] ;  /* 0x0000620018027a20 */ /* 0x000fe40000400000 */
[----:B------:R-:W-:Y:S01]  /*31d80*/  FMUL R29, R25, c[0x0][0x188] ;  /* 0x00006200191d7a20 */ /* 0x000fe20000400000 */
[----:B------:R-:W-:-:S02]  /*31d90*/  FSEL R21, R21, -INF , !P5 ;  /* 0xff80000015157808 */ /* 0x000fc40006800000 */
[----:B------:R-:W-:Y:S02]  /*31da0*/  ISETP.GT.U32.AND.EX P1, PT, R3, RZ, PT, P1 ;  /* 0x000000ff0300720c */ /* 0x000fe40003f24110 */
[----:B------:R-:W-:Y:S02]  /*31db0*/  FSEL R24, R2, -INF , !P4 ;  /* 0xff80000002187808 */ /* 0x000fe40006000000 */
[----:B------:R-:W-:Y:S02]  /*31dc0*/  FSEL R20, R20, -INF , !P0 ;  /* 0xff80000014147808 */ /* 0x000fe40004000000 */
[----:B------:R-:W-:Y:S01]  /*31dd0*/  FSEL R25, R29, -INF , !P1 ;  /* 0xff8000001d197808 */ /* 0x000fe20004800000 */
[----:B------:R-:W-:Y:S01]  /*31de0*/  IADD3 R2, P4, R0, 0x18, RZ ;  /* 0x0000001800027810 */ /* 0x000fe20007f9e0ff */
[----:B------:R0:W-:Y:S01]  /*31df0*/  STL [R1+0x9ac], R24 ;  /* 0x0009ac1801007387 */ /* 0x0001e20000100800 */
[----:B------:R1:W-:Y:S02]  /*31e00*/  STL [R1+0x9bc], R21 ;  /* 0x0009bc1501007387 */ /* 0x0003e40000100800 */
[----:B------:R-:W-:-:S02]  /*31e10*/  IADD3.X R29, RZ, R28, RZ, P4, !PT ;  /* 0x0000001cff1d7210 */ /* 0x000fc400027fe4ff */
[C---:B------:R-:W-:Y:S02]  /*31e20*/  ISETP.GT.U32.AND P5, PT, R2.reuse, R18, PT ;  /* 0x000000120200720c */ /* 0x040fe40003fa4070 */
[C---:B------:R-:W-:Y:S02]  /*31e30*/  ISETP.GT.U32.AND P0, PT, R2.reuse, R16, PT ;  /* 0x000000100200720c */ /* 0x040fe40003f04070 */
[C---:B------:R-:W-:Y:S01]  /*31e40*/  ISETP.GT.U32.AND P1, PT, R2.reuse, R7, PT ;  /* 0x000000070200720c */ /* 0x040fe20003f24070 */
[----:B0-----:R-:W4:Y:S01]  /*31e50*/  LDL.LU R24, [R1+0x138] ;  /* 0x0001380001187983 */ /* 0x001f220000300800 */
[----:B------:R0:W-:Y:S02]  /*31e60*/  STL [R1+0x9cc], R20 ;  /* 0x0009cc1401007387 */ /* 0x0001e40000100800 */
[----:B-1----:R-:W5:Y:S01]  /*31e70*/  LDL.LU R21, [R1+0x100] ;  /* 0x0001000001157983 */ /* 0x002f620000300800 */
[----:B------:R-:W-:Y:S02]  /*31e80*/  ISETP.GT.U32.AND P4, PT, R2, R6, PT ;  /* 0x000000060200720c */ /* 0x000fe40003f84070 */
[C---:B------:R-:W-:Y:S01]  /*31e90*/  ISETP.GT.U32.AND.EX P6, PT, R3.reuse, RZ, PT, P6 ;  /* 0x000000ff0300720c */ /* 0x040fe20003fc4160 */
[----:B0-----:R-:W4:Y:S01]  /*31ea0*/  LDL.LU R20, [R1+0x108] ;  /* 0x0001080001147983 */ /* 0x001f220000300800 */
[----:B------:R0:W-:Y:S01]  /*31eb0*/  STL [R1+0x9a0], R25 ;  /* 0x0009a01901007387 */ /* 0x0001e20000100800 */
[----:B------:R-:W-:-:S02]  /*31ec0*/  ISETP.GT.U32.AND.EX P3, PT, R3, RZ, PT, P3 ;  /* 0x000000ff0300720c */ /* 0x000fc40003f64130 */
[----:B------:R-:W-:Y:S01]  /*31ed0*/  ISETP.GT.U32.AND.EX P2, PT, R3, RZ, PT, P2 ;  /* 0x000000ff0300720c */ /* 0x000fe20003f44120 */
[----:B0-----:R-:W4:Y:S01]  /*31ee0*/  LDL.LU R25, [R1+0x134] ;  /* 0x0001340001197983 */ /* 0x001f220000300800 */
[----:B------:R-:W4:Y:S02]  /*31ef0*/  LDL.LU R2, [R1+0x14c] ;  /* 0x00014c0001027983 */ /* 0x000f240000300800 */
[----:B------:R-:W4:Y:S01]  /*31f00*/  LDL.LU R3, [R1+0x130] ;  /* 0x0001300001037983 */ /* 0x000f220000300800 */
[C---:B------:R-:W-:Y:S02]  /*31f10*/  ISETP.GT.U32.AND.EX P5, PT, R29.reuse, RZ, PT, P5 ;  /* 0x000000ff1d00720c */ /* 0x040fe40003fa4150 */
[C---:B------:R-:W-:Y:S02]  /*31f20*/  ISETP.GT.U32.AND.EX P0, PT, R29.reuse, RZ, PT, P0 ;  /* 0x000000ff1d00720c */ /* 0x040fe40003f04100 */
[C---:B------:R-:W-:Y:S02]  /*31f30*/  ISETP.GT.U32.AND.EX P1, PT, R29.reuse, RZ, PT, P1 ;  /* 0x000000ff1d00720c */ /* 0x040fe40003f24110 */
[----:B------:R-:W-:Y:S01]  /*31f40*/  ISETP.GT.U32.AND.EX P4, PT, R29, RZ, PT, P4 ;  /* 0x000000ff1d00720c */ /* 0x000fe20003f84140 */
[----:B---3--:R-:W-:-:S02]  /*31f50*/  FMUL R27, R27, c[0x0][0x188] ;  /* 0x000062001b1b7a20 */ /* 0x008fc40000400000 */
[----:B--2---:R-:W-:-:S03]  /*31f60*/  FMUL R26, R26, c[0x0][0x188] ;  /* 0x000062001a1a7a20 */ /* 0x004fc60000400000 */
[----:B------:R-:W-:Y:S02]  /*31f70*/  FSEL R27, R27, -INF , !P3 ;  /* 0xff8000001b1b7808 */ /* 0x000fe40005800000 */
[----:B------:R-:W-:Y:S01]  /*31f80*/  FSEL R26, R26, -INF , !P2 ;  /* 0xff8000001a1a7808 */ /* 0x000fe20005000000 */
[----:B-----5:R-:W-:Y:S02]  /*31f90*/  FMUL R21, R21, c[0x0][0x188] ;  /* 0x0000620015157a20 */ /* 0x020fe40000400000 */
[----:B----4-:R-:W-:Y:S02]  /*31fa0*/  FMUL R2, R2, c[0x0][0x188] ;  /* 0x0000620002027a20 */ /* 0x010fe40000400000 */
[----:B------:R-:W-:-:S03]  /*31fb0*/  FMUL R3, R3, c[0x0][0x188] ;  /* 0x0000620003037a20 */ /* 0x000fc60000400000 */
[----:B------:R-:W-:Y:S02]  /*31fc0*/  FSEL R2, R2, -INF , !P6 ;  /* 0xff80000002027808 */ /* 0x000fe40007000000 */
[----:B------:R-:W-:-:S03]  /*31fd0*/  FSEL R3, R3, -INF , !P5 ;  /* 0xff80000003037808 */ /* 0x000fc60006800000 */
[----:B------:R0:W-:Y:S01]  /*31fe0*/  STL [R1+0x9a4], R2 ;  /* 0x0009a40201007387 */ /* 0x0001e20000100800 */
[----:B------:R1:W-:Y:S02]  /*31ff0*/  STL [R1+0x9b8], R27 ;  /* 0x0009b81b01007387 */ /* 0x0003e40000100800 */
[----:B------:R2:W-:Y:S01]  /*32000*/  STL [R1+0x9c8], R26 ;  /* 0x0009c81a01007387 */ /* 0x0005e20000100800 */
[----:B0-----:R-:W-:Y:S01]  /*32010*/  IADD3 R2, P6, R0, 0x19, RZ ;  /* 0x0000001900027810 */ /* 0x001fe20007fde0ff */
[----:B-1----:R-:W3:Y:S01]  /*32020*/  LDL.LU R27, [R1+0x104] ;  /* 0x00010400011b7983 */ /* 0x002ee20000300800 */
[----:B--2---:R-:W2:Y:S02]  /*32030*/  LDL.LU R26, [R1+0x10c] ;  /* 0x00010c00011a7983 */ /* 0x004ea40000300800 */
[----:B------:R0:W-:Y:S01]  /*32040*/  STL [R1+0x998], R3 ;  /* 0x0009980301007387 */ /* 0x0001e20000100800 */
[C---:B------:R-:W-:Y:S02]  /*32050*/  ISETP.GT.U32.AND P3, PT, R2.reuse, R18, PT ;  /* 0x000000120200720c */ /* 0x040fe40003f64070 */
[----:B------:R-:W-:-:S02]  /*32060*/  ISETP.GT.U32.AND P2, PT, R2, R16, PT ;  /* 0x000000100200720c */ /* 0x000fc40003f44070 */
[----:B------:R-:W-:Y:S01]  /*32070*/  ISETP.GT.U32.AND P5, PT, R2, R7, PT ;  /* 0x000000070200720c */ /* 0x000fe20003fa4070 */
[----:B------:R-:W-:Y:S02]  /*32080*/  FMUL R20, R20, c[0x0][0x188] ;  /* 0x0000620014147a20 */ /* 0x000fe40000400000 */
[----:B0-----:R-:W-:Y:S01]  /*32090*/  IMAD.X R3, RZ, RZ, R28, P6 ;  /* 0x000000ffff037224 */ /* 0x001fe200030e061c */
[----:B------:R-:W-:Y:S01]  /*320a0*/  ISETP.GT.U32.AND P6, PT, R2, R6, PT ;  /* 0x000000060200720c */ /* 0x000fe20003fc4070 */
[----:B------:R-:W-:Y:S02]  /*320b0*/  FMUL R2, R24, c[0x0][0x188] ;  /* 0x0000620018027a20 */ /* 0x000fe40000400000 */
[----:B------:R-:W-:Y:S01]  /*320c0*/  FMUL R29, R25, c[0x0][0x188] ;  /* 0x00006200191d7a20 */ /* 0x000fe20000400000 */
[----:B------:R-:W-:Y:S02]  /*320d0*/  FSEL R21, R21, -INF , !P1 ;  /* 0xff80000015157808 */ /* 0x000fe40004800000 */
[----:B------:R-:W-:-:S02]  /*320e0*/  ISETP.GT.U32.AND.EX P3, PT, R3, RZ, PT, P3 ;  /* 0x000000ff0300720c */ /* 0x000fc40003f64130 */
[----:B------:R-:W-:Y:S02]  /*320f0*/  FSEL R24, R2, -INF , !P0 ;  /* 0xff80000002187808 */ /* 0x000fe40004000000 */
[----:B------:R-:W-:Y:S02]  /*32100*/  FSEL R20, R20, -INF , !P4 ;  /* 0xff80000014147808 */ /* 0x000fe40006000000 */
[----:B------:R-:W-:Y:S01]  /*32110*/  FSEL R25, R29, -INF , !P3 ;  /* 0xff8000001d197808 */ /* 0x000fe20005800000 */
[----:B------:R-:W-:Y:S01]  /*32120*/  IADD3 R2, P0, R0, 0x20, RZ ;  /* 0x0000002000027810 */ /* 0x000fe20007f1e0ff */
[----:B------:R0:W-:Y:S01]  /*32130*/  STL [R1+0x99c], R24 ;  /* 0x00099c1801007387 */ /* 0x0001e20000100800 */
[----:B------:R1:W-:Y:S02]  /*32140*/  STL [R1+0x9b4], R21 ;  /* 0x0009b41501007387 */ /* 0x0003e40000100800 */
[----:B------:R-:W-:Y:S02]  /*32150*/  IADD3.X R29, RZ, R28, RZ, P0, !PT ;  /* 0x0000001cff1d7210 */ /* 0x000fe400007fe4ff */
[----:B------:R-:W-:-:S02]  /*32160*/  ISETP.GT.U32.AND P1, PT, R2, R18, PT ;  /* 0x000000120200720c */ /* 0x000fc40003f24070 */
        /* <DEDUP_REMOVED lines=37> */
[----:B------:R-:W-:Y:S01]  /*323c0*/  FMUL R20, R20, c[0x0][0x188] ;  /* 0x0000620014147a20 */ /* 0x000fe20000400000 */
[----:B0-----:R-:W-:Y:S01]  /*323d0*/  IADD3.X R3, RZ, R28, RZ, P2, !PT ;  /* 0x0000001cff037210 */ /* 0x001fe200017fe4ff */
[----:B------:R-:W-:Y:S02]  /*323e0*/  ISETP.GT.U32.AND P2, PT, R2, R6, PT ;  /* 0x000000060200720c */ /* 0x000fe40003f44070 */
[----:B------:R-:W-:Y:S02]  /*323f0*/  FMUL R2, R24, c[0x0][0x188] ;  /* 0x0000620018027a20 */ /* 0x000fe40000400000 */
[----:B------:R-:W-:Y:S01]  /*32400*/  FMUL R29, R25, c[0x0][0x188] ;  /* 0x00006200191d7a20 */ /* 0x000fe20000400000 */
[----:B------:R-:W-:Y:S02]  /*32410*/  FSEL R21, R21, -INF , !P3 ;  /* 0xff80000015157808 */ /* 0x000fe40005800000 */
[----:B------:R-:W-:-:S02]  /*32420*/  ISETP.GT.U32.AND.EX P5, PT, R3, RZ, PT, P5 ;  /* 0x000000ff0300720c */ /* 0x000fc40003fa4150 */
[----:B------:R-:W-:Y:S02]  /*32430*/  FSEL R24, R2, -INF , !P4 ;  /* 0xff80000002187808 */ /* 0x000fe40006000000 */
[----:B------:R-:W-:Y:S01]  /*32440*/  FSEL R20, R20, -INF , !P0 ;  /* 0xff80000014147808 */ /* 0x000fe20004000000 */
[----:B------:R-:W-:Y:S01]  /*32450*/  IADD3 R2, P4, R0, 0x28, RZ ;  /* 0x0000002800027810 */ /* 0x000fe20007f9e0ff */
[----:B------:R-:W-:Y:S01]  /*32460*/  FSEL R25, R29, -INF , !P5 ;  /* 0xff8000001d197808 */ /* 0x000fe20006800000 */
[----:B------:R0:W-:Y:S01]  /*32470*/  STL [R1+0x9e4], R24 ;  /* 0x0009e41801007387 */ /* 0x0001e20000100800 */
[----:B------:R1:W-:Y:S02]  /*32480*/  STL [R1+0x9fc], R21 ;  /* 0x0009fc1501007387 */ /* 0x0003e40000100800 */
[----:B------:R-:W-:Y:S01]  /*32490*/  IMAD.X R29, RZ, RZ, R28, P4 ;  /* 0x000000ffff1d7224 */ /* 0x000fe200020e061c */
[C---:B------:R-:W-:Y:S02]  /*324a0*/  ISETP.GT.U32.AND P3, PT, R2.reuse, R18, PT ;  /* 0x000000120200720c */ /* 0x040fe40003f64070 */
[----:B------:R-:W-:-:S02]  /*324b0*/  ISETP.GT.U32.AND P0, PT, R2, R16, PT ;  /* 0x000000100200720c */ /* 0x000fc40003f04070 */
        /* <DEDUP_REMOVED lines=131> */
[----:B------:R-:W-:Y:S02]  /*32cf0*/  STL [R1+0xa44], R27 ;  /* 0x000a441b01007387 */ /* 0x000fe40000100800 */
[----:B------:R1:W-:Y:S01]  /*32d00*/  STL [R1+0xa54], R26 ;  /* 0x000a541a01007387 */ /* 0x0003e20000100800 */
[----:B0-----:R-:W-:Y:S01]  /*32d10*/  IADD3 R2, P6, R0, 0x39, RZ ;  /* 0x0000003900027810 */ /* 0x001fe20007fde0ff */
[----:B-1----:R-:W2:Y:S01]  /*32d20*/  LDL.LU R26, [R1+0x54] ;  /* 0x00005400011a7983 */ /* 0x002ea20000300800 */
[----:B------:R-:W3:Y:S02]  /*32d30*/  LDL.LU R27, [R1+0x5c] ;  /* 0x00005c00011b7983 */ /* 0x000ee40000300800 */
        /* <DEDUP_REMOVED lines=24> */
[----:B------:R-:W-:Y:S01]  /*32ec0*/  ISETP.GT.U32.AND P0, PT, R2, R6, PT ;  /* 0x000000060200720c */ /* 0x000fe20003f04070 */
[----:B0-----:R-:W4:Y:S01]  /*32ed0*/  LDL.LU R20, [R1+0x48] ;  /* 0x0000480001147983 */ /* 0x001f220000300800 */
[----:B------:R0:W-:Y:S03]  /*32ee0*/  STL [R1+0xa10], R25 ;  /* 0x000a101901007387 */ /* 0x0001e60000100800 */
[----:B0-----:R-:W4:Y:S01]  /*32ef0*/  LDL.LU R25, [R1+0x84] ;  /* 0x0000840001197983 */ /* 0x001f220000300800 */
[----:B------:R-:W4:Y:S01]  /*32f00*/  LDL.LU R2, [R1+0x9c] ;  /* 0x00009c0001027983 */ /* 0x000f220000300800 */
[----:B------:R-:W-:-:S02]  /*32f10*/  ISETP.GT.U32.AND.EX P2, PT, R3, RZ, PT, P2 ;  /* 0x000000ff0300720c */ /* 0x000fc40003f44120 */
[C---:B------:R-:W-:Y:S02]  /*32f20*/  ISETP.GT.U32.AND.EX P1, PT, R3.reuse, RZ, PT, P1 ;  /* 0x000000ff0300720c */ /* 0x040fe40003f24110 */
[----:B------:R-:W-:Y:S02]  /*32f30*/  ISETP.GT.U32.AND.EX P6, PT, R3, RZ, PT, P6 ;  /* 0x000000ff0300720c */ /* 0x000fe40003fc4160 */
[----:B------:R-:W5:Y:S01]  /*32f40*/  LDL.LU R3, [R1+0x80] ;  /* 0x0000800001037983 */ /* 0x000f620000300800 */
[----:B--2---:R-:W-:Y:S02]  /*32f50*/  FMUL R26, R26, c[0x0][0x188] ;  /* 0x000062001a1a7a20 */ /* 0x004fe40000400000 */
[----:B---3--:R-:W-:-:S03]  /*32f60*/  FMUL R27, R27, c[0x0][0x188] ;  /* 0x000062001b1b7a20 */ /* 0x008fc60000400000 */
[----:B------:R-:W-:Y:S02]  /*32f70*/  FSEL R26, R26, -INF , !P1 ;  /* 0xff8000001a1a7808 */ /* 0x000fe40004800000 */
[----:B------:R-:W-:Y:S01]  /*32f80*/  FSEL R27, R27, -INF , !P6 ;  /* 0xff8000001b1b7808 */ /* 0x000fe20007000000 */
[----:B----4-:R-:W-:-:S05]  /*32f90*/  FMUL R2, R2, c[0x0][0x188] ;  /* 0x0000620002027a20 */ /* 0x010fca0000400000 */
[----:B------:R-:W-:-:S05]  /*32fa0*/  FSEL R2, R2, -INF , !P2 ;  /* 0xff80000002027808 */ /* 0x000fca0005000000 */
[----:B------:R-:W-:Y:S01]  /*32fb0*/  STL [R1+0xa14], R2 ;  /* 0x000a140201007387 */ /* 0x000fe20000100800 */
[----:B------:R0:W-:Y:S03]  /*32fc0*/  STL [R1+0xa3c], R26 ;  /* 0x000a3c1a01007387 */ /* 0x0001e60000100800 */
[----:B0-----:R-:W2:Y:S01]  /*32fd0*/  LDL.LU R26, [R1+0x8c] ;  /* 0x00008c00011a7983 */ /* 0x001ea20000300800 */
[----:B------:R0:W-:Y:S03]  /*32fe0*/  STL [R1+0xa4c], R27 ;  /* 0x000a4c1b01007387 */ /* 0x0001e60000100800 */
[----:B0-----:R-:W3:Y:S01]  /*32ff0*/  LDL.LU R27, [R1+0x70] ;  /* 0x00007000011b7983 */ /* 0x001ee20000300800 */
[----:B-----5:R-:W-:Y:S01]  /*33000*/  FMUL R3, R3, c[0x0][0x188] ;  /* 0x0000620003037a20 */ /* 0x020fe20000400000 */
[----:B------:R-:W-:-:S02]  /*33010*/  ISETP.GT.U32.AND.EX P3, PT, R29, RZ, PT, P3 ;  /* 0x000000ff1d00720c */ /* 0x000fc40003f64130 */
[----:B------:R-:W-:Y:S02]  /*33020*/  IADD3 R2, P2, R0, 0x41, RZ ;  /* 0x0000004100027810 */ /* 0x000fe40007f5e0ff */
[----:B------:R-:W-:Y:S02]  /*33030*/  FSEL R3, R3, -INF , !P3 ;  /* 0xff80000003037808 */ /* 0x000fe40005800000 */
[C---:B------:R-:W-:Y:S02]  /*33040*/  ISETP.GT.U32.AND P1, PT, R2.reuse, R18, PT ;  /* 0x000000120200720c */ /* 0x040fe40003f24070 */
[C---:B------:R-:W-:Y:S01]  /*33050*/  ISETP.GT.U32.AND P6, PT, R2.reuse, R16, PT ;  /* 0x000000100200720c */ /* 0x040fe20003fc4070 */
[----:B------:R-:W-:Y:S01]  /*33060*/  ISETP.GT.U32.AND P3, PT, R2, R7, PT ;  /* 0x000000070200720c */ /* 0x000fe20003f64070 */
[----:B------:R0:W-:Y:S01]  /*33070*/  STL [R1+0xa84], R3 ;  /* 0x000a840301007387 */ /* 0x0001e20000100800 */
[----:B------:R-:W-:Y:S01]  /*33080*/  ISETP.GT.U32.AND.EX P4, PT, R29, RZ, PT, P4 ;  /* 0x000000ff1d00720c */ /* 0x000fe20003f84140 */
[----:B------:R-:W-:Y:S01]  /*33090*/  FMUL R21, R21, c[0x0][0x188] ;  /* 0x0000620015157a20 */ /* 0x000fe20000400000 */
[----:B------:R-:W-:-:S02]  /*330a0*/  ISETP.GT.U32.AND.EX P5, PT, R29, RZ, PT, P5 ;  /* 0x000000ff1d00720c */ /* 0x000fc40003fa4150 */
[----:B0-----:R-:W-:Y:S01]  /*330b0*/  IADD3.X R3, RZ, R28, RZ, P2, !PT ;  /* 0x0000001cff037210 */ /* 0x001fe200017fe4ff */
[----:B------:R-:W-:Y:S02]  /*330c0*/  ISETP.GT.U32.AND P2, PT, R2, R6, PT ;  /* 0x000000060200720c */ /* 0x000fe40003f44070 */
[----:B------:R-:W-:Y:S01]  /*330d0*/  FMUL R2, R24, c[0x0][0x188] ;  /* 0x0000620018027a20 */ /* 0x000fe20000400000 */
[----:B------:R-:W-:Y:S01]  /*330e0*/  ISETP.GT.U32.AND.EX P0, PT, R29, RZ, PT, P0 ;  /* 0x000000ff1d00720c */ /* 0x000fe20003f04100 */
[----:B------:R-:W-:Y:S02]  /*330f0*/  FMUL R20, R20, c[0x0][0x188] ;  /* 0x0000620014147a20 */ /* 0x000fe40000400000 */
[----:B------:R-:W-:Y:S01]  /*33100*/  FMUL R29, R25, c[0x0][0x188] ;  /* 0x00006200191d7a20 */ /* 0x000fe20000400000 */
[----:B------:R-:W-:Y:S02]  /*33110*/  FSEL R24, R2, -INF , !P4 ;  /* 0xff80000002187808 */ /* 0x000fe40006000000 */
[----:B------:R-:W-:Y:S01]  /*33120*/  ISETP.GT.U32.AND.EX P1, PT, R3, RZ, PT, P1 ;  /* 0x000000ff0300720c */ /* 0x000fe20003f24110 */
[----:B------:R-:W-:Y:S01]  /*33130*/  IADD3 R2, P4, R0, 0x48, RZ ;  /* 0x0000004800027810 */ /* 0x000fe20007f9e0ff */
[----:B------:R-:W-:-:S02]  /*33140*/  FSEL R21, R21, -INF , !P5 ;  /* 0xff80000015157808 */ /* 0x000fc40006800000 */
[----:B------:R-:W-:Y:S01]  /*33150*/  FSEL R20, R20, -INF , !P0 ;  /* 0xff80000014147808 */ /* 0x000fe20004000000 */
[----:B------:R0:W-:Y:S01]  /*33160*/  STL [R1+0xa8c], R24 ;  /* 0x000a8c1801007387 */ /* 0x0001e20000100800 */
[C---:B------:R-:W-:Y:S02]  /*33170*/  ISETP.GT.U32.AND P5, PT, R2.reuse, R18, PT ;  /* 0x000000120200720c */ /* 0x040fe40003fa4070 */
[C---:B------:R-:W-:Y:S01]  /*33180*/  ISETP.GT.U32.AND P0, PT, R2.reuse, R16, PT ;  /* 0x000000100200720c */ /* 0x040fe20003f04070 */
[----:B------:R-:W-:Y:S01]  /*33190*/  STL [R1+0xaa4], R21 ;  /* 0x000aa41501007387 */ /* 0x000fe20000100800 */
[----:B------:R1:W-:Y:S01]  /*331a0*/  STL [R1+0xaa8], R20 ;  /* 0x000aa81401007387 */ /* 0x0003e20000100800 */
[----:B------:R-:W-:Y:S01]  /*331b0*/  ISETP.GT.U32.AND.EX P6, PT, R3, RZ, PT, P6 ;  /* 0x000000ff0300720c */ /* 0x000fe20003fc4160 */
[----:B------:R-:W-:Y:S01]  /*331c0*/  FMUL R23, R23, c[0x0][0x188] ;  /* 0x0000620017177a20 */ /* 0x000fe20000400000 */
[----:B0-----:R-:W-:Y:S01]  /*331d0*/  FSEL R24, R29, -INF , !P1 ;  /* 0xff8000001d187808 */ /* 0x001fe20004800000 */
[----:B------:R-:W-:Y:S01]  /*331e0*/  IADD3.X R29, RZ, R28, RZ, P4, !PT ;  /* 0x0000001cff1d7210 */ /* 0x000fe200027fe4ff */
[----:B------:R-:W-:-:S02]  /*331f0*/  ISETP.GT.U32.AND P1, PT, R2, R7, PT ;  /* 0x000000070200720c */ /* 0x000fc40003f24070 */
[----:B------:R-:W-:Y:S01]  /*33200*/  ISETP.GT.U32.AND P4, PT, R2, R6, PT ;  /* 0x000000060200720c */ /* 0x000fe20003f84070 */
[----:B-1----:R-:W4:Y:S01]  /*33210*/  LDL.LU R20, [R1+0x78] ;  /* 0x0000780001147983 */ /* 0x002f220000300800 */
[C---:B------:R-:W-:Y:S01]  /*33220*/  ISETP.GT.U32.AND.EX P3, PT, R3.reuse, RZ, PT, P3 ;  /* 0x000000ff0300720c */ /* 0x040fe20003f64130 */
[----:B------:R-:W-:Y:S02]  /*33230*/  FMUL R22, R22, c[0x0][0x188] ;  /* 0x0000620016167a20 */ /* 0x000fe40000400000 */
[----:B------:R-:W5:Y:S01]  /*33240*/  LDL.LU R21, [R1+0x30] ;  /* 0x0000300001157983 */ /* 0x000f620000300800 */
[----:B------:R-:W-:Y:S01]  /*33250*/  ISETP.GT.U32.AND.EX P2, PT, R3, RZ, PT, P2 ;  /* 0x000000ff0300720c */ /* 0x000fe20003f44120 */
[----:B------:R0:W-:Y:S01]  /*33260*/  STL [R1+0xa80], R24 ;  /* 0x000a801801007387 */ /* 0x0001e20000100800 */
[----:B------:R-:W-:Y:S02]  /*33270*/  ISETP.GT.U32.AND.EX P5, PT, R29, RZ, PT, P5 ;  /* 0x000000ff1d00720c */ /* 0x000fe40003fa4150 */
[----:B------:R-:W-:-:S02]  /*33280*/  FSEL R23, R23, -INF , !P3 ;  /* 0xff80000017177808 */ /* 0x000fc40005800000 */
[----:B------:R-:W-:Y:S01]  /*33290*/  FSEL R22, R22, -INF , !P2 ;  /* 0xff80000016167808 */ /* 0x000fe20005000000 */
[----:B--2---:R-:W-:-:S05]  /*332a0*/  FMUL R2, R26, c[0x0][0x188] ;  /* 0x000062001a027a20 */ /* 0x004fca0000400000 */
[----:B0-----:R-:W-:Y:S01]  /*332b0*/  FSEL R24, R2, -INF , !P6 ;  /* 0xff80000002187808 */ /* 0x001fe20007000000 */
[----:B---3--:R-:W-:-:S04]  /*332c0*/  FMUL R3, R27, c[0x0][0x188] ;  /* 0x000062001b037a20 */ /* 0x008fc80000400000 */
[----:B------:R0:W-:Y:S01]  /*332d0*/  STL [R1+0xa88], R24 ;  /* 0x000a881801007387 */ /* 0x0001e20000100800 */
[----:B------:R-:W-:Y:S01]  /*332e0*/  STL [R1+0xaa0], R23 ;  /* 0x000aa01701007387 */ /* 0x000fe20000100800 */
[----:B------:R-:W-:Y:S02]  /*332f0*/  FSEL R3, R3, -INF , !P5 ;  /* 0xff80000003037808 */ /* 0x000fe40006800000 */
[----:B------:R1:W-:Y:S04]  /*33300*/  STL [R1+0xac0], R22 ;  /* 0x000ac01601007387 */ /* 0x0003e80000100800 */
[----:B0-----:R-:W2:Y:S01]  /*33310*/  LDL.LU R24, [R1+0x480] ;  /* 0x0004800001187983 */ /* 0x001ea20000300800 */
[----:B------:R0:W-:Y:S02]  /*33320*/  STL [R1+0xa7c], R3 ;  /* 0x000a7c0301007387 */ /* 0x0001e40000100800 */
[----:B------:R-:W2:Y:S02]  /*33330*/  LDL.LU R25, [R1+0x484] ;  /* 0x0004840001197983 */ /* 0x000ea40000300800 */
[----:B------:R-:W2:Y:S01]  /*33340*/  LDL.LU R26, [R1+0x488] ;  /* 0x00048800011a7983 */ /* 0x000ea20000300800 */
[----:B------:R-:W2:Y:S01]  /*33350*/  LDL.LU R27, [R1+0x48c] ;  /* 0x00048c00011b7983 */ /* 0x000ea20000300800 */
[----:B-1----:R-:W2:Y:S01]  /*33360*/  LDL.LU.64 R22, [R1+0x398] ;  /* 0x0003980001167983 */ /* 0x002ea20000300a00 */
[----:B------:R-:W-:-:S02]  /*33370*/  IADD3 R2, P6, R0, 0x49, RZ ;  /* 0x0000004900027810 */ /* 0x000fc40007fde0ff */
[C---:B------:R-:W-:Y:S02]  /*33380*/  ISETP.GT.U32.AND.EX P0, PT, R29.reuse, RZ, PT, P0 ;  /* 0x000000ff1d00720c */ /* 0x040fe40003f04100 */
[C---:B------:R-:W-:Y:S01]  /*33390*/  ISETP.GT.U32.AND P3, PT, R2.reuse, R18, PT ;  /* 0x000000120200720c */ /* 0x040fe20003f64070 */
[----:B0-----:R-:W-:Y:S01]  /*333a0*/  IMAD.X R3, RZ, RZ, R28, P6 ;  /* 0x000000ffff037224 */ /* 0x001fe200030e061c */
[C---:B------:R-:W-:Y:S02]  /*333b0*/  ISETP.GT.U32.AND P2, PT, R2.reuse, R16, PT ;  /* 0x000000100200720c */ /* 0x040fe40003f44070 */
[C---:B------:R-:W-:Y:S02]  /*333c0*/  ISETP.GT.U32.AND P5, PT, R2.reuse, R7, PT ;  /* 0x000000070200720c */ /* 0x040fe40003fa4070 */
[----:B------:R-:W-:Y:S02]  /*333d0*/  ISETP.GT.U32.AND P6, PT, R2, R6, PT ;  /* 0x000000060200720c */ /* 0x000fe40003fc4070 */
[----:B------:R-:W-:-:S02]  /*333e0*/  ISETP.GT.U32.AND.EX P1, PT, R29, RZ, PT, P1 ;  /* 0x000000ff1d00720c */ /* 0x000fc40003f24110 */
[----:B------:R-:W-:Y:S01]  /*333f0*/  ISETP.GT.U32.AND.EX P4, PT, R29, RZ, PT, P4 ;  /* 0x000000ff1d00720c */ /* 0x000fe20003f84140 */
[----:B------:R-:W-:Y:S02]  /*33400*/  FMUL R17, R17, c[0x0][0x188] ;  /* 0x0000620011117a20 */ /* 0x000fe40000400000 */
[----:B------:R-:W-:Y:S01]  /*33410*/  FMUL R29, R5, c[0x0][0x188] ;  /* 0x00006200051d7a20 */ /* 0x000fe20000400000 */
[----:B------:R-:W-:Y:S01]  /*33420*/  ISETP.GT.U32.AND.EX P3, PT, R3, RZ, PT, P3 ;  /* 0x000000ff0300720c */ /* 0x000fe20003f64130 */
[----:B----4-:R-:W-:Y:S02]  /*33430*/  FMUL R2, R20, c[0x0][0x188] ;  /* 0x0000620014027a20 */ /* 0x010fe40000400000 */
[----:B-----5:R-:W-:-:S03]  /*33440*/  FMUL R20, R21, c[0x0][0x188] ;  /* 0x0000620015147a20 */ /* 0x020fc60000400000 */
[----:B------:R-:W-:Y:S01]  /*33450*/  FSEL R21, R2, -INF , !P0 ;  /* 0xff80000002157808 */ /* 0x000fe20004000000 */
[----:B------:R-:W-:-:S04]  /*33460*/  IADD3 R2, P0, R0, 0x50, RZ ;  /* 0x0000005000027810 */ /* 0x000fc80007f1e0ff */
[----:B------:R0:W-:Y:S01]  /*33470*/  STL [R1+0xa90], R21 ;  /* 0x000a901501007387 */ /* 0x0001e20000100800 */
[C---:B------:R-:W-:Y:S01]  /*33480*/  ISETP.GT.U32.AND.EX P2, PT, R3.reuse, RZ, PT, P2 ;  /* 0x000000ff0300720c */ /* 0x040fe20003f44120 */
[----:B------:R-:W-:Y:S01]  /*33490*/  FMUL R8, R8, c[0x0][0x188] ;  /* 0x0000620008087a20 */ /* 0x000fe20000400000 */
[C---:B------:R-:W-:Y:S02]  /*334a0*/  ISETP.GT.U32.AND.EX P5, PT, R3.reuse, RZ, PT, P5 ;  /* 0x000000ff0300720c */ /* 0x040fe40003fa4150 */
[----:B------:R-:W-:Y:S02]  /*334b0*/  ISETP.GT.U32.AND.EX P6, PT, R3, RZ, PT, P6 ;  /* 0x000000ff0300720c */ /* 0x000fe40003fc4160 */
[----:B0-----:R-:W-:Y:S01]  /*334c0*/  FSEL R21, R20, -INF , !P1 ;  /* 0xff80000014157808 */ /* 0x001fe20004800000 */
[----:B------:R-:W-:Y:S01]  /*334d0*/  FSEL R20, R17, -INF , !P4 ;  /* 0xff80000011147808 */ /* 0x000fe20006000000 */
[----:B------:R-:W-:Y:S01]  /*334e0*/  FSEL R17, R29, -INF , !P3 ;  /* 0xff8000001d117808 */ /* 0x000fe20005800000 */
[----:B------:R-:W-:Y:S01]  /*334f0*/  IADD3.X R29, RZ, R28, RZ, P0, !PT ;  /* 0x0000001cff1d7210 */ /* 0x000fe200007fe4ff */
[----:B------:R-:W-:-:S02]  /*33500*/  ISETP.GT.U32.AND P1, PT, R2, R18, PT ;  /* 0x000000120200720c */ /* 0x000fc40003f24070 */
[C---:B------:R-:W-:Y:S02]  /*33510*/  ISETP.GT.U32.AND P4, PT, R2.reuse, R16, PT ;  /* 0x000000100200720c */ /* 0x040fe40003f84070 */
[C---:B------:R-:W-:Y:S02]  /*33520*/  ISETP.GT.U32.AND P3, PT, R2.reuse, R7, PT ;  /* 0x000000070200720c */ /* 0x040fe40003f64070 */
[----:B------:R-:W-:Y:S01]  /*33530*/  ISETP.GT.U32.AND P0, PT, R2, R6, PT ;  /* 0x000000060200720c */ /* 0x000fe20003f04070 */
[----:B------:R-:W-:Y:S02]  /*33540*/  FMUL R2, R10, c[0x0][0x188] ;  /* 0x000062000a027a20 */ /* 0x000fe40000400000 */
[----:B------:R-:W-:Y:S02]  /*33550*/  FMUL R4, R4, c[0x0][0x188] ;  /* 0x0000620004047a20 */ /* 0x000fe40000400000 */
[----:B------:R-:W-:Y:S01]  /*33560*/  FMUL R3, R9, c[0x0][0x188] ;  /* 0x0000620009037a20 */ /* 0x000fe20000400000 */
[----:B------:R-:W-:Y:S01]  /*33570*/  ISETP.GT.U32.AND.EX P1, PT, R29, RZ, PT, P1 ;  /* 0x000000ff1d00720c */ /* 0x000fe20003f24110 */
[----:B------:R-:W3:Y:S01]  /*33580*/  LDL.LU R5, [R1+0x3ed0] ;  /* 0x003ed00001057983 */ /* 0x000ee20000300800 */
[----:B------:R-:W-:-:S02]  /*33590*/  FSEL R10, R2, -INF , !P2 ;  /* 0xff800000020a7808 */ /* 0x000fc40005000000 */
[----:B------:R-:W-:Y:S01]  /*335a0*/  FSEL R9, R8, -INF , !P5 ;  /* 0xff80000008097808 */ /* 0x000fe20006800000 */
[----:B------:R-:W-:Y:S01]  /*335b0*/  STL [R1+0xa9c], R21 ;  /* 0x000a9c1501007387 */ /* 0x000fe20000100800 */
[----:B------:R-:W-:Y:S01]  /*335c0*/  FSEL R8, R4, -INF , !P6 ;  /* 0xff80000004087808 */ /* 0x000fe20007000000 */
[----:B------:R0:W-:Y:S01]  /*335d0*/  STL [R1+0xabc], R20 ;  /* 0x000abc1401007387 */ /* 0x0001e20000100800 */
[----:B------:R-:W-:Y:S02]  /*335e0*/  IADD3 R2, P2, R0, 0x51, RZ ;  /* 0x0000005100027810 */ /* 0x000fe40007f5e0ff */
[----:B------:R-:W-:Y:S01]  /*335f0*/  FSEL R4, R3, -INF , !P1 ;  /* 0xff80000003047808 */ /* 0x000fe20004800000 */
[----:B------:R-:W-:Y:S01]  /*33600*/  STL [R1+0xa78], R17 ;  /* 0x000a781101007387 */ /* 0x000fe20000100800 */
[----:B------:R-:W-:Y:S01]  /*33610*/  STL [R1+0xa94], R10 ;  /* 0x000a940a01007387 */ /* 0x000fe20000100800 */
[----:B------:R-:W-:Y:S02]  /*33620*/  STL [R1+0xa98], R9 ;  /* 0x000a980901007387 */ /* 0x000fe40000100800 */
[----:B------:R1:W-:Y:S01]  /*33630*/  STL [R1+0xab8], R8 ;  /* 0x000ab80801007387 */ /* 0x0003e20000100800 */
[----:B------:R-:W-:-:S02]  /*33640*/  IADD3.X R3, RZ, R28, RZ, P2, !PT ;  /* 0x0000001cff037210 */ /* 0x000fc400017fe4ff */
[C---:B------:R-:W-:Y:S02]  /*33650*/  ISETP.GT.U32.AND P5, PT, R2.reuse, R18, PT ;  /* 0x000000120200720c */ /* 0x040fe40003fa4070 */
[C---:B------:R-:W-:Y:S02]  /*33660*/  ISETP.GT.U32.AND P6, PT, R2.reuse, R16, PT ;  /* 0x000000100200720c */ /* 0x040fe40003fc4070 */
[C---:B------:R-:W-:Y:S01]  /*33670*/  ISETP.GT.U32.AND P1, PT, R2.reuse, R7, PT ;  /* 0x000000070200720c */ /* 0x040fe20003f24070 */
[----:B------:R4:W-:Y:S01]  /*33680*/  STL [R1+0xb1c], R4 ;  /* 0x000b1c0401007387 */ /* 0x0009e20000100800 */
[----:B------:R-:W-:Y:S02]  /*33690*/  ISETP.GT.U32.AND P2, PT, R2, R6, PT ;  /* 0x000000060200720c */ /* 0x000fe40003f44070 */
[----:B------:R-:W5:Y:S02]  /*336a0*/  LDL.LU R2, [R1+0xe8] ;  /* 0x0000e80001027983 */ /* 0x000f640000300800 */
[----:B0-----:R-:W3:Y:S01]  /*336b0*/  LDL.LU.64 R20, [R1+0x3ec8] ;  /* 0x003ec80001147983 */ /* 0x001ee20000300a00 */
[----:B--2---:R-:W-:Y:S01]  /*336c0*/  HMMA.16816.F32.BF16 R24, R12, R22, R24 ;  /* 0x000000160c18723c */ /* 0x004fe20000041818 */
[----:B-1----:R-:W-:Y:S11]  /*336d0*/  MOV R8, R23 ;  /* 0x0000001700087202 */ /* 0x002ff60000000f00 */
[----:B------:R-:W-:Y:S11]  /*336e0*/  @!UPT UIADD3 URZ, URZ, URZ, URZ ;  /* 0x0000003f3f3ff290 */ /* 0x000ff6000fffe03f */
[----:B------:R-:W-:Y:S01]  /*336f0*/  @!UPT UIADD3 URZ, URZ, URZ, URZ ;  /* 0x0000003f3f3ff290 */ /* 0x000fe2000fffe03f */
[----:B----4-:R-:W-:Y:S01]  /*33700*/  MOV R4, R24 ;  /* 0x0000001800047202 */ /* 0x010fe20000000f00 */
[----:B------:R-:W-:Y:S01]  /*33710*/  IMAD.MOV.U32 R17, RZ, RZ, R26 ;  /* 0x000000ffff117224 */ /* 0x000fe200078e001a */
[----:B------:R-:W-:Y:S02]  /*33720*/  MOV R10, R27 ;  /* 0x0000001b000a7202 */ /* 0x000fe40000000f00 */
[----:B------:R-:W-:Y:S01]  /*33730*/  MOV R23, R25 ;  /* 0x0000001900177202 */ /* 0x000fe20000000f00 */
[----:B------:R-:W3:Y:S01]  /*33740*/  LDL.LU.64 R26, [R1+0x3ec0] ;  /* 0x003ec000011a7983 */ /* 0x000ee20000300a00 */
[----:B------:R-:W3:Y:S02]  /*33750*/  LDL.LU.64 R24, [R1+0x3eb8] ;  /* 0x003eb80001187983 */ /* 0x000ee40000300a00 */
[----:B------:R-:W-:Y:S02]  /*33760*/  STL.64 [R1+0x3eb0], R6 ;  /* 0x003eb00601007387 */ /* 0x000fe40000100a00 */
[----:B------:R0:W-:Y:S02]  /*33770*/  STL [R1+0x3ea8], R4 ;  /* 0x003ea80401007387 */ /* 0x0001e40000100800 */
[----:B0-----:R-:W3:Y:S01]  /*33780*/  LDL.LU R4, [R1+0x210] ;  /* 0x0002100001047983 */ /* 0x001ee20000300800 */
[----:B------:R-:W3:Y:S02]  /*33790*/  LDL.LU R6, [R1+0x218] ;  /* 0x0002180001067983 */ /* 0x000ee40000300800 */
[----:B------:R-:W3:Y:S02]  /*337a0*/  LDL.LU R7, [R1+0x21c] ;  /* 0x00021c0001077983 */ /* 0x000ee40000300800 */
[----:B------:R-:W-:Y:S01]  /*337b0*/  STL.64 [R1+0x3ea0], R14 ;  /* 0x003ea00e01007387 */ /* 0x000fe20000100a00 */
[----:B------:R-:W-:Y:S01]  /*337c0*/  STL.64 [R1+0x3e98], R12 ;  /* 0x003e980c01007387 */ /* 0x000fe20000100a00 */
[----:B------:R0:W-:Y:S01]  /*337d0*/  STL [R1+0x3e48], R10 ;  /* 0x003e480a01007387 */ /* 0x0001e20000100800 */
[----:B------:R-:W-:-:S02]  /*337e0*/  ISETP.GT.U32.AND.EX P4, PT, R29, RZ, PT, P4 ;  /* 0x000000ff1d00720c */ /* 0x000fc40003f84140 */
[C---:B------:R-:W-:Y:S02]  /*337f0*/  ISETP.GT.U32.AND.EX P3, PT, R29.reuse, RZ, PT, P3 ;  /* 0x000000ff1d00720c */ /* 0x040fe40003f64130 */
[----:B------:R-:W-:Y:S01]  /*33800*/  ISETP.GT.U32.AND.EX P0, PT, R29, RZ, PT, P0 ;  /* 0x000000ff1d00720c */ /* 0x000fe20003f04100 */
[----:B0-----:R-:W2:Y:S01]  /*33810*/  LDL.LU R10, [R1+0xc4] ;  /* 0x0000c400010a7983 */ /* 0x001ea20000300800 */
[----:B------:R-:W-:Y:S02]  /*33820*/  STL [R1+0x3e44], R23 ;  /* 0x003e441701007387 */ /* 0x000fe40000100800 */
[----:B------:R-:W4:Y:S02]  /*33830*/  LDL.LU R29, [R1+0xc0] ;  /* 0x0000c000011d7983 */ /* 0x000f240000300800 */
[----:B------:R-:W-:Y:S01]  /*33840*/  IMAD.MOV.U32 R9, RZ, RZ, R22 ;  /* 0x000000ffff097224 */ /* 0x000fe200078e0016 */
[----:B------:R-:W-:-:S03]  /*33850*/  MOV R15, R8 ;  /* 0x00000008000f7202 */ /* 0x000fc60000000f00 */
[----:B------:R-:W-:-:S07]  /*33860*/  IMAD.MOV.U32 R14, RZ, RZ, R9 ;  /* 0x000000ffff0e7224 */ /* 0x000fce00078e0009 */
[----:B---3--:R-:W-:Y:S01]  /*33870*/  HMMA.16816.F32.BF16 R12, R24, R14, R4 ;  /* 0x0000000e180c723c */ /* 0x008fe20000041804 */
[----:B------:R-:W3:Y:S01]  /*33880*/  LDL.LU.64 R6, [R1+0x3eb0] ;  /* 0x003eb00001067983 */ /* 0x000ee20000300a00 */
[----:B------:R-:W3:Y:S02]  /*33890*/  LDL.LU R4, [R1+0x3ea8] ;  /* 0x003ea80001047983 */ /* 0x000ee40000300800 */
[----:B-----5:R-:W-:Y:S01]  /*338a0*/  FMUL R2, R2, c[0x0][0x188] ;  /* 0x0000620002027a20 */ /* 0x020fe20000400000 */
[C---:B------:R-:W-:Y:S02]  /*338b0*/  ISETP.GT.U32.AND.EX P5, PT, R3.reuse, RZ, PT, P5 ;  /* 0x000000ff0300720c */ /* 0x040fe40003fa4150 */
[C---:B------:R-:W-:Y:S02]  /*338c0*/  ISETP.GT.U32.AND.EX P6, PT, R3.reuse, RZ, PT, P6 ;  /* 0x000000ff0300720c */ /* 0x040fe40003fc4160 */
[C---:B------:R-:W-:Y:S02]  /*338d0*/  ISETP.GT.U32.AND.EX P1, PT, R3.reuse, RZ, PT, P1 ;  /* 0x000000ff0300720c */ /* 0x040fe40003f24110 */
[----:B------:R-:W-:Y:S01]  /*338e0*/  ISETP.GT.U32.AND.EX P2, PT, R3, RZ, PT, P2 ;  /* 0x000000ff0300720c */ /* 0x000fe20003f44120 */
[----:B------:R-:W-:-:S02]  /*338f0*/  FMUL R21, R21, c[0x0][0x188] ;  /* 0x0000620015157a20 */ /* 0x000fc40000400000 */
[----:B------:R-:W-:Y:S02]  /*33900*/  FMUL R20, R20, c[0x0][0x188] ;  /* 0x0000620014147a20 */ /* 0x000fe40000400000 */
[----:B------:R-:W-:Y:S02]  /*33910*/  FMUL R19, R19, c[0x0][0x188] ;  /* 0x0000620013137a20 */ /* 0x000fe40000400000 */
[----:B----4-:R-:W-:-:S06]  /*33920*/  FMUL R3, R29, c[0x0][0x188] ;  /* 0x000062001d037a20 */ /* 0x010fcc0000400000 */
[----:B------:R-:W-:Y:S01]  /*33930*/  IMAD.MOV.U32 R22, RZ, RZ, R14 ;  /* 0x000000ffff167224 */ /* 0x000fe200078e000e */
[----:B------:R-:W-:Y:S02]  /*33940*/  MOV R9, R15 ;  /* 0x0000000f00097202 */ /* 0x000fe40000000f00 */
[----:B------:R-:W-:Y:S02]  /*33950*/  MOV R5, R12 ;  /* 0x0000000c00057202 */ /* 0x000fe40000000f00 */
[----:B------:R-:W-:Y:S01]  /*33960*/  MOV R8, R13 ;  /* 0x0000000d00087202 */ /* 0x000fe20000000f00 */
[----:B------:R-:W4:Y:S01]  /*33970*/  LDL.LU.64 R14, [R1+0x3ea0] ;  /* 0x003ea000010e7983 */ /* 0x000f220000300a00 */
[----:B------:R-:W5:Y:S02]  /*33980*/  LDL.LU.64 R12, [R1+0x3e98] ;  /* 0x003e9800010c7983 */ /* 0x000f640000300a00 */
[----:B------:R0:W-:Y:S02]  /*33990*/  STL [R1+0x3e8c], R22 ;  /* 0x003e8c1601007387 */ /* 0x0001e40000100800 */
[----:B------:R-:W-:-:S02]  /*339a0*/  FMUL R29, R11, c[0x0][0x188] ;  /* 0x000062000b1d7a20 */ /* 0x000fc40000400000 */
[----:B--2---:R-:W-:Y:S01]  /*339b0*/  FMUL R10, R10, c[0x0][0x188] ;  /* 0x000062000a0a7a20 */ /* 0x004fe20000400000 */
[----:B0-----:R-:W2:Y:S01]  /*339c0*/  LDL.LU.64 R22, [R1+0x3b8] ;  /* 0x0003b80001167983 */ /* 0x001ea20000300a00 */
[----:B------:R0:W-:Y:S02]  /*339d0*/  STL [R1+0x3e70], R27 ;  /* 0x003e701b01007387 */ /* 0x0001e40000100800 */
[----:B------:R-:W2:Y:S01]  /*339e0*/  LDL.LU R11, [R1+0x3e90] ;  /* 0x003e9000010b7983 */ /* 0x000ea20000300800 */
[----:B------:R-:W-:Y:S02]  /*339f0*/  FSEL R21, R21, -INF , !P0 ;  /* 0xff80000015157808 */ /* 0x000fe40004000000 */
[----:B0-----:R-:W-:Y:S02]  /*33a00*/  FSEL R27, R2, -INF , !P4 ;  /* 0xff800000021b7808 */ /* 0x001fe40006000000 */
[----:B------:R-:W-:-:S03]  /*33a10*/  FSEL R20, R20, -INF , !P5 ;  /* 0xff80000014147808 */ /* 0x000fc60006800000 */
[----:B------:R0:W-:Y:S01]  /*33a20*/  STL [R1+0xb08], R27 ;  /* 0x000b081b01007387 */ /* 0x0001e20000100800 */
[----:B------:R-:W-:Y:S02]  /*33a30*/  FSEL R19, R19, -INF , !P6 ;  /* 0xff80000013137808 */ /* 0x000fe40007000000 */
[----:B------:R-:W-:Y:S02]  /*33a40*/  FSEL R10, R10, -INF , !P1 ;  /* 0xff8000000a0a7808 */ /* 0x000fe40004800000 */
[----:B0-----:R-:W-:-:S05]  /*33a50*/  FSEL R27, R3, -INF , !P3 ;  /* 0xff800000031b7808 */ /* 0x001fca0005800000 */
[----:B------:R-:W-:Y:S01]  /*33a60*/  STL [R1+0xb3c], R27 ;  /* 0x000b3c1b01007387 */ /* 0x000fe20000100800 */
[----:B------:R-:W-:Y:S02]  /*33a70*/  STL [R1+0xb4c], R21 ;  /* 0x000b4c1501007387 */ /* 0x000fe40000100800 */
[----:B------:R-:W-:Y:S02]  /*33a80*/  STL [R1+0xaf4], R20 ;  /* 0x000af41401007387 */ /* 0x000fe40000100800 */
[----:B------:R-:W-:Y:S01]  /*33a90*/  STL [R1+0xb04], R19 ;  /* 0x000b041301007387 */ /* 0x000fe20000100800 */
[----:B------:R0:W-:Y:S01]  /*33aa0*/  STL [R1+0xb40], R10 ;  /* 0x000b400a01007387 */ /* 0x0001e20000100800 */
[C---:B------:R-:W-:Y:S02]  /*33ab0*/  IADD3 R2, P4, R0.reuse, 0x58, RZ ;  /* 0x0000005800027810 */ /* 0x040fe40007f9e0ff */
[----:B------:R-:W-:Y:S02]  /*33ac0*/  IADD3 R3, P3, R0, 0x59, RZ ;  /* 0x0000005900037810 */ /* 0x000fe40007f7e0ff */
[----:B------:R-:W-:-:S02]  /*33ad0*/  ISETP.GT.U32.AND P0, PT, R2, R18, PT ;  /* 0x000000120200720c */ /* 0x000fc40003f04070 */
[----:B0-----:R-:W-:Y:S02]  /*33ae0*/  FSEL R10, R29, -INF , !P2 ;  /* 0xff8000001d0a7808 */ /* 0x001fe40005000000 */
[----:B------:R-:W-:-:S03]  /*33af0*/  ISETP.GT.U32.AND P5, PT, R2, R16, PT ;  /* 0x000000100200720c */ /* 0x000fc60003fa4070 */
[----:B------:R-:W-:Y:S01]  /*33b00*/  STL [R1+0xb50], R10 ;  /* 0x000b500a01007387 */ /* 0x000fe20000100800 */
[----:B------:R-:W-:Y:S02]  /*33b10*/  STL [R1+0x3e80], R18 ;  /* 0x003e801201007387 */ /* 0x000fe40000100800 */
[----:B------:R0:W-:Y:S01]  /*33b20*/  STL.64 [R1+0x3e78], R16 ;  /* 0x003e781001007387 */ /* 0x0001e20000100a00 */
[C---:B------:R-:W-:Y:S02]  /*33b30*/  ISETP.GT.U32.AND P2, PT, R3.reuse, R18, PT ;  /* 0x000000120300720c */ /* 0x040fe40003f44070 */
[C---:B---3--:R-:W-:Y:S02]  /*33b40*/  ISETP.GT.U32.AND P6, PT, R2.reuse, R7, PT ;  /* 0x000000070200720c */ /* 0x048fe40003fc4070 */
[----:B------:R-:W-:Y:S01]  /*33b50*/  ISETP.GT.U32.AND P1, PT, R2, R6, PT ;  /* 0x000000060200720c */ /* 0x000fe20003f24070 */
[----:B------:R-:W-:Y:S01]  /*33b60*/  IMAD.X R2, RZ, RZ, R28, P4 ;  /* 0x000000ffff027224 */ /* 0x000fe200020e061c */
[----:B------:R-:W-:-:S02]  /*33b70*/  ISETP.GT.U32.AND P4, PT, R3, R16, PT ;  /* 0x000000100300720c */ /* 0x000fc40003f84070 */
[----:B0-----:R-:W5:Y:S01]  /*33b80*/  LDL.LU R16, [R1+0x490] ;  /* 0x0004900001107983 */ /* 0x001f620000300800 */
[----:B------:R-:W5:Y:S02]  /*33b90*/  LDL.LU R17, [R1+0x494] ;  /* 0x0004940001117983 */ /* 0x000f640000300800 */
[----:B------:R-:W5:Y:S02]  /*33ba0*/  LDL.LU R18, [R1+0x498] ;  /* 0x0004980001127983 */ /* 0x000f640000300800 */
[----:B----4-:R-:W-:Y:S01]  /*33bb0*/  IMAD.MOV.U32 R21, RZ, RZ, R14 ;  /* 0x000000ffff157224 */ /* 0x010fe200078e000e */
[----:B--2---:R-:W-:Y:S02]  /*33bc0*/  MOV R19, R11 ;  /* 0x0000000b00137202 */ /* 0x004fe40000000f00 */
[----:B------:R-:W-:Y:S01]  /*33bd0*/  MOV R27, R22 ;  /* 0x00000016001b7202 */ /* 0x000fe20000000f00 */
[----:B------:R-:W-:-:S04]  /*33be0*/  IMAD.MOV.U32 R29, RZ, RZ, R23 ;  /* 0x000000ffff1d7224 */ /* 0x000fc800078e0017 */
[----:B-----5:R-:W-:Y:S01]  /*33bf0*/  HMMA.16816.F32.BF16 R16, R12, R22, R16 ;  /* 0x000000160c10723c */ /* 0x020fe20000041810 */
[----:B------:R-:W2:Y:S06]  /*33c00*/  LDL.LU R22, [R1+0x3e8c] ;  /* 0x003e8c0001167983 */ /* 0x000eac0000300800 */
[----:B------:R-:W-:Y:S02]  /*33c10*/  MOV R14, R15 ;  /* 0x0000000f000e7202 */ /* 0x000fe40000000f00 */
[----:B------:R-:W-:Y:S01]  /*33c20*/  MOV R23, R12 ;  /* 0x0000000c00177202 */ /* 0x000fe20000000f00 */
[----:B------:R-:W3:Y:S01]  /*33c30*/  LDL.LU R15, [R1+0x3e88] ;  /* 0x003e8800010f7983 */ /* 0x000ee20000300800 */
[----:B------:R-:W4:Y:S02]  /*33c40*/  LDL.LU R12, [R1+0x3e84] ;  /* 0x003e8400010c7983 */ /* 0x000f240000300800 */
[----:B------:R-:W-:Y:S01]  /*33c50*/  FMUL R10, R4, c[0x0][0x188] ;  /* 0x00006200040a7a20 */ /* 0x000fe20000400000 */
[----:B------:R-:W-:-:S09]  /*33c60*/  MOV R20, R13 ;  /* 0x0000000d00147202 */ /* 0x000fd20000000f00 */
[----:B------:R0:W-:Y:S01]  /*33c70*/  STL [R1+0x64], R17 ;  /* 0x0000641101007387 */ /* 0x0001e20000100800 */
[----:B------:R-:W-:Y:S01]  /*33c80*/  IMAD.MOV.U32 R11, RZ, RZ, R18 ;  /* 0x000000ffff0b7224 */ /* 0x000fe200078e0012 */
[----:B------:R-:W-:Y:S01]  /*33c90*/  MOV R4, R16 ;  /* 0x0000001000047202 */ /* 0x000fe20000000f00 */
[----:B------:R-:W5:Y:S01]  /*33ca0*/  LDL.LU R18, [R1+0x3e80] ;  /* 0x003e800001127983 */ /* 0x000f620000300800 */
[----:B0-----:R-:W5:Y:S04]  /*33cb0*/  LDL.LU.64 R16, [R1+0x3e78] ;  /* 0x003e780001107983 */ /* 0x001f680000300a00 */
[----:B---3--:R-:W-:Y:S01]  /*33cc0*/  STL.64 [R1+0x3e68], R14 ;  /* 0x003e680e01007387 */ /* 0x008fe20000100a00 */
[----:B----4-:R0:W-:Y:S03]  /*33cd0*/  STL [R1+0x3e60], R12 ;  /* 0x003e600c01007387 */ /* 0x0101e60000100800 */
[----:B0-----:R-:W3:Y:S01]  /*33ce0*/  LDL.LU R12, [R1+0x220] ;  /* 0x00022000010c7983 */ /* 0x001ee20000300800 */
[----:B------:R-:W3:Y:S02]  /*33cf0*/  LDL.LU R13, [R1+0x224] ;  /* 0x00022400010d7983 */ /* 0x000ee40000300800 */
[----:B------:R-:W3:Y:S02]  /*33d00*/  LDL.LU R14, [R1+0x228] ;  /* 0x00022800010e7983 */ /* 0x000ee40000300800 */
[----:B------:R-:W3:Y:S01]  /*33d10*/  LDL.LU R15, [R1+0x22c] ;  /* 0x00022c00010f7983 */ /* 0x000ee20000300800 */
[----:B--2---:R0:W-:Y:S01]  /*33d20*/  STL.64 [R1+0x3e58], R22 ;  /* 0x003e581601007387 */ /* 0x0041e20000100a00 */
[----:B------:R-:W-:Y:S01]  /*33d30*/  STL.64 [R1+0x3e50], R20 ;  /* 0x003e501401007387 */ /* 0x000fe20000100a00 */
[----:B0-----:R-:W-:-:S02]  /*33d40*/  MOV R22, R27 ;  /* 0x0000001b00167202 */ /* 0x001fc40000000f00 */
[----:B------:R-:W3:Y:S01]  /*33d50*/  LDL.LU R27, [R1+0x3e70] ;  /* 0x003e7000011b7983 */ /* 0x000ee20000300800 */
[----:B------:R-:W-:Y:S02]  /*33d60*/  MOV R23, R29 ;  /* 0x0000001d00177202 */ /* 0x000fe40000000f00 */
[----:B------:R-:W-:Y:S01]  /*33d70*/  ISETP.GT.U32.AND.EX P0, PT, R2, RZ, PT, P0 ;  /* 0x000000ff0200720c */ /* 0x000fe20003f04100 */
[----:B-----5:R-:W-:-:S03]  /*33d80*/  FMUL R29, R17, c[0x0][0x188] ;  /* 0x00006200111d7a20 */ /* 0x020fc60000400000 */
[----:B------:R-:W-:Y:S02]  /*33d90*/  FSEL R10, R10, -INF , !P0 ;  /* 0xff8000000a0a7808 */ /* 0x000fe40004000000 */
[----:B------:R-:W-:-:S03]  /*33da0*/  ISETP.GT.U32.AND.EX P5, PT, R2, RZ, PT, P5 ;  /* 0x000000ff0200720c */ /* 0x000fc60003fa4150 */
[----:B------:R0:W-:Y:S02]  /*33db0*/  STL [R1+0xae4], R10 ;  /* 0x000ae40a01007387 */ /* 0x0001e40000100800 */
[----:B0-----:R-:W-:Y:S01]  /*33dc0*/  FMUL R10, R5, c[0x0][0x188] ;  /* 0x00006200050a7a20 */ /* 0x001fe20000400000 */
[----:B------:R-:W-:-:S05]  /*33dd0*/  FSEL R5, R29, -INF , !P5 ;  /* 0xff8000001d057808 */ /* 0x000fca0006800000 */
[----:B------:R0:W-:Y:S01]  /*33de0*/  STL [R1+0xaf8], R5 ;  /* 0x000af80501007387 */ /* 0x0001e20000100800 */
[----:B---3--:R-:W-:Y:S03]  /*33df0*/  HMMA.16816.F32.BF16 R20, R24, R22, R12 ;  /* 0x000000161814723c */ /* 0x008fe6000004180c */
[----:B------:R-:W2:Y:S01]  /*33e00*/  LDL.LU.64 R14, [R1+0x3e68] ;  /* 0x003e6800010e7983 */ /* 0x000ea20000300a00 */
[----:B------:R-:W3:Y:S11]  /*33e10*/  LDL.LU R12, [R1+0x3e60] ;  /* 0x003e6000010c7983 */ /* 0x000ef60000300800 */
[----:B------:R-:W-:Y:S08]  /*33e20*/  @!UPT UIADD3 URZ, URZ, URZ, URZ ;  /* 0x0000003f3f3ff290 */ /* 0x000ff0000fffe03f */
[----:B------:R1:W-:Y:S01]  /*33e30*/  STL [R1+0x58], R22 ;  /* 0x0000581601007387 */ /* 0x0003e20000100800 */
[----:B------:R-:W-:Y:S01]  /*33e40*/  MOV R13, R23 ;  /* 0x00000017000d7202 */ /* 0x000fe20000000f00 */
[----:B0-----:R-:W-:Y:S01]  /*33e50*/  IMAD.MOV.U32 R5, RZ, RZ, R20 ;  /* 0x000000ffff057224 */ /* 0x001fe200078e0014 */
[----:B------:R-:W-:Y:S01]  /*33e60*/  MOV R17, R21 ;  /* 0x0000001500117202 */ /* 0x000fe20000000f00 */
[----:B-1----:R-:W4:Y:S01]  /*33e70*/  LDL.LU.64 R22, [R1+0x3e58] ;  /* 0x003e580001167983 */ /* 0x002f220000300a00 */
[----:B------:R-:W5:Y:S01]  /*33e80*/  LDL.LU.64 R20, [R1+0x3e50] ;  /* 0x003e500001147983 */ /* 0x000f620000300a00 */
[C---:B------:R-:W-:Y:S02]  /*33e90*/  ISETP.GT.U32.AND.EX P6, PT, R2.reuse, RZ, PT, P6 ;  /* 0x000000ff0200720c */ /* 0x040fe40003fc4160 */
[----:B------:R-:W-:Y:S02]  /*33ea0*/  ISETP.GT.U32.AND.EX P1, PT, R2, RZ, PT, P1 ;  /* 0x000000ff0200720c */ /* 0x000fe40003f24110 */
[----:B------:R-:W-:Y:S01]  /*33eb0*/  FSEL R2, R10, -INF , !P6 ;  /* 0xff8000000a027808 */ /* 0x000fe20007000000 */
[----:B--2---:R-:W-:Y:S01]  /*33ec0*/  STL [R1+0x3e08], R15 ;  /* 0x003e080f01007387 */ /* 0x004fe20000100800 */
[----:B---3--:R-:W-:Y:S02]  /*33ed0*/  STL.64 [R1+0x3e00], R12 ;  /* 0x003e000c01007387 */ /* 0x008fe40000100a00 */
[----:B------:R0:W-:Y:S02]  /*33ee0*/  STL.64 [R1+0x3df8], R26 ;  /* 0x003df81a01007387 */ /* 0x0001e40000100a00 */
[----:B------:R4:W-:Y:S01]  /*33ef0*/  STL.64 [R1+0x3df0], R24 ;  /* 0x003df01801007387 */ /* 0x0009e20000100a00 */
[----:B------:R-:W-:Y:S01]  /*33f00*/  STL [R1+0x3dc4], R17 ;  /* 0x003dc41101007387 */ /* 0x000fe20000100800 */
[----:B------:R-:W2:Y:S02]  /*33f10*/  LDL.LU R10, [R1+0x3e48] ;  /* 0x003e4800010a7983 */ /* 0x000ea40000300800 */
[----:B0-----:R-:W-:-:S02]  /*33f20*/  IMAD.MOV.U32 R27, RZ, RZ, R14 ;  /* 0x000000ffff1b7224 */ /* 0x001fc400078e000e */
[----:B----4-:R-:W-:Y:S01]  /*33f30*/  IMAD.MOV.U32 R24, RZ, RZ, R23 ;  /* 0x000000ffff187224 */ /* 0x010fe200078e0017 */
[----:B-----5:R-:W-:Y:S01]  /*33f40*/  MOV R26, R21 ;  /* 0x00000015001a7202 */ /* 0x020fe20000000f00 */
[----:B------:R-:W3:Y:S01]  /*33f50*/  LDL.LU R23, [R1+0x3e44] ;  /* 0x003e440001177983 */ /* 0x000ee20000300800 */
[----:B------:R-:W-:Y:S01]  /*33f60*/  MOV R25, R20 ;  /* 0x0000001400197202 */ /* 0x000fe20000000f00 */
[----:B------:R-:W-:Y:S02]  /*33f70*/  STL [R1+0xb38], R2 ;  /* 0x000b380201007387 */ /* 0x000fe40000100800 */
[----:B------:R-:W4:Y:S01]  /*33f80*/  LDL.LU R20, [R1+0x3e40] ;  /* 0x003e400001147983 */ /* 0x000f220000300800 */
[----:B------:R-:W4:Y:S01]  /*33f90*/  LDL.LU R21, [R1+0x3e3c] ;  /* 0x003e3c0001157983 */ /* 0x000f220000300800 */
[----:B------:R-:W-:Y:S02]  /*33fa0*/  STL.64 [R1+0x3e18], R26 ;  /* 0x003e181a01007387 */ /* 0x000fe40000100a00 */
[----:B------:R0:W-:Y:S02]  /*33fb0*/  STL.64 [R1+0x3e10], R24 ;  /* 0x003e101801007387 */ /* 0x0001e40000100a00 */
[----:B0-----:R-:W4:Y:S01]  /*33fc0*/  LDL.LU R24, [R1+0x3e0] ;  /* 0x0003e00001187983 */ /* 0x001f220000300800 */
[----:B------:R-:W4:Y:S02]  /*33fd0*/  LDL.LU R25, [R1+0x3e4] ;  /* 0x0003e40001197983 */ /* 0x000f240000300800 */
[----:B------:R-:W5:Y:S02]  /*33fe0*/  LDL.LU R12, [R1+0x4a0] ;  /* 0x0004a000010c7983 */ /* 0x000f640000300800 */
[----:B------:R-:W5:Y:S01]  /*33ff0*/  LDL.LU R13, [R1+0x4a4] ;  /* 0x0004a400010d7983 */ /* 0x000f620000300800 */
[----:B------:R-:W2:Y:S01]  /*34000*/  LDL.LU R14, [R1+0x4a8] ;  /* 0x0004a800010e7983 */ /* 0x000ea20000300800 */
[----:B------:R-:W2:Y:S02]  /*34010*/  LDL.LU R15, [R1+0x4ac] ;  /* 0x0004ac00010f7983 */ /* 0x000ea40000300800 */
[----:B------:R-:W-:-:S02]  /*34020*/  FMUL R17, R22, c[0x0][0x188] ;  /* 0x0000620016117a20 */ /* 0x000fc40000400000 */
[----:B---3--:R-:W-:Y:S01]  /*34030*/  FMUL R29, R23, c[0x0][0x188] ;  /* 0x00006200171d7a20 */ /* 0x008fe20000400000 */
[----:B--2---:R-:W-:Y:S01]  /*34040*/  STL.64 [R1+0x3e28], R14 ;  /* 0x003e280e01007387 */ /* 0x004fe20000100a00 */
[----:B-----5:R0:W-:Y:S03]  /*34050*/  STL.64 [R1+0x3e20], R12 ;  /* 0x003e200c01007387 */ /* 0x0201e60000100a00 */
[----:B0-----:R-:W4:Y:S01]  /*34060*/  LDL.LU R12, [R1+0x250] ;  /* 0x00025000010c7983 */ /* 0x001f220000300800 */
[----:B------:R-:W4:Y:S02]  /*34070*/  LDL.LU R13, [R1+0x254] ;  /* 0x00025400010d7983 */ /* 0x000f240000300800 */
[----:B------:R-:W4:Y:S02]  /*34080*/  LDL.LU R14, [R1+0x258] ;  /* 0x00025800010e7983 */ /* 0x000f240000300800 */
[----:B------:R-:W4:Y:S01]  /*34090*/  LDL.LU R15, [R1+0x25c] ;  /* 0x00025c00010f7983 */ /* 0x000f220000300800 */
[----:B------:R-:W4:Y:S01]  /*340a0*/  LDL.LU R22, [R1+0x3e38] ;  /* 0x003e380001167983 */ /* 0x000f220000300800 */
[----:B------:R-:W4:Y:S01]  /*340b0*/  LDL.LU R23, [R1+0x3e34] ;  /* 0x003e340001177983 */ /* 0x000f220000300800 */
[----:B------:R-:W-:-:S02]  /*340c0*/  ISETP.GT.U32.AND P0, PT, R3, R7, PT ;  /* 0x000000070300720c */ /* 0x000fc40003f04070 */
[----:B------:R-:W-:Y:S01]  /*340d0*/  ISETP.GT.U32.AND P5, PT, R3, R6, PT ;  /* 0x000000060300720c */ /* 0x000fe20003fa4070 */
[----:B------:R-:W-:Y:S01]  /*340e0*/  IADD3.X R3, RZ, R28, RZ, P3, !PT ;  /* 0x0000001cff037210 */ /* 0x000fe20001ffe4ff */
[----:B------:R-:W-:-:S03]  /*340f0*/  FSEL R17, R17, -INF , !P1 ;  /* 0xff80000011117808 */ /* 0x000fc60004800000 */
[C---:B------:R-:W-:Y:S01]  /*34100*/  ISETP.GT.U32.AND.EX P2, PT, R3.reuse, RZ, PT, P2 ;  /* 0x000000ff0300720c */ /* 0x040fe20003f44120 */
[----:B------:R-:W-:Y:S01]  /*34110*/  FMUL R10, R10, c[0x0][0x188] ;  /* 0x000062000a0a7a20 */ /* 0x000fe20000400000 */
[----:B------:R0:W-:Y:S01]  /*34120*/  STL [R1+0xb48], R17 ;  /* 0x000b481101007387 */ /* 0x0001e20000100800 */
[C---:B------:R-:W-:Y:S02]  /*34130*/  ISETP.GT.U32.AND.EX P4, PT, R3.reuse, RZ, PT, P4 ;  /* 0x000000ff0300720c */ /* 0x040fe40003f84140 */
[C---:B------:R-:W-:Y:S02]  /*34140*/  ISETP.GT.U32.AND.EX P0, PT, R3.reuse, RZ, PT, P0 ;  /* 0x000000ff0300720c */ /* 0x040fe40003f04100 */
[----:B------:R-:W-:Y:S02]  /*34150*/  ISETP.GT.U32.AND.EX P5, PT, R3, RZ, PT, P5 ;  /* 0x000000ff0300720c */ /* 0x000fe40003fa4150 */
[----:B------:R-:W-:Y:S02]  /*34160*/  FSEL R10, R10, -INF , !P4 ;  /* 0xff8000000a0a7808 */ /* 0x000fe40006000000 */
[----:B0-----:R-:W-:Y:S01]  /*34170*/  FSEL R17, R29, -INF , !P2 ;  /* 0xff8000001d117808 */ /* 0x001fe20005000000 */
[----:B------:R-:W-:-:S05]  /*34180*/  FMUL R29, R8, c[0x0][0x188] ;  /* 0x00006200081d7a20 */ /* 0x000fca0000400000 */
[----:B------:R-:W-:Y:S01]  /*34190*/  FSEL R3, R29, -INF , !P0 ;  /* 0xff8000001d037808 */ /* 0x000fe20004000000 */
[----:B------:R-:W-:Y:S01]  /*341a0*/  STL [R1+0xad8], R17 ;  /* 0x000ad81101007387 */ /* 0x000fe20000100800 */
[----:B------:R-:W2:Y:S02]  /*341b0*/  LDL.LU R8, [R1+0x3e30] ;  /* 0x003e300001087983 */ /* 0x000ea40000300800 */
[----:B------:R-:W-:Y:S01]  /*341c0*/  STL [R1+0xadc], R10 ;  /* 0x000adc0a01007387 */ /* 0x000fe20000100800 */
[----:B------:R-:W-:Y:S01]  /*341d0*/  STL [R1+0xb34], R3 ;  /* 0x000b340301007387 */ /* 0x000fe20000100800 */
[----:B----4-:R-:W-:Y:S03]  /*341e0*/  HMMA.16816.F32.BF16 R24, R20, R24, R12 ;  /* 0x000000181418723c */ /* 0x010fe6000004180c */
[----:B------:R-:W3:Y:S01]  /*341f0*/  LDL.LU.64 R14, [R1+0x3e28] ;  /* 0x003e2800010e7983 */ /* 0x000ee20000300a00 */
[----:B------:R-:W3:Y:S11]  /*34200*/  LDL.LU.64 R12, [R1+0x3e20] ;  /* 0x003e2000010c7983 */ /* 0x000ef60000300a00 */
[----:B------:R-:W-:Y:S08]  /*34210*/  @!UPT UIADD3 URZ, URZ, URZ, URZ ;  /* 0x0000003f3f3ff290 */ /* 0x000ff0000fffe03f */
[----:B------:R-:W-:Y:S01]  /*34220*/  STL.64 [R1+0x40], R24 ;  /* 0x0000401801007387 */ /* 0x000fe20000100a00 */
[----:B------:R0:W-:Y:S03]  /*34230*/  STL.64 [R1+0x48], R26 ;  /* 0x0000481a01007387 */ /* 0x0001e60000100a00 */
[----:B0-----:R-:W3:Y:S01]  /*34240*/  LDL.LU.64 R26, [R1+0x3e18] ;  /* 0x003e1800011a7983 */ /* 0x001ee20000300a00 */
[----:B------:R-:W3:Y:S02]  /*34250*/  LDL.LU.64 R24, [R1+0x3e10] ;  /* 0x003e100001187983 */ /* 0x000ee40000300a00 */
[----:B------:R0:W-:Y:S02]  /*34260*/  STL.64 [R1+0x3dd0], R22 ;  /* 0x003dd01601007387 */ /* 0x0001e40000100a00 */
[----:B------:R-:W-:Y:S01]  /*34270*/  STL.64 [R1+0x3dc8], R20 ;  /* 0x003dc81401007387 */ /* 0x000fe20000100a00 */
[----:B0-----:R-:W3:Y:S01]  /*34280*/  LDL.LU R22, [R1+0x3c8] ;  /* 0x0003c80001167983 */ /* 0x001ee20000300800 */
[----:B------:R-:W3:Y:S02]  /*34290*/  LDL.LU R23, [R1+0x3cc] ;  /* 0x0003cc0001177983 */ /* 0x000ee40000300800 */
[----:B------:R-:W-:-:S05]  /*342a0*/  FMUL R9, R9, c[0x0][0x188] ;  /* 0x0000620009097a20 */ /* 0x000fca0000400000 */
[----:B------:R-:W-:-:S05]  /*342b0*/  FSEL R9, R9, -INF , !P5 ;  /* 0xff80000009097808 */ /* 0x000fca0006800000 */
[----:B------:R0:W-:Y:S01]  /*342c0*/  STL [R1+0xb44], R9 ;  /* 0x000b440901007387 */ /* 0x0001e20000100800 */
[----:B---3--:R-:W-:Y:S03]  /*342d0*/  HMMA.16816.F32.BF16 R24, R24, R22, R12 ;  /* 0x000000161818723c */ /* 0x008fe6000004180c */
[----:B------:R-:W3:Y:S01]  /*342e0*/  LDL.LU R15, [R1+0x3e08] ;  /* 0x003e0800010f7983 */ /* 0x000ee20000300800 */
[----:B------:R-:W4:Y:S02]  /*342f0*/  LDL.LU.64 R12, [R1+0x3e00] ;  /* 0x003e0000010c7983 */ /* 0x000f240000300a00 */
[----:B------:R-:W-:Y:S11]  /*34300*/  FMUL R10, R4, c[0x0][0x188] ;  /* 0x00006200040a7a20 */ /* 0x000ff60000400000 */
[----:B------:R-:W-:Y:S07]  /*34310*/  @!UPT UIADD3 URZ, URZ, URZ, URZ ;  /* 0x0000003f3f3ff290 */ /* 0x000fee000fffe03f */
[----:B------:R-:W-:Y:S01]  /*34320*/  IMAD.MOV.U32 R14, RZ, RZ, R24 ;  /* 0x000000ffff0e7224 */ /* 0x000fe200078e0018 */
[----:B------:R1:W-:Y:S01]  /*34330*/  STL [R1+0x38], R26 ;  /* 0x0000381a01007387 */ /* 0x0003e20000100800 */
[----:B------:R-:W-:Y:S02]  /*34340*/  MOV R4, R27 ;  /* 0x0000001b00047202 */ /* 0x000fe40000000f00 */
[----:B0-----:R-:W-:Y:S01]  /*34350*/  MOV R9, R25 ;  /* 0x0000001900097202 */ /* 0x001fe20000000f00 */
[----:B-1----:R-:W5:Y:S01]  /*34360*/  LDL.LU.64 R26, [R1+0x3df8] ;  /* 0x003df800011a7983 */ /* 0x002f620000300a00 */
[----:B------:R-:W5:Y:S03]  /*34370*/  LDL.LU.64 R24, [R1+0x3df0] ;  /* 0x003df00001187983 */ /* 0x000f660000300a00 */
[----:B---3--:R-:W-:Y:S01]  /*34380*/  STL.64 [R1+0x3de0], R14 ;  /* 0x003de00e01007387 */ /* 0x008fe20000100a00 */
[----:B----4-:R0:W-:Y:S03]  /*34390*/  STL [R1+0x3dd8], R13 ;  /* 0x003dd80d01007387 */ /* 0x0101e60000100800 */
[----:B0-----:R-:W5:Y:S01]  /*343a0*/  LDL.LU R13, [R1+0x234] ;  /* 0x00023400010d7983 */ /* 0x001f620000300800 */
[----:B------:R-:W5:Y:S01]  /*343b0*/  LDL.LU R14, [R1+0x238] ;  /* 0x00023800010e7983 */ /* 0x000f620000300800 */
[----:B------:R-:W-:Y:S01]  /*343c0*/  IADD3 R2, P6, R0, 0x60, RZ ;  /* 0x0000006000027810 */ /* 0x000fe20007fde0ff */
[----:B--2---:R-:W-:-:S02]  /*343d0*/  IMAD.MOV.U32 R15, RZ, RZ, R8 ;  /* 0x000000ffff0f7224 */ /* 0x004fc400078e0008 */
[----:B------:R-:W-:Y:S01]  /*343e0*/  FMUL R29, R11, c[0x0][0x188] ;  /* 0x000062000b1d7a20 */ /* 0x000fe20000400000 */
[----:B------:R-:W2:Y:S01]  /*343f0*/  LDL.LU R8, [R1+0x3de8] ;  /* 0x003de80001087983 */ /* 0x000ea20000300800 */
[C---:B------:R-:W-:Y:S02]  /*34400*/  ISETP.GT.U32.AND P3, PT, R2.reuse, R18, PT ;  /* 0x000000120200720c */ /* 0x040fe40003f64070 */
[----:B------:R-:W-:Y:S02]  /*34410*/  IADD3.X R3, RZ, R28, RZ, P6, !PT ;  /* 0x0000001cff037210 */ /* 0x000fe400037fe4ff */
[C---:B------:R-:W-:Y:S01]  /*34420*/  ISETP.GT.U32.AND P1, PT, R2.reuse, R16, PT ;  /* 0x000000100200720c */ /* 0x040fe20003f24070 */
[----:B------:R0:W-:Y:S01]  /*34430*/  STL [R1+0x3d8c], R4 ;  /* 0x003d8c0401007387 */ /* 0x0001e20000100800 */
[C---:B------:R-:W-:Y:S02]  /*34440*/  ISETP.GT.U32.AND.EX P3, PT, R3.reuse, RZ, PT, P3 ;  /* 0x000000ff0300720c */ /* 0x040fe40003f64130 */
[----:B------:R-:W-:Y:S01]  /*34450*/  ISETP.GT.U32.AND.EX P1, PT, R3, RZ, PT, P1 ;  /* 0x000000ff0300720c */ /* 0x000fe20003f24110 */
[----:B------:R-:W-:Y:S01]  /*34460*/  FMUL R17, R5, c[0x0][0x188] ;  /* 0x0000620005117a20 */ /* 0x000fe20000400000 */
[----:B------:R-:W-:-:S02]  /*34470*/  ISETP.GT.U32.AND P2, PT, R2, R7, PT ;  /* 0x000000070200720c */ /* 0x000fc40003f44070 */
[----:B------:R-:W-:Y:S02]  /*34480*/  ISETP.GT.U32.AND P4, PT, R2, R6, PT ;  /* 0x000000060200720c */ /* 0x000fe40003f84070 */
[----:B------:R-:W-:Y:S01]  /*34490*/  FSEL R5, R29, -INF , !P1 ;  /* 0xff8000001d057808 */ /* 0x000fe20004800000 */
[----:B0-----:R-:W3:Y:S01]  /*344a0*/  LDL.LU R4, [R1+0x64] ;  /* 0x0000640001047983 */ /* 0x001ee20000300800 */
[----:B------:R0:W-:Y:S01]  /*344b0*/  STL [R1+0x3d60], R9 ;  /* 0x003d600901007387 */ /* 0x0001e20000100800 */
[C---:B------:R-:W-:Y:S02]  /*344c0*/  ISETP.GT.U32.AND.EX P2, PT, R3.reuse, RZ, PT, P2 ;  /* 0x000000ff0300720c */ /* 0x040fe40003f44120 */
[----:B------:R-:W-:Y:S02]  /*344d0*/  ISETP.GT.U32.AND.EX P4, PT, R3, RZ, PT, P4 ;  /* 0x000000ff0300720c */ /* 0x000fe40003f84140 */
[----:B0-----:R-:W-:-:S05]  /*344e0*/  FSEL R9, R10, -INF , !P3 ;  /* 0xff8000000a097808 */ /* 0x001fca0005800000 */
[----:B------:R-:W-:Y:S01]  /*344f0*/  STL [R1+0xb60], R9 ;  /* 0x000b600901007387 */ /* 0x000fe20000100800 */
[----:B------:R0:W-:Y:S02]  /*34500*/  STL [R1+0xb70], R5 ;  /* 0x000b700501007387 */ /* 0x0001e40000100800 */
[----:B------:R-:W4:Y:S01]  /*34510*/  LDL.LU R3, [R1+0x58] ;  /* 0x0000580001037983 */ /* 0x000f220000300800 */
[----:B-----5:R-:W-:Y:S01]  /*34520*/  HMMA.16816.F32.BF16 R20, R24, R22, R12 ;  /* 0x000000161814723c */ /* 0x020fe2000004180c */
[----:B------:R-:W5:Y:S01]  /*34530*/  LDL.LU.64 R14, [R1+0x3de0] ;  /* 0x003de000010e7983 */ /* 0x000f620000300a00 */
[----:B------:R-:W2:Y:S11]  /*34540*/  LDL.LU R13, [R1+0x3dd8] ;  /* 0x003dd800010d7983 */ /* 0x000eb60000300800 */
[----:B------:R-:W-:Y:S11]  /*34550*/  @!UPT UIADD3 URZ, URZ, URZ, URZ ;  /* 0x0000003f3f3ff290 */ /* 0x000ff6000fffe03f */
[----:B------:R-:W-:Y:S02]  /*34560*/  MOV R12, R23 ;  /* 0x00000017000c7202 */ /* 0x000fe40000000f00 */
[----:B------:R-:W-:Y:S02]  /*34570*/  MOV R11, R22 ;  /* 0x00000016000b7202 */ /* 0x000fe40000000f00 */
[----:B------:R-:W-:Y:S01]  /*34580*/  MOV R10, R20 ;  /* 0x00000014000a7202 */ /* 0x000fe20000000f00 */
[----:B0-----:R-:W-:Y:S01]  /*34590*/  IMAD.MOV.U32 R5, RZ, RZ, R21 ;  /* 0x000000ffff057224 */ /* 0x001fe200078e0015 */
[----:B------:R-:W3:Y:S01]  /*345a0*/  LDL.LU.64 R22, [R1+0x3dd0] ;  /* 0x003dd00001167983 */ /* 0x000ee20000300a00 */
[----:B------:R-:W3:Y:S03]  /*345b0*/  LDL.LU.64 R20, [R1+0x3dc8] ;  /* 0x003dc80001147983 */ /* 0x000ee60000300a00 */
[----:B-----5:R-:W-:Y:S01]  /*345c0*/  STL [R1+0x3dc0], R14 ;  /* 0x003dc00e01007387 */ /* 0x020fe20000100800 */
[----:B--2---:R0:W-:Y:S03]  /*345d0*/  STL.64 [R1+0x3db8], R12 ;  /* 0x003db80c01007387 */ /* 0x0041e60000100a00 */
[----:B0-----:R-:W2:Y:S01]  /*345e0*/  LDL.LU R12, [R1+0x370] ;  /* 0x00037000010c7983 */ /* 0x001ea20000300800 */
[----:B------:R-:W2:Y:S02]  /*345f0*/  LDL.LU R13, [R1+0x374] ;  /* 0x00037400010d7983 */ /* 0x000ea40000300800 */
[----:B------:R-:W2:Y:S02]  /*34600*/  LDL.LU R14, [R1+0x378] ;  /* 0x00037800010e7983 */ /* 0x000ea40000300800 */
[----:B------:R0:W-:Y:S01]  /*34610*/  STL.64 [R1+0x3db0], R10 ;  /* 0x003db00a01007387 */ /* 0x0001e20000100a00 */
[----:B------:R-:W2:Y:S01]  /*34620*/  LDL.LU R9, [R1+0x424] ;  /* 0x0004240001097983 */ /* 0x000ea20000300800 */
[----:B------:R-:W-:Y:S01]  /*34630*/  STL [R1+0x3d90], R27 ;  /* 0x003d901b01007387 */ /* 0x000fe20000100800 */
[----:B------:R-:W-:-:S02]  /*34640*/  IADD3 R2, P0, R0, 0x61, RZ ;  /* 0x0000006100027810 */ /* 0x000fc40007f1e0ff */
[----:B0-----:R-:W-:Y:S02]  /*34650*/  FSEL R10, R17, -INF , !P2 ;  /* 0xff800000110a7808 */ /* 0x001fe40005000000 */
[----:B------:R-:W5:Y:S03]  /*34660*/  LDL.LU R17, [R1+0x3dc4] ;  /* 0x003dc40001117983 */ /* 0x000f660000300800 */
[----:B------:R4:W-:Y:S01]  /*34670*/  STL [R1+0xb80], R10 ;  /* 0x000b800a01007387 */ /* 0x0009e20000100800 */
[C---:B------:R-:W-:Y:S02]  /*34680*/  ISETP.GT.U32.AND P6, PT, R2.reuse, R18, PT ;  /* 0x000000120200720c */ /* 0x040fe40003fc4070 */
[----:B------:R-:W-:Y:S02]  /*34690*/  IADD3.X R29, RZ, R28, RZ, P0, !PT ;  /* 0x0000001cff1d7210 */ /* 0x000fe400007fe4ff */
[----:B------:R-:W-:Y:S01]  /*346a0*/  ISETP.GT.U32.AND P5, PT, R2, R16, PT ;  /* 0x000000100200720c */ /* 0x000fe20003fa4070 */
[----:B---3--:R-:W-:-:S02]  /*346b0*/  FMUL R4, R4, c[0x0][0x188] ;  /* 0x0000620004047a20 */ /* 0x008fc40000400000 */
[----:B----4-:R-:W-:Y:S02]  /*346c0*/  FMUL R10, R3, c[0x0][0x188] ;  /* 0x00006200030a7a20 */ /* 0x010fe40000400000 */
[----:B------:R-:W-:Y:S01]  /*346d0*/  FMUL R3, R19, c[0x0][0x188] ;  /* 0x0000620013037a20 */ /* 0x000fe20000400000 */
[C---:B------:R-:W-:Y:S02]  /*346e0*/  ISETP.GT.U32.AND.EX P6, PT, R29.reuse, RZ, PT, P6 ;  /* 0x000000ff1d00720c */ /* 0x040fe40003fc4160 */
[----:B------:R-:W-:Y:S02]  /*346f0*/  FSEL R10, R10, -INF , !P4 ;  /* 0xff8000000a0a7808 */ /* 0x000fe40006000000 */
[----:B------:R-:W-:-:S03]  /*34700*/  ISETP.GT.U32.AND.EX P5, PT, R29, RZ, PT, P5 ;  /* 0x000000ff1d00720c */ /* 0x000fc60003fa4150 */
[----:B------:R0:W-:Y:S01]  /*34710*/  STL [R1+0xb88], R10 ;  /* 0x000b880a01007387 */ /* 0x0001e20000100800 */
[----:B------:R-:W-:Y:S02]  /*34720*/  FSEL R3, R3, -INF , !P5 ;  /* 0xff80000003037808 */ /* 0x000fe40006800000 */
[----:B0-----:R-:W-:-:S05]  /*34730*/  FSEL R10, R4, -INF , !P6 ;  /* 0xff800000040a7808 */ /* 0x001fca0007000000 */
[----:B------:R2:W-:Y:S01]  /*34740*/  STL [R1+0xb5c], R10 ;  /* 0x000b5c0a01007387 */ /* 0x0005e20000100800 */
[----:B------:R-:W-:Y:S01]  /*34750*/  STL [R1+0xb64], R3 ;  /* 0x000b640301007387 */ /* 0x000fe20000100800 */
[----:B--2---:R-:W-:Y:S02]  /*34760*/  HMMA.16816.F32.BF16 R8, R20, R8, R12 ;  /* 0x000000081408723c */ /* 0x004fe4000004180c */
[----:B------:R-:W2:Y:S01]  /*34770*/  LDL.LU R14, [R1+0x3dc0] ;  /* 0x003dc000010e7983 */ /* 0x000ea20000300800 */
[----:B------:R-:W3:Y:S01]  /*34780*/  LDL.LU.64 R12, [R1+0x3db8] ;  /* 0x003db800010c7983 */ /* 0x000ee20000300a00 */
[C---:B------:R-:W-:Y:S02]  /*34790*/  ISETP.GT.U32.AND P3, PT, R2.reuse, R7, PT ;  /* 0x000000070200720c */ /* 0x040fe40003f64070 */
[----:B------:R-:W-:Y:S02]  /*347a0*/  ISETP.GT.U32.AND P1, PT, R2, R6, PT ;  /* 0x000000060200720c */ /* 0x000fe40003f24070 */
[----:B------:R-:W-:Y:S01]  /*347b0*/  ISETP.GT.U32.AND.EX P3, PT, R29, RZ, PT, P3 ;  /* 0x000000ff1d00720c */ /* 0x000fe20003f64130 */
[----:B------:R-:W-:-:S02]  /*347c0*/  IADD3 R2, P2, R0, 0x68, RZ ;  /* 0x0000006800027810 */ /* 0x000fc40007f5e0ff */
[----:B-----5:R-:W-:Y:S02]  /*347d0*/  FMUL R4, R17, c[0x0][0x188] ;  /* 0x0000620011047a20 */ /* 0x020fe40000400000 */
[----:B------:R-:W-:-:S03]  /*347e0*/  ISETP.GT.U32.AND P0, PT, R2, R18, PT ;  /* 0x000000120200720c */ /* 0x000fc60003f04070 */
[----:B------:R-:W-:-:S07]  /*347f0*/  FSEL R4, R4, -INF , !P3 ;  /* 0xff80000004047808 */ /* 0x000fce0005800000 */
[----:B------:R-:W-:Y:S01]  /*34800*/  STL [R1+0x74], R9 ;  /* 0x0000740901007387 */ /* 0x000fe20000100800 */
[----:B------:R0:W-:Y:S01]  /*34810*/  STL.64 [R1+0x78], R10 ;  /* 0x0000780a01007387 */ /* 0x0001e20000100a00 */
[C---:B------:R-:W-:Y:S02]  /*34820*/  ISETP.GT.U32.AND P4, PT, R2.reuse, R16, PT ;  /* 0x000000100200720c */ /* 0x040fe40003f84070 */
[C---:B------:R-:W-:Y:S02]  /*34830*/  ISETP.GT.U32.AND P6, PT, R2.reuse, R7, PT ;  /* 0x000000070200720c */ /* 0x040fe40003fc4070 */
[----:B------:R-:W-:Y:S01]  /*34840*/  ISETP.GT.U32.AND P5, PT, R2, R6, PT ;  /* 0x000000060200720c */ /* 0x000fe20003fa4070 */
[----:B------:R-:W-:Y:S01]  /*34850*/  IADD3 R2, P3, R0, 0x69, RZ ;  /* 0x0000006900027810 */ /* 0x000fe20007f7e0ff */
[----:B------:R-:W-:Y:S01]  /*34860*/  ISETP.GT.U32.AND.EX P1, PT, R29, RZ, PT, P1 ;  /* 0x000000ff1d00720c */ /* 0x000fe20003f24110 */
[----:B0-----:R-:W4:Y:S01]  /*34870*/  LDL.LU.64 R10, [R1+0x3db0] ;  /* 0x003db000010a7983 */ /* 0x001f220000300a00 */
[----:B------:R0:W-:Y:S02]  /*34880*/  STL.64 [R1+0x3c60], R22 ;  /* 0x003c601601007387 */ /* 0x0001e40000100a00 */
[----:B------:R-:W-:Y:S02]  /*34890*/  STL.64 [R1+0x3c58], R20 ;  /* 0x003c581401007387 */ /* 0x000fe40000100a00 */
[----:B------:R-:W-:Y:S01]  /*348a0*/  IMAD.X R3, RZ, RZ, R28, P2 ;  /* 0x000000ffff037224 */ /* 0x000fe200010e061c */
[----:B------:R-:W-:Y:S01]  /*348b0*/  ISETP.GT.U32.AND P2, PT, R2, R18, PT ;  /* 0x000000120200720c */ /* 0x000fe20003f44070 */
[----:B0-----:R-:W5:Y:S01]  /*348c0*/  LDL.LU.64 R22, [R1+0x3e8] ;  /* 0x0003e80001167983 */ /* 0x001f620000300a00 */
[----:B------:R-:W-:Y:S02]  /*348d0*/  STL [R1+0xb7c], R4 ;  /* 0x000b7c0401007387 */ /* 0x000fe40000100800 */
[----:B------:R-:W4:Y:S02]  /*348e0*/  LDL.LU R29, [R1+0x38] ;  /* 0x00003800011d7983 */ /* 0x000f240000300800 */
[----:B------:R-:W-:Y:S01]  /*348f0*/  STL [R1+0x3da8], R18 ;  /* 0x003da81201007387 */ /* 0x000fe20000100800 */
[----:B------:R0:W-:Y:S04]  /*34900*/  STL [R1+0x3da4], R16 ;  /* 0x003da41001007387 */ /* 0x0001e80000100800 */
[----:B0-----:R-:W4:Y:S01]  /*34910*/  LDL.LU.64 R16, [R1+0x10] ;  /* 0x0000100001107983 */ /* 0x001f220000300a00 */
[----:B------:R-:W4:Y:S02]  /*34920*/  LDL.LU.64 R18, [R1+0x18] ;  /* 0x0000180001127983 */ /* 0x000f240000300a00 */
[----:B--2---:R-:W-:-:S02]  /*34930*/  FMUL R14, R14, c[0x0][0x188] ;  /* 0x000062000e0e7a20 */ /* 0x004fc40000400000 */
[----:B---3--:R-:W-:-:S03]  /*34940*/  FMUL R13, R13, c[0x0][0x188] ;  /* 0x000062000d0d7a20 */ /* 0x008fc60000400000 */
[----:B------:R-:W-:Y:S02]  /*34950*/  STL [R1+0x3da0], R14 ;  /* 0x003da00e01007387 */ /* 0x000fe40000100800 */
[----:B------:R0:W-:Y:S02]  /*34960*/  STL.64 [R1+0x3d98], R12 ;  /* 0x003d980c01007387 */ /* 0x0001e40000100a00 */
[----:B0-----:R-:W2:Y:S01]  /*34970*/  LDL.LU R12, [R1+0x4b0] ;  /* 0x0004b000010c7983 */ /* 0x001ea20000300800 */
[----:B------:R-:W2:Y:S02]  /*34980*/  LDL.LU R13, [R1+0x4b4] ;  /* 0x0004b400010d7983 */ /* 0x000ea40000300800 */
[----:B------:R-:W2:Y:S02]  /*34990*/  LDL.LU R14, [R1+0x4b8] ;  /* 0x0004b800010e7983 */ /* 0x000ea40000300800 */
[----:B------:R-:W2:Y:S01]  /*349a0*/  LDL.LU R15, [R1+0x4bc] ;  /* 0x0004bc00010f7983 */ /* 0x000ea20000300800 */
[----:B-----5:R-:W-:-:S02]  /*349b0*/  MOV R27, R22 ;  /* 0x00000016001b7202 */ /* 0x020fc40000000f00 */
[----:B------:R-:W-:Y:S01]  /*349c0*/  MOV R4, R23 ;  /* 0x0000001700047202 */ /* 0x000fe20000000f00 */
[----:B----4-:R-:W-:Y:S02]  /*349d0*/  IMAD.MOV.U32 R9, RZ, RZ, R16 ;  /* 0x000000ffff097224 */ /* 0x010fe400078e0010 */
[----:B------:R-:W-:Y:S01]  /*349e0*/  IMAD.MOV.U32 R20, RZ, RZ, R19 ;  /* 0x000000ffff147224 */ /* 0x000fe200078e0013 */
[----:B--2---:R-:W-:Y:S07]  /*349f0*/  HMMA.16816.F32.BF16 R12, R16, R22, R12 ;  /* 0x00000016100c723c */ /* 0x004fee000004180c */
[----:B------:R-:W-:-:S02]  /*34a00*/  MOV R22, R18 ;  /* 0x0000001200167202 */ /* 0x000fc40000000f00 */
[----:B------:R-:W-:Y:S01]  /*34a10*/  MOV R23, R17 ;  /* 0x0000001100177202 */ /* 0x000fe20000000f00 */
[----:B------:R-:W2:Y:S01]  /*34a20*/  LDL.LU R18, [R1+0x3da8] ;  /* 0x003da80001127983 */ /* 0x000ea20000300800 */
[----:B------:R-:W3:Y:S11]  /*34a30*/  LDL.LU R16, [R1+0x3da4] ;  /* 0x003da40001107983 */ /* 0x000ef60000300800 */
[----:B------:R-:W-:Y:S02]  /*34a40*/  @!UPT UIADD3 URZ, URZ, URZ, URZ ;  /* 0x0000003f3f3ff290 */ /* 0x000fe4000fffe03f */
[----:B------:R-:W-:Y:S02]  /*34a50*/  MOV R17, R14 ;  /* 0x0000000e00117202 */ /* 0x000fe40000000f00 */
[----:B------:R-:W-:Y:S01]  /*34a60*/  MOV R19, R12 ;  /* 0x0000000c00137202 */ /* 0x000fe20000000f00 */
[----:B------:R-:W-:Y:S01]  /*34a70*/  IMAD.MOV.U32 R21, RZ, RZ, R13 ;  /* 0x000000ffff157224 */ /* 0x000fe200078e000d */
[----:B------:R-:W4:Y:S01]  /*34a80*/  LDL.LU R14, [R1+0x3da0] ;  /* 0x003da000010e7983 */ /* 0x000f220000300800 */
[----:B------:R-:W5:Y:S02]  /*34a90*/  LDL.LU.64 R12, [R1+0x3d98] ;  /* 0x003d9800010c7983 */ /* 0x000f640000300a00 */
[----:B------:R-:W-:Y:S01]  /*34aa0*/  STL.64 [R1+0x3d80], R22 ;  /* 0x003d801601007387 */ /* 0x000fe20000100a00 */
[----:B------:R0:W-:Y:S04]  /*34ab0*/  STL.64 [R1+0x3d78], R20 ;  /* 0x003d781401007387 */ /* 0x0001e80000100a00 */
[----:B0-----:R-:W2:Y:S01]  /*34ac0*/  LDL.LU R20, [R1+0x40] ;  /* 0x0000400001147983 */ /* 0x001ea20000300800 */
[----:B------:R-:W2:Y:S02]  /*34ad0*/  LDL.LU R21, [R1+0x44] ;  /* 0x0000440001157983 */ /* 0x000ea40000300800 */
[----:B------:R-:W2:Y:S02]  /*34ae0*/  LDL.LU R22, [R1+0x48] ;  /* 0x0000480001167983 */ /* 0x000ea40000300800 */
[----:B------:R-:W2:Y:S01]  /*34af0*/  LDL.LU R23, [R1+0x4c] ;  /* 0x00004c0001177983 */ /* 0x000ea20000300800 */
[----:B------:R0:W-:Y:S01]  /*34b00*/  STL.64 [R1+0x3d70], R10 ;  /* 0x003d700a01007387 */ /* 0x0001e20000100a00 */
[----:B------:R5:W-:Y:S01]  /*34b10*/  STL.64 [R1+0x3d68], R8 ;  /* 0x003d680801007387 */ /* 0x000be20000100a00 */
[----:B0-----:R-:W-:-:S02]  /*34b20*/  MOV R10, R27 ;  /* 0x0000001b000a7202 */ /* 0x001fc40000000f00 */
[----:B------:R-:W2:Y:S01]  /*34b30*/  LDL.LU R27, [R1+0x3d90] ;  /* 0x003d9000011b7983 */ /* 0x000ea20000300800 */
[----:B------:R-:W-:Y:S01]  /*34b40*/  ISETP.GT.U32.AND.EX P0, PT, R3, RZ, PT, P0 ;  /* 0x000000ff0300720c */ /* 0x000fe20003f04100 */
[----:B------:R-:W-:Y:S01]  /*34b50*/  FMUL R29, R29, c[0x0][0x188] ;  /* 0x000062001d1d7a20 */ /* 0x000fe20000400000 */
[----:B------:R-:W-:Y:S02]  /*34b60*/  ISETP.GT.U32.AND.EX P4, PT, R3, RZ, PT, P4 ;  /* 0x000000ff0300720c */ /* 0x000fe40003f84140 */
[----:B------:R-:W-:Y:S02]  /*34b70*/  MOV R11, R4 ;  /* 0x00000004000b7202 */ /* 0x000fe40000000f00 */
[----:B------:R-:W3:Y:S01]  /*34b80*/  LDL.LU R4, [R1+0x3d8c] ;  /* 0x003d8c0001047983 */ /* 0x000ee20000300800 */
[----:B-----5:R-:W-:Y:S02]  /*34b90*/  FSEL R8, R13, -INF , !P1 ;  /* 0xff8000000d087808 */ /* 0x020fe40004800000 */
[----:B----4-:R-:W-:Y:S01]  /*34ba0*/  FSEL R9, R14, -INF , !P0 ;  /* 0xff8000000e097808 */ /* 0x010fe20004000000 */
[----:B------:R-:W4:Y:S02]  /*34bb0*/  LDL.LU R13, [R1+0x3d88] ;  /* 0x003d8800010d7983 */ /* 0x000f240000300800 */
[----:B------:R0:W-:Y:S02]  /*34bc0*/  STL [R1+0xb90], R8 ;  /* 0x000b900801007387 */ /* 0x0001e40000100800 */
[----:B------:R-:W-:Y:S01]  /*34bd0*/  STL [R1+0xb58], R9 ;  /* 0x000b580901007387 */ /* 0x000fe20000100800 */
[----:B0-----:R-:W-:-:S05]  /*34be0*/  FSEL R8, R29, -INF , !P4 ;  /* 0xff8000001d087808 */ /* 0x001fca0006000000 */
[----:B------:R2:W-:Y:S02]  /*34bf0*/  STL [R1+0xb68], R8 ;  /* 0x000b680801007387 */ /* 0x0005e40000100800 */
[----:B--2---:R-:W-:Y:S02]  /*34c00*/  HMMA.16816.F32.BF16 R8, R24, R10, R20 ;  /* 0x0000000a1808723c */ /* 0x004fe40000041814 */
[----:B------:R-:W2:Y:S01]  /*34c10*/  LDL.LU.64 R22, [R1+0x3d80] ;  /* 0x003d800001167983 */ /* 0x000ea20000300a00 */
[----:B------:R-:W5:Y:S11]  /*34c20*/  LDL.LU.64 R20, [R1+0x3d78] ;  /* 0x003d780001147983 */ /* 0x000f760000300a00 */
[----:B------:R-:W-:Y:S09]  /*34c30*/  @!UPT UIADD3 URZ, URZ, URZ, URZ ;  /* 0x0000003f3f3ff290 */ /* 0x000ff2000fffe03f */
[----:B------:R-:W-:Y:S01]  /*34c40*/  STL [R1+0x94], R9 ;  /* 0x0000940901007387 */ /* 0x000fe20000100800 */
[----:B------:R0:W-:Y:S02]  /*34c50*/  STL.64 [R1+0x98], R10 ;  /* 0x0000980a01007387 */ /* 0x0001e40000100a00 */
[----:B------:R-:W-:Y:S01]  /*34c60*/  IMAD.MOV.U32 R14, RZ, RZ, R8 ;  /* 0x000000ffff0e7224 */ /* 0x000fe200078e0008 */
[----:B0-----:R-:W2:Y:S01]  /*34c70*/  LDL.LU.64 R10, [R1+0x3d70] ;  /* 0x003d7000010a7983 */ /* 0x001ea20000300a00 */
[----:B------:R-:W2:Y:S02]  /*34c80*/  LDL.LU.64 R8, [R1+0x3d68] ;  /* 0x003d680001087983 */ /* 0x000ea40000300a00 */
[----:B------:R5:W-:Y:S02]  /*34c90*/  STL.64 [R1+0x3d28], R26 ;  /* 0x003d281a01007387 */ /* 0x000be40000100a00 */
[----:B------:R2:W-:Y:S01]  /*34ca0*/  STL.64 [R1+0x3d20], R24 ;  /* 0x003d201801007387 */ /* 0x0005e20000100a00 */
[----:B------:R-:W-:-:S02]  /*34cb0*/  ISETP.GT.U32.AND.EX P6, PT, R3, RZ, PT, P6 ;  /* 0x000000ff0300720c */ /* 0x000fc40003fc4160 */
[----:B------:R-:W-:Y:S02]  /*34cc0*/  ISETP.GT.U32.AND.EX P5, PT, R3, RZ, PT, P5 ;  /* 0x000000ff0300720c */ /* 0x000fe40003fa4150 */
[C---:B---3--:R-:W-:Y:S02]  /*34cd0*/  ISETP.GT.U32.AND P1, PT, R2.reuse, R16, PT ;  /* 0x000000100200720c */ /* 0x048fe40003f24070 */
[C---:B------:R-:W-:Y:S02]  /*34ce0*/  ISETP.GT.U32.AND P0, PT, R2.reuse, R7, PT ;  /* 0x000000070200720c */ /* 0x040fe40003f04070 */
[----:B------:R-:W-:Y:S01]  /*34cf0*/  ISETP.GT.U32.AND P4, PT, R2, R6, PT ;  /* 0x000000060200720c */ /* 0x000fe20003f84070 */
[----:B------:R-:W-:Y:S01]  /*34d00*/  IADD3.X R3, RZ, R28, RZ, P3, !PT ;  /* 0x0000001cff037210 */ /* 0x000fe20001ffe4ff */
[----:B------:R-:W-:Y:S02]  /*34d10*/  IADD3 R2, P3, R0, 0x70, RZ ;  /* 0x0000007000027810 */ /* 0x000fe40007f7e0ff */
[----:B-----5:R-:W-:-:S02]  /*34d20*/  MOV R27, R20 ;  /* 0x00000014001b7202 */ /* 0x020fc40000000f00 */
[----:B--2---:R-:W-:Y:S02]  /*34d30*/  MOV R24, R9 ;  /* 0x0000000900187202 */ /* 0x004fe40000000f00 */
[----:B------:R-:W2:Y:S01]  /*34d40*/  LDL.LU R9, [R1+0x3d60] ;  /* 0x003d600001097983 */ /* 0x000ea20000300800 */
[----:B------:R-:W-:Y:S02]  /*34d50*/  STL.64 [R1+0x3d08], R14 ;  /* 0x003d080e01007387 */ /* 0x000fe40000100a00 */
[----:B----4-:R0:W-:Y:S02]  /*34d60*/  STL [R1+0x3d04], R13 ;  /* 0x003d040d01007387 */ /* 0x0101e40000100800 */
[----:B------:R-:W-:Y:S02]  /*34d70*/  FMUL R29, R11, c[0x0][0x188] ;  /* 0x000062000b1d7a20 */ /* 0x000fe40000400000 */
[----:B0-----:R-:W-:Y:S01]  /*34d80*/  FMUL R13, R10, c[0x0][0x188] ;  /* 0x000062000a0d7a20 */ /* 0x001fe20000400000 */
[----:B------:R-:W3:Y:S01]  /*34d90*/  LDL.LU R14, [R1+0x428] ;  /* 0x00042800010e7983 */ /* 0x000ee20000300800 */
[----:B------:R-:W3:Y:S02]  /*34da0*/  LDL.LU R15, [R1+0x42c] ;  /* 0x00042c00010f7983 */ /* 0x000ee40000300800 */
[----:B------:R-:W4:Y:S02]  /*34db0*/  LDL.LU R10, [R1+0x3d5c] ;  /* 0x003d5c00010a7983 */ /* 0x000f240000300800 */
[----:B------:R-:W5:Y:S01]  /*34dc0*/  LDL.LU R11, [R1+0x3d58] ;  /* 0x003d5800010b7983 */ /* 0x000f620000300800 */
[----:B------:R-:W-:Y:S01]  /*34dd0*/  FSEL R20, R13, -INF , !P6 ;  /* 0xff8000000d147808 */ /* 0x000fe20007000000 */
[----:B------:R-:W-:Y:S01]  /*34de0*/  FSEL R13, R29, -INF , !P5 ;  /* 0xff8000001d0d7808 */ /* 0x000fe20006800000 */
[----:B------:R-:W-:-:S03]  /*34df0*/  ISETP.GT.U32.AND P6, PT, R2, R18, PT ;  /* 0x000000120200720c */ /* 0x000fc60003fc4070 */
[----:B------:R-:W-:Y:S01]  /*34e00*/  STL [R1+0xb78], R20 ;  /* 0x000b781401007387 */ /* 0x000fe20000100800 */
[----:B------:R0:W-:Y:S02]  /*34e10*/  STL.64 [R1+0x3d38], R18 ;  /* 0x003d381201007387 */ /* 0x0001e40000100a00 */
[----:B------:R-:W-:Y:S02]  /*34e20*/  STL [R1+0xb8c], R13 ;  /* 0x000b8c0d01007387 */ /* 0x000fe40000100800 */
[----:B------:R1:W-:Y:S01]  /*34e30*/  STL.64 [R1+0x3d30], R16 ;  /* 0x003d301001007387 */ /* 0x0003e20000100a00 */
[----:B0-----:R-:W2:Y:S04]  /*34e40*/  LDL R18, [R1+0x4c8] ;  /* 0x0004c80001127983 */ /* 0x001ea80000100800 */
[----:B------:R-:W2:Y:S01]  /*34e50*/  LDL R19, [R1+0x4cc] ;  /* 0x0004cc0001137983 */ /* 0x000ea20000100800 */
[----:B------:R-:W-:-:S02]  /*34e60*/  ISETP.GT.U32.AND P5, PT, R2, R16, PT ;  /* 0x000000100200720c */ /* 0x000fc40003fa4070 */
[----:B------:R-:W-:Y:S01]  /*34e70*/  MOV R25, R23 ;  /* 0x0000001700197202 */ /* 0x000fe20000000f00 */
[----:B------:R-:W-:Y:S01]  /*34e80*/  IMAD.MOV.U32 R26, RZ, RZ, R22 ;  /* 0x000000ffff1a7224 */ /* 0x000fe200078e0016 */
[----:B--2---:R5:W-:Y:S01]  /*34e90*/  STL.64 [R1+0x3d50], R18 ;  /* 0x003d501201007387 */ /* 0x004be20000100a00 */
[----:B-1----:R-:W3:Y:S02]  /*34ea0*/  LDL.LU R16, [R1+0x4e0] ;  /* 0x0004e00001107983 */ /* 0x002ee40000300800 */
[----:B------:R-:W3:Y:S02]  /*34eb0*/  LDL.LU R17, [R1+0x4e4] ;  /* 0x0004e40001117983 */ /* 0x000ee40000300800 */
[----:B-----5:R-:W-:Y:S01]  /*34ec0*/  IMAD.MOV.U32 R18, RZ, RZ, R11 ;  /* 0x000000ffff127224 */ /* 0x020fe200078e000b */
[----:B----4-:R-:W-:Y:S01]  /*34ed0*/  MOV R19, R10 ;  /* 0x0000000a00137202 */ /* 0x010fe20000000f00 */
[----:B------:R-:W-:Y:S01]  /*34ee0*/  FMUL R9, R9, c[0x0][0x188] ;  /* 0x0000620009097a20 */ /* 0x000fe20000400000 */
[----:B------:R-:W-:-:S04]  /*34ef0*/  ISETP.GT.U32.AND.EX P2, PT, R3, RZ, PT, P2 ;  /* 0x000000ff0300720c */ /* 0x000fc80003f44120 */
[----:B------:R-:W-:-:S05]  /*34f00*/  FSEL R9, R9, -INF , !P2 ;  /* 0xff80000009097808 */ /* 0x000fca0005000000 */
[----:B------:R0:W-:Y:S01]  /*34f10*/  STL [R1+0xb54], R9 ;  /* 0x000b540901007387 */ /* 0x0001e20000100800 */
[----:B---3--:R-:W-:Y:S11]  /*34f20*/  HMMA.16816.F32.BF16 R16, R24, R14, R16 ;  /* 0x0000000e1810723c */ /* 0x008ff60000041810 */
[----:B------:R-:W-:Y:S11]  /*34f30*/  @!UPT UIADD3 URZ, URZ, URZ, URZ ;  /* 0x0000003f3f3ff290 */ /* 0x000ff6000fffe03f */
[----:B------:R-:W-:Y:S02]  /*34f40*/  @!UPT UIADD3 URZ, URZ, URZ, URZ ;  /* 0x0000003f3f3ff290 */ /* 0x000fe4000fffe03f */
[----:B------:R-:W-:Y:S02]  /*34f50*/  MOV R10, R18 ;  /* 0x00000012000a7202 */ /* 0x000fe40000000f00 */
[----:B0-----:R-:W-:Y:S02]  /*34f60*/  MOV R9, R19 ;  /* 0x0000001300097202 */ /* 0x001fe40000000f00 */
[----:B------:R-:W2:Y:S01]  /*34f70*/  LDL.LU.64 R18, [R1+0x3d50] ;  /* 0x003d500001127983 */ /* 0x000ea20000300a00 */
[----:B------:R-:W-:Y:S02]  /*34f80*/  STL.64 [R1+0x3d48], R14 ;  /* 0x003d480e01007387 */ /* 0x000fe40000100a00 */
[----:B------:R0:W-:Y:S02]  /*34f90*/  STL [R1+0x3d40], R12 ;  /* 0x003d400c01007387 */ /* 0x0001e40000100800 */
[----:B0-----:R-:W2:Y:S01]  /*34fa0*/  LDL.LU R12, [R1+0x4d0] ;  /* 0x0004d000010c7983 */ /* 0x001ea20000300800 */
[----:B------:R-:W2:Y:S02]  /*34fb0*/  LDL.LU R13, [R1+0x4d4] ;  /* 0x0004d400010d7983 */ /* 0x000ea40000300800 */
[----:B------:R-:W2:Y:S02]  /*34fc0*/  LDL.LU R14, [R1+0x4d8] ;  /* 0x0004d800010e7983 */ /* 0x000ea40000300800 */
[----:B------:R-:W2:Y:S02]  /*34fd0*/  LDL.LU R15, [R1+0x4dc] ;  /* 0x0004dc00010f7983 */ /* 0x000ea40000300800 */
[----:B------:R-:W-:-:S02]  /*34fe0*/  FMUL R4, R4, c[0x0][0x188] ;  /* 0x0000620004047a20 */ /* 0x000fc40000400000 */
[----:B------:R-:W-:Y:S01]  /*34ff0*/  IMAD.MOV.U32 R11, RZ, RZ, R17 ;  /* 0x000000ffff0b7224 */ /* 0x000fe200078e0011 */
[----:B------:R-:W-:Y:S01]  /*35000*/  ISETP.GT.U32.AND.EX P1, PT, R3, RZ, PT, P1 ;  /* 0x000000ff0300720c */ /* 0x000fe20003f24110 */
[----:B------:R-:W-:Y:S01]  /*35010*/  FMUL R29, R5, c[0x0][0x188] ;  /* 0x00006200051d7a20 */ /* 0x000fe20000400000 */
[C---:B------:R-:W-:Y:S02]  /*35020*/  ISETP.GT.U32.AND.EX P0, PT, R3.reuse, RZ, PT, P0 ;  /* 0x000000ff0300720c */ /* 0x040fe40003f04100 */
[----:B------:R-:W-:Y:S01]  /*35030*/  ISETP.GT.U32.AND.EX P4, PT, R3, RZ, PT, P4 ;  /* 0x000000ff0300720c */ /* 0x000fe20003f84140 */
[----:B------:R-:W-:Y:S01]  /*35040*/  STL.64 [R1+0x3d18], R10 ;  /* 0x003d180a01007387 */ /* 0x000fe20000100a00 */
[----:B------:R-:W-:Y:S01]  /*35050*/  FSEL R4, R4, -INF , !P1 ;  /* 0xff80000004047808 */ /* 0x000fe20004800000 */
[----:B------:R0:W-:Y:S01]  /*35060*/  STL [R1+0x3d10], R9 ;  /* 0x003d100901007387 */ /* 0x0001e20000100800 */
[----:B------:R-:W-:Y:S02]  /*35070*/  FSEL R3, R29, -INF , !P0 ;  /* 0xff8000001d037808 */ /* 0x000fe40004000000 */
[----:B------:R-:W-:Y:S01]  /*35080*/  MOV R22, R16 ;  /* 0x0000001000167202 */ /* 0x000fe20000000f00 */
[----:B0-----:R-:W3:Y:S01]  /*35090*/  LDL.LU R9, [R1+0x74] ;  /* 0x0000740001097983 */ /* 0x001ee20000300800 */
[----:B------:R-:W3:Y:S02]  /*350a0*/  LDL.LU R10, [R1+0x78] ;  /* 0x00007800010a7983 */ /* 0x000ee40000300800 */
[----:B------:R-:W3:Y:S02]  /*350b0*/  LDL.LU R11, [R1+0x7c] ;  /* 0x00007c00010b7983 */ /* 0x000ee40000300800 */
[----:B------:R0:W-:Y:S01]  /*350c0*/  STL [R1+0xb6c], R4 ;  /* 0x000b6c0401007387 */ /* 0x0001e20000100800 */
[----:B------:R-:W-:Y:S01]  /*350d0*/  STL [R1+0xb74], R3 ;  /* 0x000b740301007387 */ /* 0x000fe20000100800 */
[----:B--2---:R-:W-:Y:S03]  /*350e0*/  HMMA.16816.F32.BF16 R24, R24, R18, R12 ;  /* 0x000000121818723c */ /* 0x004fe6000004180c */
[----:B------:R-:W3:Y:S01]  /*350f0*/  LDL.LU.64 R14, [R1+0x3d48] ;  /* 0x003d4800010e7983 */ /* 0x000ee20000300a00 */
[----:B------:R-:W2:Y:S02]  /*35100*/  LDL.LU R12, [R1+0x3d40] ;  /* 0x003d4000010c7983 */ /* 0x000ea40000300800 */
[----:B------:R-:W4:Y:S02]  /*35110*/  LDL.LU.64 R18, [R1+0x3d38] ;  /* 0x003d380001127983 */ /* 0x000f240000300a00 */
[----:B------:R-:W5:Y:S11]  /*35120*/  LDL.LU.64 R16, [R1+0x3d30] ;  /* 0x003d300001107983 */ /* 0x000f760000300a00 */
[----:B------:R-:W-:Y:S04]  /*35130*/  @!UPT UIADD3 URZ, URZ, URZ, URZ ;  /* 0x0000003f3f3ff290 */ /* 0x000fe8000fffe03f */
[----:B------:R-:W-:Y:S01]  /*35140*/  STL [R1+0x40], R24 ;  /* 0x0000401801007387 */ /* 0x000fe20000100800 */
[----:B------:R1:W-:Y:S01]  /*35150*/  STL [R1+0x48], R26 ;  /* 0x0000481a01007387 */ /* 0x0003e20000100800 */
[----:B------:R-:W-:Y:S02]  /*35160*/  MOV R5, R27 ;  /* 0x0000001b00057202 */ /* 0x000fe40000000f00 */
[----:B0-----:R-:W-:Y:S01]  /*35170*/  MOV R4, R25 ;  /* 0x0000001900047202 */ /* 0x001fe20000000f00 */
[----:B-1----:R-:W3:Y:S01]  /*35180*/  LDL.LU.64 R26, [R1+0x3d28] ;  /* 0x003d2800011a7983 */ /* 0x002ee20000300a00 */
[----:B------:R-:W3:Y:S02]  /*35190*/  LDL.LU.64 R24, [R1+0x3d20] ;  /* 0x003d200001187983 */ /* 0x000ee40000300a00 */
[----:B------:R-:W-:Y:S02]  /*351a0*/  IMAD.X R20, RZ, RZ, R28, P3 ;  /* 0x000000ffff147224 */ /* 0x000fe400018e061c */
[----:B------:R0:W-:Y:S03]  /*351b0*/  STL [R1+0x3cd4], R4 ;  /* 0x003cd40401007387 */ /* 0x0001e60000100800 */
[----:B------:R-:W-:-:S02]  /*351c0*/  ISETP.GT.U32.AND.EX P6, PT, R20, RZ, PT, P6 ;  /* 0x000000ff1400720c */ /* 0x000fc40003fc4160 */
[----:B------:R-:W-:Y:S01]  /*351d0*/  ISETP.GT.U32.AND.EX P5, PT, R20, RZ, PT, P5 ;  /* 0x000000ff1400720c */ /* 0x000fe20003fa4150 */
[----:B--2---:R-:W-:Y:S02]  /*351e0*/  FMUL R12, R12, c[0x0][0x188] ;  /* 0x000062000c0c7a20 */ /* 0x004fe40000400000 */
[----:B----4-:R-:W-:Y:S02]  /*351f0*/  FMUL R29, R19, c[0x0][0x188] ;  /* 0x00006200131d7a20 */ /* 0x010fe40000400000 */
[----:B-----5:R-:W-:Y:S01]  /*35200*/  FMUL R3, R17, c[0x0][0x188] ;  /* 0x0000620011037a20 */ /* 0x020fe20000400000 */
[----:B------:R-:W-:Y:S02]  /*35210*/  FSEL R12, R12, -INF , !P4 ;  /* 0xff8000000c0c7808 */ /* 0x000fe40006000000 */
[----:B0-----:R-:W-:Y:S02]  /*35220*/  FSEL R4, R29, -INF , !P6 ;  /* 0xff8000001d047808 */ /* 0x001fe40007000000 */
[----:B------:R-:W-:Y:S01]  /*35230*/  FSEL R3, R3, -INF , !P5 ;  /* 0xff80000003037808 */ /* 0x000fe20006800000 */
[----:B------:R3:W-:Y:S02]  /*35240*/  STL [R1+0xb84], R12 ;  /* 0x000b840c01007387 */ /* 0x0007e40000100800 */
[----:B------:R-:W-:Y:S02]  /*35250*/  STL [R1+0xbac], R4 ;  /* 0x000bac0401007387 */ /* 0x000fe40000100800 */
[----:B------:R-:W-:Y:S01]  /*35260*/  STL [R1+0xbb0], R3 ;  /* 0x000bb00301007387 */ /* 0x000fe20000100800 */
[----:B---3--:R-:W-:Y:S01]  /*35270*/  HMMA.16816.F32.BF16 R12, R24, R14, R8 ;  /* 0x0000000e180c723c */ /* 0x008fe20000041808 */
[----:B------:R-:W2:Y:S01]  /*35280*/  LDL.LU.64 R10, [R1+0x3d18] ;  /* 0x003d1800010a7983 */ /* 0x000ea20000300a00 */
[----:B------:R-:W3:Y:S11]  /*35290*/  LDL.LU R9, [R1+0x3d10] ;  /* 0x003d100001097983 */ /* 0x000ef60000300800 */
[----:B------:R-:W-:Y:S11]  /*352a0*/  @!UPT UIADD3 URZ, URZ, URZ, URZ ;  /* 0x0000003f3f3ff290 */ /* 0x000ff6000fffe03f */
[----:B------:R-:W-:Y:S01]  /*352b0*/  IMAD.MOV.U32 R8, RZ, RZ, R12 ;  /* 0x000000ffff087224 */ /* 0x000fe200078e000c */
[----:B------:R-:W-:Y:S01]  /*352c0*/  MOV R17, R14 ;  /* 0x0000000e00117202 */ /* 0x000fe20000000f00 */
[----:B------:R-:W-:Y:S01]  /*352d0*/  IMAD.MOV.U32 R12, RZ, RZ, R15 ;  /* 0x000000ffff0c7224 */ /* 0x000fe200078e000f */
[----:B------:R-:W-:Y:S01]  /*352e0*/  MOV R19, R13 ;  /* 0x0000000d00137202 */ /* 0x000fe20000000f00 */
[----:B------:R-:W4:Y:S01]  /*352f0*/  LDL.LU.64 R14, [R1+0x3d08] ;  /* 0x003d0800010e7983 */ /* 0x000f220000300a00 */
[----:B------:R-:W5:Y:S03]  /*35300*/  LDL.LU R13, [R1+0x3d04] ;  /* 0x003d0400010d7983 */ /* 0x000f660000300800 */
[----:B--2---:R-:W-:Y:S01]  /*35310*/  STL.64 [R1+0x3ce0], R10 ;  /* 0x003ce00a01007387 */ /* 0x004fe20000100a00 */
[----:B---3--:R0:W-:Y:S03]  /*35320*/  STL.64 [R1+0x3cd8], R8 ;  /* 0x003cd80801007387 */ /* 0x0081e60000100a00 */
[----:B0-----:R-:W2:Y:S01]  /*35330*/  LDL.LU R8, [R1+0x20] ;  /* 0x0000200001087983 */ /* 0x001ea20000300800 */
[----:B------:R-:W2:Y:S02]  /*35340*/  LDL.LU R9, [R1+0x24] ;  /* 0x0000240001097983 */ /* 0x000ea40000300800 */
[----:B------:R-:W2:Y:S02]  /*35350*/  LDL.LU R10, [R1+0x28] ;  /* 0x00002800010a7983 */ /* 0x000ea40000300800 */
[----:B------:R-:W2:Y:S01]  /*35360*/  LDL.LU R11, [R1+0x2c] ;  /* 0x00002c00010b7983 */ /* 0x000ea20000300800 */
[----:B------:R0:W-:Y:S01]  /*35370*/  STL.64 [R1+0x3c50], R26 ;  /* 0x003c501a01007387 */ /* 0x0001e20000100a00 */
[----:B------:R-:W-:Y:S03]  /*35380*/  STL.64 [R1+0x3c48], R24 ;  /* 0x003c481801007387 */ /* 0x000fe60000100a00 */
[----:B0-----:R-:W3:Y:S01]  /*35390*/  LDL.LU R27, [R1+0x40] ;  /* 0x00004000011b7983 */ /* 0x001ee20000300800 */
[----:B------:R-:W2:Y:S01]  /*353a0*/  LDL.LU R23, [R1+0x260] ;  /* 0x0002600001177983 */ /* 0x000ea20000300800 */
[----:B------:R-:W-:-:S02]  /*353b0*/  ISETP.GT.U32.AND P2, PT, R2, R7, PT ;  /* 0x000000070200720c */ /* 0x000fc40003f44070 */
[----:B------:R-:W-:Y:S01]  /*353c0*/  ISETP.GT.U32.AND P1, PT, R2, R6, PT ;  /* 0x000000060200720c */ /* 0x000fe20003f24070 */
[----:B------:R-:W-:Y:S02]  /*353d0*/  IADD3 R2, P0, R0, 0x71, RZ ;  /* 0x0000007100027810 */ /* 0x000fe40007f1e0ff */
[----:B----4-:R-:W-:Y:S01]  /*353e0*/  FMUL R29, R15, c[0x0][0x188] ;  /* 0x000062000f1d7a20 */ /* 0x010fe20000400000 */
[----:B------:R-:W-:Y:S02]  /*353f0*/  ISETP.GT.U32.AND.EX P2, PT, R20, RZ, PT, P2 ;  /* 0x000000ff1400720c */ /* 0x000fe40003f44120 */
[----:B------:R-:W-:Y:S01]  /*35400*/  IADD3.X R15, RZ, R28, RZ, P0, !PT ;  /* 0x0000001cff0f7210 */ /* 0x000fe200007fe4ff */
[----:B------:R-:W-:Y:S01]  /*35410*/  FMUL R4, R21, c[0x0][0x188] ;  /* 0x0000620015047a20 */ /* 0x000fe20000400000 */
[C---:B------:R-:W-:Y:S02]  /*35420*/  ISETP.GT.U32.AND P3, PT, R2.reuse, R18, PT ;  /* 0x000000120200720c */ /* 0x040fe40003f64070 */
[----:B------:R-:W-:Y:S01]  /*35430*/  ISETP.GT.U32.AND P4, PT, R2, R16, PT ;  /* 0x000000100200720c */ /* 0x000fe20003f84070 */
[----:B------:R-:W-:Y:S01]  /*35440*/  FMUL R3, R14, c[0x0][0x188] ;  /* 0x000062000e037a20 */ /* 0x000fe20000400000 */
[----:B------:R-:W-:-:S02]  /*35450*/  ISETP.GT.U32.AND.EX P3, PT, R15, RZ, PT, P3 ;  /* 0x000000ff0f00720c */ /* 0x000fc40003f64130 */
[----:B------:R-:W-:Y:S01]  /*35460*/  ISETP.GT.U32.AND.EX P4, PT, R15, RZ, PT, P4 ;  /* 0x000000ff0f00720c */ /* 0x000fe20003f84140 */
[----:B--2---:R-:W-:Y:S01]  /*35470*/  STL.64 [R1+0x3cf0], R22 ;  /* 0x003cf01601007387 */ /* 0x004fe20000100a00 */
[----:B------:R0:W-:Y:S03]  /*35480*/  STL [R1+0x3ce8], R20 ;  /* 0x003ce81401007387 */ /* 0x0001e60000100800 */
[----:B0-----:R-:W2:Y:S01]  /*35490*/  LDL.LU R20, [R1+0x530] ;  /* 0x0005300001147983 */ /* 0x001ea20000300800 */
[----:B------:R-:W2:Y:S02]  /*354a0*/  LDL.LU R21, [R1+0x534] ;  /* 0x0005340001157983 */ /* 0x000ea40000300800 */
[----:B------:R-:W-:Y:S02]  /*354b0*/  STL [R1+0x3d00], R15 ;  /* 0x003d000f01007387 */ /* 0x000fe40000100800 */
[----:B-----5:R0:W-:Y:S02]  /*354c0*/  STL.64 [R1+0x3cf8], R12 ;  /* 0x003cf80c01007387 */ /* 0x0201e40000100a00 */
[----:B0-----:R-:W2:Y:S01]  /*354d0*/  LDL.LU R12, [R1+0x540] ;  /* 0x00054000010c7983 */ /* 0x001ea20000300800 */
[----:B------:R-:W2:Y:S02]  /*354e0*/  LDL.LU R13, [R1+0x544] ;  /* 0x00054400010d7983 */ /* 0x000ea40000300800 */
[----:B------:R-:W2:Y:S02]  /*354f0*/  LDL.LU R14, [R1+0x548] ;  /* 0x00054800010e7983 */ /* 0x000ea40000300800 */
[----:B------:R-:W2:Y:S01]  /*35500*/  LDL.LU R15, [R1+0x54c] ;  /* 0x00054c00010f7983 */ /* 0x000ea20000300800 */
[----:B------:R-:W-:Y:S01]  /*35510*/  FSEL R22, R3, -INF , !P2 ;  /* 0xff80000003167808 */ /* 0x000fe20005000000 */
[----:B------:R-:W4:Y:S04]  /*35520*/  LDL.LU R24, [R1+0x48] ;  /* 0x0000480001187983 */ /* 0x000f280000300800 */
[----:B------:R0:W-:Y:S01]  /*35530*/  STL [R1+0xbb4], R22 ;  /* 0x000bb41601007387 */ /* 0x0001e20000100800 */
[----:B------:R-:W-:-:S02]  /*35540*/  ISETP.GT.U32.AND P6, PT, R2, R7, PT ;  /* 0x000000070200720c */ /* 0x000fc40003fc4070 */
[----:B------:R-:W-:Y:S02]  /*35550*/  ISETP.GT.U32.AND P5, PT, R2, R6, PT ;  /* 0x000000060200720c */ /* 0x000fe40003fa4070 */
[C---:B------:R-:W-:Y:S01]  /*35560*/  IADD3 R3, P2, R0.reuse, 0x8, RZ ;  /* 0x0000000800037810 */ /* 0x040fe20007f5e0ff */
[----:B------:R-:W-:Y:S01]  /*35570*/  IADD3 R2, P0, R0, 0x78, RZ ;  /* 0x0000007800027810 */ /* 0x000fe20007f1e0ff */
[----:B0-----:R-:W-:Y:S01]  /*35580*/  FSEL R22, R4, -INF , !P3 ;  /* 0xff80000004167808 */ /* 0x001fe20005800000 */
[----:B------:R-:W-:Y:S02]  /*35590*/  FSEL R4, R29, -INF , !P4 ;  /* 0xff8000001d047808 */ /* 0x000fe40006000000 */
[----:B------:R-:W-:Y:S02]  /*355a0*/  IMAD.X R29, RZ, RZ, R28, P2 ;  /* 0x000000ffff1d7224 */ /* 0x000fe400010e061c */
[----:B------:R-:W-:Y:S01]  /*355b0*/  STL [R1+0xba4], R22 ;  /* 0x000ba41601007387 */ /* 0x000fe20000100800 */
[----:B------:R-:W5:Y:S02]  /*355c0*/  LDL.LU R25, [R1+0x248] ;  /* 0x0002480001197983 */ /* 0x000f640000300800 */
[----:B------:R0:W-:Y:S01]  /*355d0*/  STL [R1+0xba8], R4 ;  /* 0x000ba80401007387 */ /* 0x0001e20000100800 */
[----:B------:R-:W-:-:S02]  /*355e0*/  ISETP.GT.U32.AND P4, PT, R3, R18, PT ;  /* 0x000000120300720c */ /* 0x000fc40003f84070 */
[----:B------:R-:W-:Y:S02]  /*355f0*/  ISETP.GT.U32.AND P2, PT, R3, R6, PT ;  /* 0x000000060300720c */ /* 0x000fe40003f44070 */
[----:B------:R-:W-:Y:S02]  /*35600*/  ISETP.GT.U32.AND.EX P4, PT, R29, RZ, PT, P4 ;  /* 0x000000ff1d00720c */ /* 0x000fe40003f84140 */
[----:B0-----:R-:W-:Y:S01]  /*35610*/  IADD3.X R4, RZ, R28, RZ, P0, !PT ;  /* 0x0000001cff047210 */ /* 0x001fe200007fe4ff */
[----:B------:R-:W-:Y:S01]  /*35620*/  ISETP.GT.U32.AND P0, PT, R3, R7, PT ;  /* 0x000000070300720c */ /* 0x000fe20003f04070 */
[----:B------:R-:W-:-:S03]  /*35630*/  ISETP.GT.U32.AND.EX P2, PT, R29, RZ, PT, P2 ;  /* 0x000000ff1d00720c */ /* 0x000fc60003f44120 */
[----:B------:R0:W-:Y:S01]  /*35640*/  STL [R1+0x174], R4 ;  /* 0x0001740401007387 */ /* 0x0001e20000100800 */
[----:B------:R-:W-:Y:S02]  /*35650*/  ISETP.GT.U32.AND.EX P0, PT, R29, RZ, PT, P0 ;  /* 0x000000ff1d00720c */ /* 0x000fe40003f04100 */
[----:B------:R-:W4:Y:S02]  /*35660*/  LDL.LU R29, [R1+0x240] ;  /* 0x00024000011d7983 */ /* 0x000f240000300800 */
[----:B---3--:R-:W-:Y:S01]  /*35670*/  FMUL R3, R27, c[0x0][0x188] ;  /* 0x000062001b037a20 */ /* 0x008fe20000400000 */
[----:B--2---:R-:W-:Y:S01]  /*35680*/  HMMA.16816.F32.BF16 R8, R8, R20, R12 ;  /* 0x000000140808723c */ /* 0x004fe2000004180c */
[----:B------:R-:W2:Y:S01]  /*35690*/  LDL.LU R15, [R1+0x3d00] ;  /* 0x003d0000010f7983 */ /* 0x000ea20000300800 */
[----:B------:R-:W3:Y:S02]  /*356a0*/  LDL.LU.64 R12, [R1+0x3cf8] ;  /* 0x003cf800010c7983 */ /* 0x000ee40000300a00 */
[----:B------:R-:W2:Y:S02]  /*356b0*/  LDL.LU.64 R22, [R1+0x3cf0] ;  /* 0x003cf00001167983 */ /* 0x000ea40000300a00 */
[----:B------:R-:W3:Y:S11]  /*356c0*/  LDL.LU R20, [R1+0x3ce8] ;  /* 0x003ce80001147983 */ /* 0x000ef60000300800 */
[----:B------:R-:W-:Y:S07]  /*356d0*/  @!UPT UIADD3 URZ, URZ, URZ, URZ ;  /* 0x0000003f3f3ff290 */ /* 0x000fee000fffe03f */
[----:B------:R-:W-:Y:S01]  /*356e0*/  IMAD.MOV.U32 R27, RZ, RZ, R10 ;  /* 0x000000ffff1b7224 */ /* 0x000fe200078e000a */
[----:B------:R-:W-:Y:S02]  /*356f0*/  MOV R26, R11 ;  /* 0x0000000b001a7202 */ /* 0x000fe40000000f00 */
[----:B------:R-:W3:Y:S01]  /*35700*/  LDL.LU.64 R10, [R1+0x3ce0] ;  /* 0x003ce000010a7983 */ /* 0x000ee20000300a00 */
[----:B------:R-:W-:Y:S02]  /*35710*/  MOV R14, R8 ;  /* 0x00000008000e7202 */ /* 0x000fe40000000f00 */
[----:B------:R-:W-:Y:S02]  /*35720*/  MOV R21, R9 ;  /* 0x0000000900157202 */ /* 0x000fe40000000f00 */
[----:B------:R-:W3:Y:S01]  /*35730*/  LDL.LU.64 R8, [R1+0x3cd8] ;  /* 0x003cd80001087983 */ /* 0x000ee20000300a00 */
[----:B------:R-:W-:-:S04]  /*35740*/  ISETP.GT.U32.AND P3, PT, R2, R18, PT ;  /* 0x000000120200720c */ /* 0x000fc80003f64070 */
[----:B------:R-:W-:-:S04]  /*35750*/  ISETP.GT.U32.AND.EX P3, PT, R4, RZ, PT, P3 ;  /* 0x000000ff0400720c */ /* 0x000fc80003f64130 */
[----:B------:R-:W-:Y:S01]  /*35760*/  FSEL R3, R3, -INF , !P3 ;  /* 0xff80000003037808 */ /* 0x000fe20005800000 */
[----:B------:R-:W-:Y:S02]  /*35770*/  ISETP.GT.U32.AND P3, PT, R2, R16, PT ;  /* 0x000000100200720c */ /* 0x000fe40003f64070 */
[----:B----4-:R-:W-:Y:S02]  /*35780*/  FMUL R24, R24, c[0x0][0x188] ;  /* 0x0000620018187a20 */ /* 0x010fe40000400000 */
[----:B------:R-:W-:Y:S01]  /*35790*/  FMUL R29, R29, c[0x0][0x188] ;  /* 0x000062001d1d7a20 */ /* 0x000fe20000400000 */
[----:B------:R-:W-:Y:S01]  /*357a0*/  ISETP.GT.U32.AND.EX P3, PT, R4, RZ, PT, P3 ;  /* 0x000000ff0400720c */ /* 0x000fe20003f64130 */
[----:B------:R5:W-:Y:S01]  /*357b0*/  STL [R1+0xba0], R3 ;  /* 0x000ba00301007387 */ /* 0x000be20000100800 */
[----:B0-----:R-:W4:Y:S02]  /*357c0*/  LDL.LU R4, [R1+0x3cd4] ;  /* 0x003cd40001047983 */ /* 0x001f240000300800 */
[----:B-----5:R-:W-:Y:S01]  /*357d0*/  FMUL R3, R25, c[0x0][0x188] ;  /* 0x0000620019037a20 */ /* 0x020fe20000400000 */
[----:B------:R-:W-:Y:S01]  /*357e0*/  FSEL R25, R24, -INF , !P3 ;  /* 0xff80000018197808 */ /* 0x000fe20005800000 */
[----:B------:R-:W-:-:S03]  /*357f0*/  ISETP.GT.U32.AND P3, PT, R0, R18, PT ;  /* 0x000000120000720c */ /* 0x000fc60003f64070 */
[----:B------:R-:W-:Y:S02]  /*35800*/  FSEL R3, R3, -INF , !P2 ;  /* 0xff80000003037808 */ /* 0x000fe40005000000 */
[----:B------:R-:W-:Y:S01]  /*35810*/  ISETP.GT.U32.AND.EX P3, PT, R28, RZ, PT, P3 ;  /* 0x000000ff1c00720c */ /* 0x000fe20003f64130 */
[----:B------:R-:W-:Y:S01]  /*35820*/  STL [R1+0xb9c], R25 ;  /* 0x000b9c1901007387 */ /* 0x000fe20000100800 */
[----:B------:R-:W-:-:S04]  /*35830*/  ISETP.GE.U32.AND P2, PT, R0, R16, PT ;  /* 0x000000100000720c */ /* 0x000fc80003f46070 */
[----:B------:R-:W-:Y:S01]  /*35840*/  ISETP.GE.U32.AND.EX P2, PT, R28, RZ, PT, P2 ;  /* 0x000000ff1c00720c */ /* 0x000fe20003f46120 */
[----:B------:R-:W-:Y:S02]  /*35850*/  FMUL R19, R19, c[0x0][0x188] ;  /* 0x0000620013137a20 */ /* 0x000fe40000400000 */
[----:B------:R-:W-:Y:S02]  /*35860*/  FMUL R17, R17, c[0x0][0x188] ;  /* 0x0000620011117a20 */ /* 0x000fe40000400000 */
[----:B--2---:R-:W-:Y:S02]  /*35870*/  FMUL R23, R23, c[0x0][0x188] ;  /* 0x0000620017177a20 */ /* 0x004fe40000400000 */
[----:B------:R-:W-:Y:S02]  /*35880*/  FMUL R22, R22, c[0x0][0x188] ;  /* 0x0000620016167a20 */ /* 0x000fe40000400000 */
[----:B---3--:R-:W-:Y:S01]  /*35890*/  FMUL R13, R13, c[0x0][0x188] ;  /* 0x000062000d0d7a20 */ /* 0x008fe20000400000 */
[----:B------:R-:W-:Y:S01]  /*358a0*/  FSEL R24, R23, -INF , !P4 ;  /* 0xff80000017187808 */ /* 0x000fe20006000000 */
[----:B------:R-:W-:Y:S01]  /*358b0*/  FSEL R23, R29, -INF , !P0 ;  /* 0xff8000001d177808 */ /* 0x000fe20004000000 */
[----:B------:R-:W-:-:S02]  /*358c0*/  ISETP.GE.U32.AND P4, PT, R0, R18, PT ;  /* 0x000000120000720c */ /* 0x000fc40003f86070 */
[----:B------:R-:W-:Y:S01]  /*358d0*/  FSEL R22, R22, -INF , !P3 ;  /* 0xff80000016167808 */ /* 0x000fe20005800000 */
[----:B------:R-:W-:Y:S01]  /*358e0*/  STL [R1+0x130], R24 ;  /* 0x0001301801007387 */ /* 0x000fe20000100800 */
[----:B------:R-:W-:Y:S02]  /*358f0*/  STL [R1+0x1f8], R23 ;  /* 0x0001f81701007387 */ /* 0x000fe40000100800 */
[----:B------:R0:W-:Y:S01]  /*35900*/  STL [R1+0x278], R3 ;  /* 0x0002780301007387 */ /* 0x0001e20000100800 */
[----:B------:R-:W-:Y:S02]  /*35910*/  ISETP.GE.U32.AND.EX P4, PT, R28, RZ, PT, P4 ;  /* 0x000000ff1c00720c */ /* 0x000fe40003f86140 */
[----:B------:R-:W-:Y:S01]  /*35920*/  ISETP.GT.U32.AND P0, PT, R0, R16, PT ;  /* 0x000000100000720c */ /* 0x000fe20003f04070 */
[----:B------:R-:W-:Y:S01]  /*35930*/  STL [R1+0x128], R22 ;  /* 0x0001281601007387 */ /* 0x000fe20000100800 */
[----:B0-----:R-:W-:Y:S01]  /*35940*/  FSEL R3, R13, -INF , !P3 ;  /* 0xff8000000d037808 */ /* 0x001fe20005800000 */
[----:B------:R-:W-:-:S02]  /*35950*/  FMUL R11, R11, c[0x0][0x188] ;  /* 0x000062000b0b7a20 */ /* 0x000fc40000400000 */
[----:B------:R-:W-:Y:S02]  /*35960*/  FMUL R10, R10, c[0x0][0x188] ;  /* 0x000062000a0a7a20 */ /* 0x000fe40000400000 */
[----:B------:R0:W-:Y:S01]  /*35970*/  STL [R1+0x14c], R3 ;  /* 0x00014c0301007387 */ /* 0x0001e20000100800 */
[----:B------:R-:W-:Y:S02]  /*35980*/  ISETP.GT.U32.AND.EX P0, PT, R28, RZ, PT, P0 ;  /* 0x000000ff1c00720c */ /* 0x000fe40003f04100 */
[-C--:B------:R-:W-:Y:S01]  /*35990*/  ISETP.GT.U32.AND P3, PT, R0, R7.reuse, PT ;  /* 0x000000070000720c */ /* 0x080fe20003f64070 */
[----:B------:R-:W-:Y:S01]  /*359a0*/  FMUL R9, R9, c[0x0][0x188] ;  /* 0x0000620009097a20 */ /* 0x000fe20000400000 */
[----:B0-----:R-:W-:Y:S01]  /*359b0*/  FSEL R3, R11, -INF , !P4 ;  /* 0xff8000000b037808 */ /* 0x001fe20006000000 */
[----:B------:R-:W-:Y:S01]  /*359c0*/  FMUL R8, R8, c[0x0][0x188] ;  /* 0x0000620008087a20 */ /* 0x000fe20000400000 */
[----:B------:R-:W-:-:S03]  /*359d0*/  ISETP.GE.U32.AND P4, PT, R0, R7, PT ;  /* 0x000000070000720c */ /* 0x000fc60003f86070 */
[----:B------:R0:W-:Y:S01]  /*359e0*/  STL [R1+0x124], R3 ;  /* 0x0001240301007387 */ /* 0x0001e20000100800 */
[----:B------:R-:W-:Y:S02]  /*359f0*/  ISETP.GT.U32.AND.EX P3, PT, R28, RZ, PT, P3 ;  /* 0x000000ff1c00720c */ /* 0x000fe40003f64130 */
[----:B------:R-:W-:Y:S01]  /*35a00*/  FSEL R9, R9, -INF , !P2 ;  /* 0xff80000009097808 */ /* 0x000fe20005000000 */
[-C--:B------:R-:W-:Y:S01]  /*35a10*/  ISETP.GE.U32.AND P2, PT, R0, R6.reuse, PT ;  /* 0x000000060000720c */ /* 0x080fe20003f46070 */
[----:B------:R-:W-:Y:S02]  /*35a20*/  ISETP.GE.U32.AND.EX P4, PT, R28, RZ, PT, P4 ;  /* 0x000000ff1c00720c */ /* 0x000fe40003f86140 */
[----:B0-----:R-:W-:Y:S01]  /*35a30*/  FSEL R3, R10, -INF , !P0 ;  /* 0xff8000000a037808 */ /* 0x001fe20004000000 */
[----:B------:R-:W-:-:S04]  /*35a40*/  ISETP.GT.U32.AND P0, PT, R0, R6, PT ;  /* 0x000000060000720c */ /* 0x000fc80003f04070 */
[----:B------:R0:W-:Y:S01]  /*35a50*/  STL [R1+0x138], R3 ;  /* 0x0001380301007387 */ /* 0x0001e20000100800 */
[----:B------:R-:W-:Y:S01]  /*35a60*/  ISETP.GT.U32.AND.EX P0, PT, R28, RZ, PT, P0 ;  /* 0x000000ff1c00720c */ /* 0x000fe20003f04100 */
[----:B------:R1:W-:Y:S01]  /*35a70*/  STL [R1+0x13c], R9 ;  /* 0x00013c0901007387 */ /* 0x0003e20000100800 */
[----:B------:R-:W-:Y:S02]  /*35a80*/  FSEL R19, R19, -INF , !P4 ;  /* 0xff80000013137808 */ /* 0x000fe40006000000 */
[----:B0-----:R-:W-:Y:S01]  /*35a90*/  FSEL R3, R8, -INF , !P3 ;  /* 0xff80000008037808 */ /* 0x001fe20005800000 */
[----:B------:R-:W-:Y:S01]  /*35aa0*/  IADD3 R0, P3, R0, 0x79, RZ ;  /* 0x0000007900007810 */ /* 0x000fe20007f7e0ff */
[----:B------:R-:W2:Y:S03]  /*35ab0*/  LDL.LU R8, [R1] ;  /* 0x0000000001087983 */ /* 0x000ea60000300800 */
[----:B------:R0:W-:Y:S02]  /*35ac0*/  STL [R1+0x1f4], R3 ;  /* 0x0001f40301007387 */ /* 0x0001e40000100800 */
[----:B-1----:R-:W2:Y:S01]  /*35ad0*/  LDL.LU R9, [R1+0x4] ;  /* 0x0000040001097983 */ /* 0x002ea20000300800 */
[----:B------:R-:W-:Y:S01]  /*35ae0*/  IADD3.X R13, RZ, R28, RZ, P3, !PT ;  /* 0x0000001cff0d7210 */ /* 0x000fe20001ffe4ff */
[----:B------:R-:W2:Y:S01]  /*35af0*/  LDL.LU R10, [R1+0x8] ;  /* 0x00000800010a7983 */ /* 0x000ea20000300800 */
[----:B------:R-:W2:Y:S02]  /*35b00*/  LDL.LU R11, [R1+0xc] ;  /* 0x00000c00010b7983 */ /* 0x000ea40000300800 */
[----:B------:R1:W-:Y:S01]  /*35b10*/  STL [R1+0x1f0], R19 ;  /* 0x0001f01301007387 */ /* 0x0003e20000100800 */
[----:B0-----:R-:W-:Y:S01]  /*35b20*/  FSEL R3, R17, -INF , !P0 ;  /* 0xff80000011037808 */ /* 0x001fe20004000000 */
[----:B------:R-:W-:Y:S01]  /*35b30*/  STL [R1+0x144], R13 ;  /* 0x0001440d01007387 */ /* 0x000fe20000100800 */
[----:B------:R-:W-:-:S02]  /*35b40*/  ISETP.GT.U32.AND P4, PT, R0, R16, PT ;  /* 0x000000100000720c */ /* 0x000fc40003f84070 */
[----:B------:R-:W-:Y:S01]  /*35b50*/  ISETP.GT.U32.AND P3, PT, R0, R18, PT ;  /* 0x000000120000720c */ /* 0x000fe20003f64070 */
[----:B------:R-:W-:Y:S01]  /*35b60*/  STL [R1+0x270], R3 ;  /* 0x0002700301007387 */ /* 0x000fe20000100800 */
[----:B------:R-:W3:Y:S02]  /*35b70*/  LDL.LU R16, [R1+0x520] ;  /* 0x0005200001107983 */ /* 0x000ee40000300800 */
[----:B------:R-:W3:Y:S02]  /*35b80*/  LDL.LU R17, [R1+0x524] ;  /* 0x0005240001117983 */ /* 0x000ee40000300800 */
[----:B------:R-:W5:Y:S01]  /*35b90*/  LDL.LU R18, [R1+0x528] ;  /* 0x0005280001127983 */ /* 0x000f620000300800 */
[----:B-1----:R-:W5:Y:S04]  /*35ba0*/  LDL.LU R19, [R1+0x52c] ;  /* 0x00052c0001137983 */ /* 0x002f680000300800 */
[----:B-----5:R0:W-:Y:S01]  /*35bb0*/  STL.64 [R1+0x3cb0], R18 ;  /* 0x003cb01201007387 */ /* 0x0201e20000100a00 */
[----:B---3--:R-:W-:Y:S03]  /*35bc0*/  STL.64 [R1+0x3ca8], R16 ;  /* 0x003ca81001007387 */ /* 0x008fe60000100a00 */
[----:B0-----:R-:W2:Y:S01]  /*35bd0*/  LDL.LU R18, [R1+0x538] ;  /* 0x0005380001127983 */ /* 0x001ea20000300800 */
[----:B------:R-:W2:Y:S02]  /*35be0*/  LDL.LU R19, [R1+0x53c] ;  /* 0x00053c0001137983 */ /* 0x000ea40000300800 */
[----:B------:R-:W3:Y:S02]  /*35bf0*/  LDL.64 R22, [R1+0x13c0] ;  /* 0x0013c00001167983 */ /* 0x000ee40000100a00 */
[----:B------:R-:W-:Y:S01]  /*35c00*/  FMUL R12, R12, c[0x0][0x188] ;  /* 0x000062000c0c7a20 */ /* 0x000fe20000400000 */
[----:B------:R-:W-:Y:S01]  /*35c10*/  ISETP.GE.U32.AND.EX P2, PT, R28, RZ, PT, P2 ;  /* 0x000000ff1c00720c */ /* 0x000fe20003f46120 */
[----:B----4-:R-:W-:Y:S01]  /*35c20*/  FMUL R28, R4, c[0x0][0x188] ;  /* 0x00006200041c7a20 */ /* 0x010fe20000400000 */
[----:B------:R-:W-:Y:S01]  /*35c30*/  ISETP.GT.U32.AND.EX P3, PT, R13, RZ, PT, P3 ;  /* 0x000000ff0d00720c */ /* 0x000fe20003f64130 */
[----:B------:R-:W4:Y:S01]  /*35c40*/  LDL.64 R24, [R1+0x13c8] ;  /* 0x0013c80001187983 */ /* 0x000f220000100a00 */
[----:B------:R-:W-:Y:S01]  /*35c50*/  FMUL R3, R5, c[0x0][0x188] ;  /* 0x0000620005037a20 */ /* 0x000fe20000400000 */
[----:B------:R-:W-:Y:S01]  /*35c60*/  ISETP.GT.U32.AND.EX P4, PT, R13, RZ, PT, P4 ;  /* 0x000000ff0d00720c */ /* 0x000fe20003f84140 */
[----:B------:R-:W-:Y:S01]  /*35c70*/  FSEL R13, R12, -INF , !P2 ;  /* 0xff8000000c0d7808 */ /* 0x000fe20005000000 */
[----:B------:R-:W-:-:S02]  /*35c80*/  FSEL R12, R28, -INF , !P3 ;  /* 0xff8000001c0c7808 */ /* 0x000fc40005800000 */
[CC--:B------:R-:W-:Y:S02]  /*35c90*/  ISETP.GT.U32.AND P0, PT, R2.reuse, R7.reuse, PT ;  /* 0x000000070200720c */ /* 0x0c0fe40003f04070 */
[-C--:B------:R-:W-:Y:S01]  /*35ca0*/  ISETP.GT.U32.AND P2, PT, R2, R6.reuse, PT ;  /* 0x000000060200720c */ /* 0x080fe20003f44070 */
[----:B------:R-:W-:Y:S01]  /*35cb0*/  FSEL R2, R3, -INF , !P4 ;  /* 0xff80000003027808 */ /* 0x000fe20006000000 */
[C---:B------:R-:W-:Y:S02]  /*35cc0*/  ISETP.GT.U32.AND P3, PT, R0.reuse, R7, PT ;  /* 0x000000070000720c */ /* 0x040fe40003f64070 */
[----:B------:R-:W-:Y:S01]  /*35cd0*/  ISETP.GT.U32.AND P4, PT, R0, R6, PT ;  /* 0x000000060000720c */ /* 0x000fe20003f84070 */
[----:B---3--:R-:W-:Y:S01]  /*35ce0*/  STL.64 [R1+0x3cc0], R22 ;  /* 0x003cc01601007387 */ /* 0x008fe20000100a00 */
[----:B------:R0:W-:Y:S02]  /*35cf0*/  STL [R1+0x3cb8], R20 ;  /* 0x003cb81401007387 */ /* 0x0001e40000100800 */
[----:B0-----:R-:W-:Y:S01]  /*35d00*/  IMAD.MOV.U32 R20, RZ, RZ, R14 ;  /* 0x000000ffff147224 */ /* 0x001fe200078e000e */
[----:B------:R-:W-:Y:S01]  /*35d10*/  MOV R22, R27 ;  /* 0x0000001b00167202 */ /* 0x000fe20000000f00 */
[----:B------:R-:W3:Y:S01]  /*35d20*/  LDL.LU R14, [R1+0x3cd0] ;  /* 0x003cd000010e7983 */ /* 0x000ee20000300800 */
[----:B------:R-:W-:Y:S01]  /*35d30*/  MOV R23, R26 ;  /* 0x0000001a00177202 */ /* 0x000fe20000000f00 */
[----:B------:R-:W5:Y:S02]  /*35d40*/  LDL.LU R4, [R1+0x3ccc] ;  /* 0x003ccc0001047983 */ /* 0x000f640000300800 */
[----:B------:R-:W5:Y:S01]  /*35d50*/  LDL.LU R5, [R1+0x3cc8] ;  /* 0x003cc80001057983 */ /* 0x000f620000300800 */
[----:B------:R-:W-:Y:S01]  /*35d60*/  STL [R1+0x274], R13 ;  /* 0x0002740d01007387 */ /* 0x000fe20000100800 */
[----:B------:R0:W-:Y:S02]  /*35d70*/  STL [R1+0xb94], R12 ;  /* 0x000b940c01007387 */ /* 0x0001e40000100800 */
[----:B------:R-:W3:Y:S02]  /*35d80*/  LDL.64 R6, [R1+0x13b8] ;  /* 0x0013b80001067983 */ /* 0x000ee40000100a00 */
[----:B------:R1:W-:Y:S01]  /*35d90*/  STL [R1+0xb98], R2 ;  /* 0x000b980201007387 */ /* 0x0003e20000100800 */
[----:B------:R-:W4:Y:S04]  /*35da0*/  LDL R0, [R1+0x6c0] ;  /* 0x0006c00001007983 */ /* 0x000f280000100800 */
[----:B------:R-:W3:Y:S01]  /*35db0*/  LDL.64 R26, [R1+0x13b0] ;  /* 0x0013b000011a7983 */ /* 0x000ee20000100a00 */
[----:B--2---:R-:W-:Y:S03]  /*35dc0*/  HMMA.16816.F32.BF16 R8, R8, R18, R20 ;  /* 0x000000120808723c */ /* 0x004fe60000041814 */
[----:B0-----:R-:W2:Y:S01]  /*35dd0*/  LDL.64 R12, [R1+0x13a8] ;  /* 0x0013a800010c7983 */ /* 0x001ea20000100a00 */
[----:B------:R-:W1:Y:S02]  /*35de0*/  LDL.LU.64 R22, [R1+0x3cc0] ;  /* 0x003cc00001167983 */ /* 0x000e640000300a00 */
[----:B------:R-:W2:Y:S01]  /*35df0*/  LDL.LU R20, [R1+0x3cb8] ;  /* 0x003cb80001147983 */ /* 0x000ea20000300800 */
[----:B------:R-:W-:-:S02]  /*35e00*/  ISETP.GT.U32.AND.EX P6, PT, R15, RZ, PT, P6 ;  /* 0x000000ff0f00720c */ /* 0x000fc40003fc4160 */
[----:B------:R-:W-:Y:S01]  /*35e10*/  ISETP.GT.U32.AND.EX P5, PT, R15, RZ, PT, P5 ;  /* 0x000000ff0f00720c */ /* 0x000fe20003fa4150 */
[----:B------:R-:W5:Y:S01]  /*35e20*/  LDL.LU.64 R18, [R1+0x3cb0] ;  /* 0x003cb00001127983 */ /* 0x000f620000300a00 */
[----:B------:R-:W5:Y:S02]  /*35e30*/  LDL.LU.64 R16, [R1+0x3ca8] ;  /* 0x003ca80001107983 */ /* 0x000f640000300a00 */
[----:B----4-:R-:W-:-:S04]  /*35e40*/  IMAD.WIDE R28, R0, 0x2, R24 ;  /* 0x00000002001c7825 */ /* 0x010fc800078e0218 */
[C---:B---3--:R-:W-:Y:S01]  /*35e50*/  IMAD.WIDE R6, R0.reuse, 0x2, R6 ;  /* 0x0000000200067825 */ /* 0x048fe200078e0206 */
[----:B------:R-:W3:Y:S04]  /*35e60*/  LDL.64 R24, [R1+0x1390] ;  /* 0x0013900001187983 */ /* 0x000ee80000100a00 */
[----:B------:R0:W4:Y:S01]  /*35e70*/  LDG.E.U16 R21, [R28.64] ;  /* 0x000000061c157981 */ /* 0x000122000c1e1500 */
[----:B-1----:R-:W-:Y:S01]  /*35e80*/  IMAD.WIDE R2, R0, 0x2, R22 ;  /* 0x0000000200027825 */ /* 0x002fe200078e0216 */
[----:B--2---:R-:W-:Y:S02]  /*35e90*/  ISETP.GT.U32.AND.EX P1, PT, R20, RZ, PT, P1 ;  /* 0x000000ff1400720c */ /* 0x004fe40003f24110 */
[----:B------:R-:W2:Y:S04]  /*35ea0*/  LDL.64 R22, [R1+0x1388] ;  /* 0x0013880001167983 */ /* 0x000ea80000100a00 */
[----:B------:R1:W2:Y:S04]  /*35eb0*/  LDG.E.U16 R15, [R2.64] ;  /* 0x00000006020f7981 */ /* 0x0002a8000c1e1500 */
[----:B0-----:R-:W2:Y:S04]  /*35ec0*/  LDL.64 R28, [R1+0x13a0] ;  /* 0x0013a000011c7983 */ /* 0x001ea80000100a00 */
[----:B-1----:R-:W3:Y:S04]  /*35ed0*/  LDL.64 R2, [R1+0x1398] ;  /* 0x0013980001027983 */ /* 0x002ee80000100a00 */
[----:B----4-:R0:W-:Y:S04]  /*35ee0*/  STL [R1+0x184], R21 ;  /* 0x0001841501007387 */ /* 0x0101e80000100800 */
[----:B0-----:R-:W4:Y:S01]  /*35ef0*/  LDL.64 R20, [R1+0x1380] ;  /* 0x0013800001147983 */ /* 0x001f220000100a00 */
[----:B--2---:R0:W-:Y:S03]  /*35f00*/  STL [R1+0x1c4], R15 ;  /* 0x0001c40f01007387 */ /* 0x0041e60000100800 */
[----:B0-----:R0:W2:Y:S01]  /*35f10*/  LDG.E.U16 R15, [R6.64] ;  /* 0x00000006060f7981 */ /* 0x0010a2000c1e1500 */
[----:B------:R-:W-:-:S03]  /*35f20*/  IMAD.WIDE R26, R0, 0x2, R26 ;  /* 0x00000002001a7825 */ /* 0x000fc600078e021a */
[----:B0-----:R-:W5:Y:S01]  /*35f30*/  LDL.LU.64 R6, [R1+0x3ca0] ;  /* 0x003ca00001067983 */ /* 0x001f620000300a00 */
[----:B------:R-:W-:-:S04]  /*35f40*/  IMAD.WIDE R28, R0, 0x2, R28 ;  /* 0x00000002001c7825 */ /* 0x000fc800078e021c */
[C---:B------:R-:W-:Y:S01]  /*35f50*/  IMAD.WIDE R12, R0.reuse, 0x2, R12 ;  /* 0x00000002000c7825 */ /* 0x040fe200078e020c */
[----:B--2---:R0:W-:Y:S04]  /*35f60*/  STL [R1+0x1d0], R15 ;  /* 0x0001d00f01007387 */ /* 0x0041e80000100800 */
[----:B0-----:R0:W2:Y:S01]  /*35f70*/  LDG.E.U16 R15, [R26.64] ;  /* 0x000000061a0f7981 */ /* 0x0010a2000c1e1500 */
[----:B---3--:R-:W-:-:S03]  /*35f80*/  IMAD.WIDE R2, R0, 0x2, R2 ;  /* 0x0000000200027825 */ /* 0x008fc600078e0202 */
[----:B0-----:R0:W3:Y:S04]  /*35f90*/  LDG.E.U16 R27, [R28.64] ;  /* 0x000000061c1b7981 */ /* 0x0010e8000c1e1500 */
[----:B------:R1:W3:Y:S04]  /*35fa0*/  LDG.E.U16 R26, [R12.64] ;  /* 0x000000060c1a7981 */ /* 0x0002e8000c1e1500 */
[----:B0-----:R-:W3:Y:S04]  /*35fb0*/  LDL.64 R28, [R1+0x1370] ;  /* 0x00137000011c7983 */ /* 0x001ee80000100a00 */
[----:B-1----:R-:W3:Y:S04]  /*35fc0*/  LDL.64 R12, [R1+0x1368] ;  /* 0x00136800010c7983 */ /* 0x002ee80000100a00 */
[----:B--2---:R0:W-:Y:S04]  /*35fd0*/  STL [R1+0x1cc], R15 ;  /* 0x0001cc0f01007387 */ /* 0x0041e80000100800 */
[----:B0-----:R0:W2:Y:S04]  /*35fe0*/  LDG.E.U16 R15, [R2.64] ;  /* 0x00000006020f7981 */ /* 0x0010a8000c1e1500 */
[----:B0-----:R-:W2:Y:S01]  /*35ff0*/  LDL.64 R2, [R1+0x1378] ;  /* 0x0013780001027983 */ /* 0x001ea20000100a00 */
[----:B-----5:R-:W-:Y:S01]  /*36000*/  HMMA.16816.F32.BF16 R4, R4, R16, R8 ;  /* 0x000000100404723c */ /* 0x020fe20000041808 */
[----:B------:R-:W5:Y:S02]  /*36010*/  LDL.LU.64 R10, [R1+0x3c98] ;  /* 0x003c9800010a7983 */ /* 0x000f640000300a00 */
[----:B------:R-:W5:Y:S01]  /*36020*/  LDL.LU.64 R8, [R1+0x3c90] ;  /* 0x003c900001087983 */ /* 0x000f620000300a00 */
[----:B---3--:R-:W-:Y:S01]  /*36030*/  STL [R1+0x1c0], R27 ;  /* 0x0001c01b01007387 */ /* 0x008fe20000100800 */
[----:B------:R0:W-:Y:S02]  /*36040*/  STL [R1+0x178], R26 ;  /* 0x0001781a01007387 */ /* 0x0001e40000100800 */
[----:B------:R-:W-:-:S04]  /*36050*/  IMAD.WIDE R22, R0, 0x2, R22 ;  /* 0x0000000200167825 */ /* 0x000fc800078e0216 */
[----:B----4-:R-:W-:-:S04]  /*36060*/  IMAD.WIDE R20, R0, 0x2, R20 ;  /* 0x0000000200147825 */ /* 0x010fc800078e0214 */
[C---:B------:R-:W-:Y:S01]  /*36070*/  IMAD.WIDE R28, R0.reuse, 0x2, R28 ;  /* 0x00000002001c7825 */ /* 0x040fe200078e021c */
[----:B------:R-:W3:Y:S03]  /*36080*/  LDL.64 R16, [R1+0x1358] ;  /* 0x0013580001107983 */ /* 0x000ee60000100a00 */
[C---:B0-----:R-:W-:Y:S02]  /*36090*/  IMAD.WIDE R26, R0.reuse, 0x2, R24 ;  /* 0x00000002001a7825 */ /* 0x041fe400078e0218 */
[----:B------:R-:W4:Y:S04]  /*360a0*/  LDL.64 R24, [R1+0x1360] ;  /* 0x0013600001187983 */ /* 0x000f280000100a00 */
[----:B------:R0:W3:Y:S04]  /*360b0*/  LDG.E.U16 R26, [R26.64] ;  /* 0x000000061a1a7981 */ /* 0x0000e8000c1e1500 */
[----:B0-----:R0:W3:Y:S04]  /*360c0*/  LDG.E.U16 R27, [R22.64] ;  /* 0x00000006161b7981 */ /* 0x0010e8000c1e1500 */
[----:B0-----:R0:W5:Y:S01]  /*360d0*/  LDG.E.U16 R22, [R20.64] ;  /* 0x0000000614167981 */ /* 0x001162000c1e1500 */
[----:B--2---:R-:W-:-:S05]  /*360e0*/  IMAD.WIDE R2, R0, 0x2, R2 ;  /* 0x0000000200027825 */ /* 0x004fca00078e0202 */
[----:B------:R1:W2:Y:S04]  /*360f0*/  LDG.E.U16 R23, [R2.64] ;  /* 0x0000000602177981 */ /* 0x0002a8000c1e1500 */
[----:B-1----:R-:W2:Y:S01]  /*36100*/  LDL.64 R2, [R1+0x1350] ;  /* 0x0013500001027983 */ /* 0x002ea20000100a00 */
[----:B------:R1:W-:Y:S03]  /*36110*/  STL [R1+0x1c8], R15 ;  /* 0x0001c80f01007387 */ /* 0x0003e60000100800 */
[----:B-1----:R1:W2:Y:S01]  /*36120*/  LDG.E.U16 R15, [R28.64] ;  /* 0x000000061c0f7981 */ /* 0x0022a2000c1e1500 */
[----:B----4-:R-:W-:-:S03]  /*36130*/  IMAD.WIDE R24, R0, 0x2, R24 ;  /* 0x0000000200187825 */ /* 0x010fc600078e0218 */
[----:B-1----:R-:W4:Y:S01]  /*36140*/  LDL.64 R28, [R1+0x1348] ;  /* 0x00134800011c7983 */ /* 0x002f220000100a00 */
[----:B---3--:R-:W-:Y:S02]  /*36150*/  STL [R1+0x15c], R27 ;  /* 0x00015c1b01007387 */ /* 0x008fe40000100800 */
[----:B------:R1:W-:Y:S02]  /*36160*/  STL [R1+0x1bc], R26 ;  /* 0x0001bc1a01007387 */ /* 0x0003e40000100800 */
[----:B0-----:R-:W3:Y:S01]  /*36170*/  LDL.LU R20, [R1+0x4f0] ;  /* 0x0004f00001147983 */ /* 0x001ee20000300800 */
[----:B------:R-:W3:Y:S01]  /*36180*/  LDL.LU R21, [R1+0x4f4] ;  /* 0x0004f40001157983 */ /* 0x000ee20000300800 */
[----:B-----5:R0:W-:Y:S02]  /*36190*/  STL [R1+0x1a8], R22 ;  /* 0x0001a81601007387 */ /* 0x0201e40000100800 */
[----:B------:R-:W-:-:S04]  /*361a0*/  IMAD.WIDE R16, R0, 0x2, R16 ;  /* 0x0000000200107825 */ /* 0x000fc800078e0210 */
[----:B-1----:R-:W-:-:S04]  /*361b0*/  IMAD.WIDE R26, R0, 0x2, R12 ;  /* 0x00000002001a7825 */ /* 0x002fc800078e020c */
[----:B0-----:R-:W-:Y:S01]  /*361c0*/  IMAD.MOV.U32 R22, RZ, RZ, R10 ;  /* 0x000000ffff167224 */ /* 0x001fe200078e000a */
[----:B------:R0:W5:Y:S04]  /*361d0*/  LDG.E.U16 R16, [R16.64] ;  /* 0x0000000610107981 */ /* 0x000168000c1e1500 */
[----:B------:R-:W3:Y:S04]  /*361e0*/  LDL.LU R10, [R1+0x3c8c] ;  /* 0x003c8c00010a7983 */ /* 0x000ee80000300800 */
[----:B------:R-:W3:Y:S04]  /*361f0*/  LDG.E.U16 R27, [R26.64] ;  /* 0x000000061a1b7981 */ /* 0x000ee8000c1e1500 */
[----:B--2---:R1:W-:Y:S02]  /*36200*/  STL [R1+0x1b8], R23 ;  /* 0x0001b81701007387 */ /* 0x0043e40000100800 */
[----:B-1----:R-:W-:-:S02]  /*36210*/  MOV R23, R11 ;  /* 0x0000000b00177202 */ /* 0x002fc40000000f00 */
[----:B------:R-:W2:Y:S01]  /*36220*/  LDL.LU R11, [R1+0x3c88] ;  /* 0x003c8800010b7983 */ /* 0x000ea20000300800 */
[----:B------:R-:W5:Y:S02]  /*36230*/  LDL.64 R12, [R1+0x1340] ;  /* 0x00134000010c7983 */ /* 0x000f640000100a00 */
[----:B------:R-:W-:-:S05]  /*36240*/  IMAD.WIDE R2, R0, 0x2, R2 ;  /* 0x0000000200027825 */ /* 0x000fca00078e0202 */
[----:B0-----:R0:W5:Y:S04]  /*36250*/  LDG.E.U16 R17, [R2.64] ;  /* 0x0000000602117981 */ /* 0x001168000c1e1500 */
[----:B------:R1:W-:Y:S04]  /*36260*/  STL [R1+0x1b4], R15 ;  /* 0x0001b40f01007387 */ /* 0x0003e80000100800 */
[----:B0-----:R-:W5:Y:S04]  /*36270*/  LDL.64 R2, [R1+0x1338] ;  /* 0x0013380001027983 */ /* 0x001f680000100a00 */
[----:B-1----:R0:W5:Y:S01]  /*36280*/  LDG.E.U16 R15, [R24.64] ;  /* 0x00000006180f7981 */ /* 0x002162000c1e1500 */
[----:B----4-:R-:W-:-:S03]  /*36290*/  IMAD.WIDE R28, R0, 0x2, R28 ;  /* 0x00000002001c7825 */ /* 0x010fc600078e021c */
[----:B0-----:R-:W4:Y:S04]  /*362a0*/  LDL.64 R24, [R1+0x1318] ;  /* 0x0013180001187983 */ /* 0x001f280000100a00 */
[----:B---3--:R0:W-:Y:S04]  /*362b0*/  STL [R1+0x154], R27 ;  /* 0x0001541b01007387 */ /* 0x0081e80000100800 */
[----:B0-----:R-:W3:Y:S01]  /*362c0*/  LDL.64 R26, [R1+0x12f8] ;  /* 0x0012f800011a7983 */ /* 0x001ee20000100a00 */
[----:B--2---:R-:W-:Y:S03]  /*362d0*/  HMMA.16816.F32.BF16 R8, R8, R18, R4 ;  /* 0x000000120808723c */ /* 0x004fe60000041804 */
[----:B-----5:R0:W-:Y:S04]  /*362e0*/  STL [R1+0x1a4], R15 ;  /* 0x0001a40f01007387 */ /* 0x0201e80000100800 */
[----:B0-----:R0:W2:Y:S04]  /*362f0*/  LDG.E.U16 R15, [R28.64] ;  /* 0x000000061c0f7981 */ /* 0x0010a8000c1e1500 */
[----:B0-----:R-:W5:Y:S01]  /*36300*/  LDL.64 R28, [R1+0x1320] ;  /* 0x00132000011c7983 */ /* 0x001f620000100a00 */
[----:B------:R-:W3:Y:S02]  /*36310*/  LDL.LU.64 R18, [R1+0x3c80] ;  /* 0x003c800001127983 */ /* 0x000ee40000300a00 */
[----:B------:R-:W-:Y:S02]  /*36320*/  STL [R1+0x1ac], R17 ;  /* 0x0001ac1101007387 */ /* 0x000fe40000100800 */
[----:B------:R0:W-:Y:S02]  /*36330*/  STL [R1+0x1b0], R16 ;  /* 0x0001b01001007387 */ /* 0x0001e40000100800 */
[----:B0-----:R-:W3:Y:S01]  /*36340*/  LDL.LU.64 R16, [R1+0x3c78] ;  /* 0x003c780001107983 */ /* 0x001ee20000300a00 */
[----:B------:R-:W3:Y:S02]  /*36350*/  LDL.64 R4, [R1+0x1330] ;  /* 0x0013300001047983 */ /* 0x000ee40000100a00 */
[----:B------:R-:W4:Y:S02]  /*36360*/  LDL.64 R6, [R1+0x1328] ;  /* 0x0013280001067983 */ /* 0x000f240000100a00 */
[----:B------:R-:W-:-:S04]  /*36370*/  IMAD.WIDE R12, R0, 0x2, R12 ;  /* 0x00000002000c7825 */ /* 0x000fc800078e020c */
[----:B------:R-:W-:-:S06]  /*36380*/  IMAD.WIDE R2, R0, 0x2, R2 ;  /* 0x0000000200027825 */ /* 0x000fcc00078e0202 */
[----:B------:R-:W4:Y:S04]  /*36390*/  LDG.E.U16 R3, [R2.64] ;  /* 0x0000000602037981 */ /* 0x000f28000c1e1500 */
[----:B--2---:R0:W-:Y:S04]  /*363a0*/  STL [R1+0x140], R15 ;  /* 0x0001400f01007387 */ /* 0x0041e80000100800 */
[----:B0-----:R0:W2:Y:S01]  /*363b0*/  LDG.E.U16 R15, [R12.64] ;  /* 0x000000060c0f7981 */ /* 0x0010a2000c1e1500 */
[----:B-----5:R-:W-:-:S06]  /*363c0*/  IMAD.WIDE R28, R0, 0x2, R28 ;  /* 0x00000002001c7825 */ /* 0x020fcc00078e021c */
[----:B------:R-:W5:Y:S04]  /*363d0*/  LDG.E.U16 R29, [R28.64] ;  /* 0x000000061c1d7981 */ /* 0x000f68000c1e1500 */
[----:B0-----:R-:W5:Y:S01]  /*363e0*/  LDL.LU.64 R12, [R1+0x3c70] ;  /* 0x003c7000010c7983 */ /* 0x001f620000300a00 */
[----:B---3--:R-:W-:-:S04]  /*363f0*/  IMAD.WIDE R4, R0, 0x2, R4 ;  /* 0x0000000200047825 */ /* 0x008fc800078e0204 */
[C---:B----4-:R-:W-:Y:S02]  /*36400*/  IMAD.WIDE R6, R0.reuse, 0x2, R6 ;  /* 0x0000000200067825 */ /* 0x050fe400078e0206 */
[----:B------:R-:W3:Y:S04]  /*36410*/  LDG.E.U16 R5, [R4.64] ;  /* 0x0000000604057981 */ /* 0x000ee8000c1e1500 */
[----:B------:R-:W4:Y:S04]  /*36420*/  LDG.E.U16 R7, [R6.64] ;  /* 0x0000000606077981 */ /* 0x000f28000c1e1500 */
[----:B--2---:R0:W-:Y:S04]  /*36430*/  STL [R1+0x190], R15 ;  /* 0x0001900f01007387 */ /* 0x0041e80000100800 */
[----:B0-----:R-:W2:Y:S01]  /*36440*/  LDL.LU R15, [R1+0x3c68] ;  /* 0x003c6800010f7983 */ /* 0x001ea20000300800 */
[----:B------:R0:W-:Y:S03]  /*36450*/  STL [R1+0x1a0], R3 ;  /* 0x0001a00301007387 */ /* 0x0001e60000100800 */
[----:B0-----:R-:W2:Y:S01]  /*36460*/  LDL.64 R2, [R1+0x1310] ;  /* 0x0013100001027983 */ /* 0x001ea20000100a00 */
[----:B---3--:R0:W-:Y:S03]  /*36470*/  STL [R1+0x19c], R5 ;  /* 0x00019c0501007387 */ /* 0x0081e60000100800 */
[----:B0-----:R-:W3:Y:S01]  /*36480*/  LDL.64 R4, [R1+0x1308] ;  /* 0x0013080001047983 */ /* 0x001ee20000100a00 */
[----:B----4-:R0:W-:Y:S03]  /*36490*/  STL [R1+0x12c], R7 ;  /* 0x00012c0701007387 */ /* 0x0101e60000100800 */
[----:B0-----:R-:W4:Y:S01]  /*364a0*/  LDL.64 R6, [R1+0x1300] ;  /* 0x0013000001067983 */ /* 0x001f220000100a00 */
[----:B------:R-:W-:-:S04]  /*364b0*/  IMAD.WIDE R24, R0, 0x2, R24 ;  /* 0x0000000200187825 */ /* 0x000fc800078e0218 */
[----:B-----5:R0:W-:Y:S02]  /*364c0*/  STL [R1+0x188], R29 ;  /* 0x0001881d01007387 */ /* 0x0201e40000100800 */
[C---:B0-----:R-:W-:Y:S02]  /*364d0*/  IMAD.WIDE R28, R0.reuse, 0x2, R26 ;  /* 0x00000002001c7825 */ /* 0x041fe400078e021a */
[----:B------:R0:W5:Y:S04]  /*364e0*/  LDG.E.U16 R26, [R24.64] ;  /* 0x00000006181a7981 */ /* 0x000168000c1e1500 */
[----:B------:R-:W5:Y:S01]  /*364f0*/  LDG.E.U16 R29, [R28.64] ;  /* 0x000000061c1d7981 */ /* 0x000f62000c1e1500 */
[----:B--2---:R-:W-:-:S05]  /*36500*/  IMAD.WIDE R2, R0, 0x2, R2 ;  /* 0x0000000200027825 */ /* 0x004fca00078e0202 */
[----:B------:R1:W2:Y:S01]  /*36510*/  LDG.E.U16 R27, [R2.64] ;  /* 0x00000006021b7981 */ /* 0x0002a2000c1e1500 */
[----:B---3--:R-:W-:-:S03]  /*36520*/  IMAD.WIDE R4, R0, 0x2, R4 ;  /* 0x0000000200047825 */ /* 0x008fc600078e0204 */
[----:B-1----:R-:W3:Y:S04]  /*36530*/  LDL.64 R2, [R1+0x12f0] ;  /* 0x0012f00001027983 */ /* 0x002ee80000100a00 */
[----:B0-----:R0:W3:Y:S01]  /*36540*/  LDG.E.U16 R24, [R4.64] ;  /* 0x0000000604187981 */ /* 0x0010e2000c1e1500 */
[----:B----4-:R-:W-:-:S03]  /*36550*/  IMAD.WIDE R6, R0, 0x2, R6 ;  /* 0x0000000200067825 */ /* 0x010fc600078e0206 */
[----:B0-----:R-:W4:Y:S04]  /*36560*/  LDL.64 R4, [R1+0x12e8] ;  /* 0x0012e80001047983 */ /* 0x001f280000100a00 */
[----:B------:R0:W4:Y:S01]  /*36570*/  LDG.E.U16 R25, [R6.64] ;  /* 0x0000000606197981 */ /* 0x000122000c1e1500 */
[----:B------:R-:W-:Y:S03]  /*36580*/  HMMA.16816.F32.BF16 R8, R12, R20, R8 ;  /* 0x000000140c08723c */ /* 0x000fe60000041808 */
[----:B0-----:R-:W4:Y:S04]  /*36590*/  LDL.64 R6, [R1+0x12e0] ;  /* 0x0012e00001067983 */ /* 0x001f280000100a00 */
[----:B--2---:R-:W-:Y:S01]  /*365a0*/  STL [R1+0x194], R27 ;  /* 0x0001941b01007387 */ /* 0x004fe20000100800 */
[----:B-----5:R0:W-:Y:S02]  /*365b0*/  STL [R1+0x198], R26 ;  /* 0x0001981a01007387 */ /* 0x0201e40000100800 */
[C---:B---3--:R-:W-:Y:S01]  /*365c0*/  IMAD.WIDE R2, R0.reuse, 0x2, R2 ;  /* 0x0000000200027825 */ /* 0x048fe200078e0202 */
[----:B0-----:R-:W2:Y:S05]  /*365d0*/  LDL.64 R26, [R1+0x12b0] ;  /* 0x0012b000011a7983 */ /* 0x001eaa0000100a00 */
[----:B------:R-:W3:Y:S04]  /*365e0*/  LDG.E.U16 R3, [R2.64] ;  /* 0x0000000602037981 */ /* 0x000ee8000c1e1500 */
[----:B----4-:R-:W-:Y:S01]  /*365f0*/  STL [R1+0x180], R25 ;  /* 0x0001801901007387 */ /* 0x010fe20000100800 */
[----:B------:R0:W-:Y:S03]  /*36600*/  STL [R1+0x120], R24 ;  /* 0x0001201801007387 */ /* 0x0001e60000100800 */
[----:B0-----:R-:W4:Y:S01]  /*36610*/  LDL.64 R24, [R1+0x12a8] ;  /* 0x0012a80001187983 */ /* 0x001f220000100a00 */
[----:B------:R0:W-:Y:S02]  /*36620*/  STL [R1+0x18c], R29 ;  /* 0x00018c1d01007387 */ /* 0x0001e40000100800 */
[----:B------:R-:W5:Y:S02]  /*36630*/  LDL.64 R12, [R1+0x12d8] ;  /* 0x0012d800010c7983 */ /* 0x000f640000100a00 */
[----:B------:R-:W2:Y:S02]  /*36640*/  LDL.64 R14, [R1+0x12d0] ;  /* 0x0012d000010e7983 */ /* 0x000ea40000100a00 */
[----:B------:R-:W-:-:S04]  /*36650*/  IMAD.WIDE R4, R0, 0x2, R4 ;  /* 0x0000000200047825 */ /* 0x000fc800078e0204 */
[C---:B------:R-:W-:Y:S01]  /*36660*/  IMAD.WIDE R6, R0.reuse, 0x2, R6 ;  /* 0x0000000200067825 */ /* 0x040fe200078e0206 */
[----:B------:R-:W4:Y:S04]  /*36670*/  LDL.64 R20, [R1+0x12c0] ;  /* 0x0012c00001147983 */ /* 0x000f280000100a00 */
[----:B------:R-:W4:Y:S04]  /*36680*/  LDG.E.U16 R5, [R4.64] ;  /* 0x0000000604057981 */ /* 0x000f28000c1e1500 */
[----:B0-----:R-:W4:Y:S04]  /*36690*/  LDL.64 R28, [R1+0x12b8] ;  /* 0x0012b800011c7983 */ /* 0x001f280000100a00 */
[----:B------:R-:W4:Y:S04]  /*366a0*/  LDG.E.U16 R7, [R6.64] ;  /* 0x0000000606077981 */ /* 0x000f28000c1e1500 */
[----:B---3--:R0:W-:Y:S04]  /*366b0*/  STL [R1+0x17c], R3 ;  /* 0x00017c0301007387 */ /* 0x0081e80000100800 */
[----:B0-----:R-:W3:Y:S01]  /*366c0*/  LDL.64 R2, [R1+0x12c8] ;  /* 0x0012c80001027983 */ /* 0x001ee20000100a00 */
[----:B-----5:R-:W-:-:S04]  /*366d0*/  IMAD.WIDE R12, R0, 0x2, R12 ;  /* 0x00000002000c7825 */ /* 0x020fc800078e020c */
[C---:B--2---:R-:W-:Y:S02]  /*366e0*/  IMAD.WIDE R14, R0.reuse, 0x2, R14 ;  /* 0x00000002000e7825 */ /* 0x044fe400078e020e */
[----:B------:R-:W2:Y:S04]  /*366f0*/  LDG.E.U16 R13, [R12.64] ;  /* 0x000000060c0d7981 */ /* 0x000ea8000c1e1500 */
[----:B------:R-:W5:Y:S04]  /*36700*/  LDG.E.U16 R15, [R14.64] ;  /* 0x000000060e0f7981 */ /* 0x000f68000c1e1500 */
[----:B----4-:R-:W-:Y:S01]  /*36710*/  STL [R1+0x114], R5 ;  /* 0x0001140501007387 */ /* 0x010fe20000100800 */
[----:B------:R0:W-:Y:S02]  /*36720*/  STL [R1+0x160], R7 ;  /* 0x0001600701007387 */ /* 0x0001e40000100800 */
[----:B0-----:R-:W-:-:S04]  /*36730*/  IMAD.WIDE R6, R0, 0x2, R28 ;  /* 0x0000000200067825 */ /* 0x001fc800078e021c */
[----:B---3--:R-:W-:-:S05]  /*36740*/  IMAD.WIDE R2, R0, 0x2, R2 ;  /* 0x0000000200027825 */ /* 0x008fca00078e0202 */
[----:B------:R0:W3:Y:S04]  /*36750*/  LDG.E.U16 R29, [R2.64] ;  /* 0x00000006021d7981 */ /* 0x0000e8000c1e1500 */
[----:B--2---:R1:W-:Y:S01]  /*36760*/  STL [R1+0x170], R13 ;  /* 0x0001700d01007387 */ /* 0x0043e20000100800 */
[----:B-----5:R2:W-:Y:S02]  /*36770*/  STL [R1+0x16c], R15 ;  /* 0x00016c0f01007387 */ /* 0x0205e40000100800 */
[----:B0-----:R-:W4:Y:S02]  /*36780*/  LDL.64 R2, [R1+0x12a0] ;  /* 0x0012a00001027983 */ /* 0x001f240000100a00 */
[----:B------:R-:W-:-:S04]  /*36790*/  IMAD.WIDE R4, R0, 0x2, R20 ;  /* 0x0000000200047825 */ /* 0x000fc800078e0214 */
[----:B-1----:R-:W-:-:S04]  /*367a0*/  IMAD.WIDE R12, R0, 0x2, R26 ;  /* 0x00000002000c7825 */ /* 0x002fc800078e021a */
[C---:B--2---:R-:W-:Y:S01]  /*367b0*/  IMAD.WIDE R14, R0.reuse, 0x2, R24 ;  /* 0x00000002000e7825 */ /* 0x044fe200078e0218 */
[----:B------:R0:W2:Y:S04]  /*367c0*/  LDG.E.U16 R26, [R4.64] ;  /* 0x00000006041a7981 */ /* 0x0000a8000c1e1500 */
[----:B------:R1:W5:Y:S04]  /*367d0*/  LDG.E.U16 R27, [R6.64] ;  /* 0x00000006061b7981 */ /* 0x000368000c1e1500 */
[----:B------:R1:W2:Y:S04]  /*367e0*/  LDG.E.U16 R20, [R12.64] ;  /* 0x000000060c147981 */ /* 0x0002a8000c1e1500 */
[----:B------:R1:W2:Y:S04]  /*367f0*/  LDG.E.U16 R21, [R14.64] ;  /* 0x000000060e157981 */ /* 0x0002a8000c1e1500 */
[----:B0-----:R-:W2:Y:S01]  /*36800*/  LDL.64 R4, [R1+0x1298] ;  /* 0x0012980001047983 */ /* 0x001ea20000100a00 */
[----:B------:R-:W2:Y:S02]  /*36810*/  LDL.LU R24, [R1+0x4c0] ;  /* 0x0004c00001187983 */ /* 0x000ea40000300800 */
[----:B------:R-:W2:Y:S02]  /*36820*/  LDL.LU R25, [R1+0x4c4] ;  /* 0x0004c40001197983 */ /* 0x000ea40000300800 */
[----:B-1----:R-:W2:Y:S01]  /*36830*/  LDL.64 R6, [R1+0x1290] ;  /* 0x0012900001067983 */ /* 0x002ea20000100a00 */
[----:B------:R-:W2:Y:S04]  /*36840*/  LDL.64 R12, [R1+0x1288] ;  /* 0x00128800010c7983 */ /* 0x000ea80000100a00 */
[----:B------:R-:W2:Y:S01]  /*36850*/  LDL.64 R14, [R1+0x1268] ;  /* 0x00126800010e7983 */ /* 0x000ea20000100a00 */
[----:B----4-:R-:W-:-:S06]  /*36860*/  IMAD.WIDE R2, R0, 0x2, R2 ;  /* 0x0000000200027825 */ /* 0x010fcc00078e0202 */
[----:B------:R-:W4:Y:S04]  /*36870*/  LDG.E.U16 R3, [R2.64] ;  /* 0x0000000602037981 */ /* 0x000f28000c1e1500 */
[----:B---3--:R0:W-:Y:S01]  /*36880*/  STL [R1+0x10c], R29 ;  /* 0x00010c1d01007387 */ /* 0x0081e20000100800 */
[----:B------:R-:W-:Y:S03]  /*36890*/  HMMA.16816.F32.BF16 R8, R16, R22, R8 ;  /* 0x000000161008723c */ /* 0x000fe60000041808 */
[----:B0-----:R-:W3:Y:S01]  /*368a0*/  LDL.64 R28, [R1+0x11e8] ;  /* 0x0011e800011c7983 */ /* 0x001ee20000100a00 */
[----:B-----5:R-:W-:Y:S02]  /*368b0*/  STL [R1+0x168], R27 ;  /* 0x0001681b01007387 */ /* 0x020fe40000100800 */
[----:B--2---:R0:W-:Y:S02]  /*368c0*/  STL [R1+0x158], R26 ;  /* 0x0001581a01007387 */ /* 0x0041e40000100800 */
[----:B------:R-:W-:-:S04]  /*368d0*/  IMAD.WIDE R4, R0, 0x2, R4 ;  /* 0x0000000200047825 */ /* 0x000fc800078e0204 */
[----:B------:R-:W-:-:S04]  /*368e0*/  IMAD.WIDE R6, R0, 0x2, R6 ;  /* 0x0000000200067825 */ /* 0x000fc800078e0206 */
[----:B------:R-:W-:-:S04]  /*368f0*/  IMAD.WIDE R12, R0, 0x2, R12 ;  /* 0x00000002000c7825 */ /* 0x000fc800078e020c */
[C---:B------:R-:W-:Y:S01]  /*36900*/  IMAD.WIDE R14, R0.reuse, 0x2, R14 ;  /* 0x00000002000e7825 */ /* 0x040fe200078e020e */
[----:B------:R-:W2:Y:S04]  /*36910*/  LDG.E.U16 R5, [R4.64] ;  /* 0x0000000604057981 */ /* 0x000ea8000c1e1500 */
[----:B0-----:R-:W5:Y:S01]  /*36920*/  LDL.64 R26, [R1+0x11c8] ;  /* 0x0011c800011a7983 */ /* 0x001f620000100a00 */
[----:B------:R-:W3:Y:S02]  /*36930*/  LDL.LU.64 R22, [R1+0x3c60] ;  /* 0x003c600001167983 */ /* 0x000ee40000300a00 */
[----:B------:R-:W-:Y:S02]  /*36940*/  STL [R1+0xf4], R21 ;  /* 0x0000f41501007387 */ /* 0x000fe40000100800 */
[----:B------:R0:W-:Y:S01]  /*36950*/  STL [R1+0x164], R20 ;  /* 0x0001641401007387 */ /* 0x0001e20000100800 */
[----:B------:R-:W3:Y:S04]  /*36960*/  LDG.E.U16 R7, [R6.64] ;  /* 0x0000000606077981 */ /* 0x000ee8000c1e1500 */
[----:B------:R-:W5:Y:S04]  /*36970*/  LDG.E.U16 R13, [R12.64] ;  /* 0x000000060c0d7981 */ /* 0x000f68000c1e1500 */
[----:B------:R-:W5:Y:S04]  /*36980*/  LDG.E.U16 R15, [R14.64] ;  /* 0x000000060e0f7981 */ /* 0x000f68000c1e1500 */
[----:B0-----:R-:W5:Y:S01]  /*36990*/  LDL.LU.64 R20, [R1+0x3c58] ;  /* 0x003c580001147983 */ /* 0x001f620000300a00 */
[----:B------:R-:W5:Y:S02]  /*369a0*/  LDL.64 R16, [R1+0x1228] ;  /* 0x0012280001107983 */ /* 0x000f640000100a00 */
[----:B------:R-:W5:Y:S01]  /*369b0*/  LDL.64 R18, [R1+0x1208] ;  /* 0x0012080001127983 */ /* 0x000f620000100a00 */
[----:B----4-:R0:W-:Y:S04]  /*369c0*/  STL [R1+0x134], R3 ;  /* 0x0001340301007387 */ /* 0x0101e80000100800 */
[----:B0-----:R-:W4:Y:S04]  /*369d0*/  LDL.64 R2, [R1+0x1248] ;  /* 0x0012480001027983 */ /* 0x001f280000100a00 */
[----:B--2---:R5:W-:Y:S04]  /*369e0*/  STL [R1+0x150], R5 ;  /* 0x0001500501007387 */ /* 0x004be80000100800 */
[----:B---3--:R0:W-:Y:S01]  /*369f0*/  STL [R1+0x148], R7 ;  /* 0x0001480701007387 */ /* 0x0081e20000100800 */
[----:B-----5:R-:W-:-:S04]  /*36a00*/  IMAD.WIDE R4, R0, 0x2, R16 ;  /* 0x0000000200047825 */ /* 0x020fc800078e0210 */
[C---:B0-----:R-:W-:Y:S02]  /*36a10*/  IMAD.WIDE R6, R0.reuse, 0x2, R18 ;  /* 0x0000000200067825 */ /* 0x041fe400078e0212 */
[----:B------:R-:W2:Y:S02]  /*36a20*/  LDL.64 R18, [R1+0x1128] ;  /* 0x0011280001127983 */ /* 0x000ea40000100a00 */
[----:B------:R0:W-:Y:S02]  /*36a30*/  STL [R1+0xd0], R13 ;  /* 0x0000d00d01007387 */ /* 0x0001e40000100800 */
[----:B------:R1:W-:Y:S02]  /*36a40*/  STL [R1+0xc8], R15 ;  /* 0x0000c80f01007387 */ /* 0x0003e40000100800 */
[----:B------:R-:W3:Y:S02]  /*36a50*/  LDL.64 R16, [R1+0x1270] ;  /* 0x0012700001107983 */ /* 0x000ee40000100a00 */
[----:B0-----:R-:W-:-:S04]  /*36a60*/  IMAD.WIDE R12, R0, 0x2, R28 ;  /* 0x00000002000c7825 */ /* 0x001fc800078e021c */
[C---:B-1----:R-:W-:Y:S01]  /*36a70*/  IMAD.WIDE R14, R0.reuse, 0x2, R26 ;  /* 0x00000002000e7825 */ /* 0x042fe200078e021a */
[----:B------:R0:W5:Y:S04]  /*36a80*/  LDG.E.U16 R28, [R6.64] ;  /* 0x00000006061c7981 */ /* 0x000168000c1e1500 */
[----:B------:R1:W2:Y:S04]  /*36a90*/  LDG.E.U16 R27, [R4.64] ;  /* 0x00000006041b7981 */ /* 0x0002a8000c1e1500 */
[----:B------:R1:W3:Y:S04]  /*36aa0*/  LDG.E.U16 R29, [R12.64] ;  /* 0x000000060c1d7981 */ /* 0x0002e8000c1e1500 */
[----:B------:R-:W3:Y:S01]  /*36ab0*/  LDG.E.U16 R15, [R14.64] ;  /* 0x000000060e0f7981 */ /* 0x000ee2000c1e1500 */
[----:B------:R-:W-:Y:S03]  /*36ac0*/  HMMA.16816.F32.BF16 R8, R20, R24, R8 ;  /* 0x000000181408723c */ /* 0x000fe60000041808 */
[----:B0-----:R-:W3:Y:S04]  /*36ad0*/  LDL.64 R6, [R1+0x1168] ;  /* 0x0011680001067983 */ /* 0x001ee80000100a00 */
[----:B-1----:R-:W3:Y:S04]  /*36ae0*/  LDL.64 R4, [R1+0x1188] ;  /* 0x0011880001047983 */ /* 0x002ee80000100a00 */
[----:B------:R-:W3:Y:S01]  /*36af0*/  LDL.64 R12, [R1+0x1148] ;  /* 0x00114800010c7983 */ /* 0x000ee20000100a00 */
[----:B----4-:R-:W-:-:S05]  /*36b00*/  IMAD.WIDE R2, R0, 0x2, R2 ;  /* 0x0000000200027825 */ /* 0x010fca00078e0202 */
[----:B------:R0:W4:Y:S04]  /*36b10*/  LDG.E.U16 R26, [R2.64] ;  /* 0x00000006021a7981 */ /* 0x000128000c1e1500 */
[----:B0-----:R-:W3:Y:S04]  /*36b20*/  LDL.64 R2, [R1+0x11a8] ;  /* 0x0011a80001027983 */ /* 0x001ee80000100a00 */
[----:B--2---:R-:W-:Y:S04]  /*36b30*/  STL [R1+0xbc], R27 ;  /* 0x0000bc1b01007387 */ /* 0x004fe80000100800 */
[----:B----4-:R0:W-:Y:S04]  /*36b40*/  STL [R1+0xc4], R26 ;  /* 0x0000c41a01007387 */ /* 0x0101e80000100800 */
[----:B0-----:R-:W2:Y:S01]  /*36b50*/  LDL.LU.64 R26, [R1+0x3c50] ;  /* 0x003c5000011a7983 */ /* 0x001ea20000300a00 */
[----:B------:R-:W2:Y:S02]  /*36b60*/  LDL.LU.64 R24, [R1+0x3c48] ;  /* 0x003c480001187983 */ /* 0x000ea40000300a00 */
[----:B------:R-:W4:Y:S02]  /*36b70*/  LDL.64 R20, [R1+0x1280] ;  /* 0x0012800001147983 */ /* 0x000f240000100a00 */
[----:B------:R-:W2:Y:S01]  /*36b80*/  LDL.64 R22, [R1+0x1278] ;  /* 0x0012780001167983 */ /* 0x000ea20000100a00 */
[----:B---3--:R-:W-:Y:S01]  /*36b90*/  STL [R1+0xac], R29 ;  /* 0x0000ac1d01007387 */ /* 0x008fe20000100800 */
[----:B-----5:R0:W-:Y:S03]  /*36ba0*/  STL [R1+0xb4], R28 ;  /* 0x0000b41c01007387 */ /* 0x0201e60000100800 */
[----:B0-----:R-:W3:Y:S01]  /*36bb0*/  LDL.64 R28, [R1+0x1260] ;  /* 0x00126000011c7983 */ /* 0x001ee20000100a00 */
[----:B------:R0:W-:Y:S02]  /*36bc0*/  STL [R1+0xa8], R15 ;  /* 0x0000a80f01007387 */ /* 0x0001e40000100800 */
[----:B0-----:R-:W-:-:S05]  /*36bd0*/  IMAD.WIDE R14, R0, 0x2, R18 ;  /* 0x00000002000e7825 */ /* 0x001fca00078e0212 */
[----:B------:R-:W5:Y:S01]  /*36be0*/  LDG.E.U16 R18, [R14.64] ;  /* 0x000000060e127981 */ /* 0x000f62000c1e1500 */
[----:B------:R-:W-:-:S04]  /*36bf0*/  IMAD.WIDE R2, R0, 0x2, R2 ;  /* 0x0000000200027825 */ /* 0x000fc800078e0202 */
[C---:B------:R-:W-:Y:S02]  /*36c00*/  IMAD.WIDE R4, R0.reuse, 0x2, R4 ;  /* 0x0000000200047825 */ /* 0x040fe400078e0204 */
[----:B------:R-:W2:Y:S04]  /*36c10*/  LDG.E.U16 R3, [R2.64] ;  /* 0x0000000602037981 */ /* 0x000ea8000c1e1500 */
[----:B------:R-:W2:Y:S04]  /*36c20*/  LDG.E.U16 R5, [R4.64] ;  /* 0x0000000604057981 */ /* 0x000ea8000c1e1500 */
[----:B-----5:R0:W-:Y:S04]  /*36c30*/  STL [R1+0x3c34], R18 ;  /* 0x003c341201007387 */ /* 0x0201e80000100800 */
[----:B0-----:R-:W5:Y:S01]  /*36c40*/  LDL R18, [R1+0x6c0] ;  /* 0x0006c00001127983 */ /* 0x001f620000100800 */
[----:B------:R-:W-:-:S04]  /*36c50*/  IMAD.WIDE R6, R0, 0x2, R6 ;  /* 0x0000000200067825 */ /* 0x000fc800078e0206 */
[----:B--2---:R4:W-:Y:S02]  /*36c60*/  STL [R1+0x80], R3 ;  /* 0x0000800301007387 */ /* 0x0049e40000100800 */
[----:B------:R0:W-:Y:S01]  /*36c70*/  STL [R1+0x78], R5 ;  /* 0x0000780501007387 */ /* 0x0001e20000100800 */
[----:B------:R5:W2:Y:S02]  /*36c80*/  LDG.E.U16 R19, [R6.64] ;  /* 0x0000000606137981 */ /* 0x000aa4000c1e1500 */
[----:B-----5:R-:W-:Y:S02]  /*36c90*/  IMAD.WIDE R6, R18, 0x2, R16 ;  /* 0x0000000212067825 */ /* 0x020fe400078e0210 */
[----:B------:R-:W5:Y:S02]  /*36ca0*/  LDL.64 R16, [R1+0x1258] ;  /* 0x0012580001107983 */ /* 0x000f640000100a00 */
[----:B------:R-:W-:-:S04]  /*36cb0*/  IMAD.WIDE R12, R0, 0x2, R12 ;  /* 0x00000002000c7825 */ /* 0x000fc800078e020c */
[----:B------:R1:W-:Y:S02]  /*36cc0*/  STL [R1+0x3c40], R18 ;  /* 0x003c401201007387 */ /* 0x0003e40000100800 */
[----:B----4-:R-:W-:-:S04]  /*36cd0*/  IMAD.WIDE R2, R18, 0x2, R20 ;  /* 0x0000000212027825 */ /* 0x010fc800078e0214 */
[C---:B0-----:R-:W-:Y:S01]  /*36ce0*/  IMAD.WIDE R4, R18.reuse, 0x2, R22 ;  /* 0x0000000212047825 */ /* 0x041fe200078e0216 */
[----:B------:R-:W4:Y:S04]  /*36cf0*/  LDG.E.U16 R7, [R6.64] ;  /* 0x0000000606077981 */ /* 0x000f28000c1e1500 */
[----:B------:R3:W4:Y:S04]  /*36d00*/  LDG.E.U16 R0, [R12.64] ;  /* 0x000000060c007981 */ /* 0x000728000c1e1500 */
[----:B------:R0:W4:Y:S01]  /*36d10*/  LDG.E.U16 R2, [R2.64] ;  /* 0x0000000602027981 */ /* 0x000122000c1e1500 */
[----:B---3--:R-:W-:-:S03]  /*36d20*/  IMAD.WIDE R12, R18, 0x2, R28 ;  /* 0x00000002120c7825 */ /* 0x008fc600078e021c */
[----:B0-----:R0:W3:Y:S04]  /*36d30*/  LDG.E.U16 R3, [R4.64] ;  /* 0x0000000604037981 */ /* 0x0010e8000c1e1500 */
[----:B-----5:R-:W-:Y:S01]  /*36d40*/  STL.64 [R1+0x3c38], R16 ;  /* 0x003c381001007387 */ /* 0x020fe20000100a00 */
[----:B-1----:R-:W5:Y:S02]  /*36d50*/  LDL.LU R18, [R1+0x4c8] ;  /* 0x0004c80001127983 */ /* 0x002f640000300800 */
[----:B--2---:R1:W-:Y:S02]  /*36d60*/  STL [R1+0x74], R19 ;  /* 0x0000741301007387 */ /* 0x0043e40000100800 */
[----:B-1----:R-:W5:Y:S01]  /*36d70*/  LDL.LU R19, [R1+0x4cc] ;  /* 0x0004cc0001137983 */ /* 0x002f620000300800 */
[----:B------:R-:W2:Y:S02]  /*36d80*/  LDL.64 R22, [R1+0x1240] ;  /* 0x0012400001167983 */ /* 0x000ea40000100a00 */
[----:B------:R-:W2:Y:S02]  /*36d90*/  LDL.64 R20, [R1+0x1238] ;  /* 0x0012380001147983 */ /* 0x000ea40000100a00 */
[----:B------:R-:W2:Y:S01]  /*36da0*/  LDL.64 R14, [R1+0x1230] ;  /* 0x00123000010e7983 */ /* 0x000ea20000100a00 */
[----:B0-----:R-:W2:Y:S01]  /*36db0*/  LDL.64 R4, [R1+0x1250] ;  /* 0x0012500001047983 */ /* 0x001ea20000100a00 */
[----:B----4-:R0:W-:Y:S03]  /*36dc0*/  STL [R1+0x6c], R0 ;  /* 0x00006c0001007387 */ /* 0x0101e60000100800 */
[----:B0-----:R0:W4:Y:S01]  /*36dd0*/  LDG.E.U16 R0, [R12.64] ;  /* 0x000000060c007981 */ /* 0x001122000c1e1500 */
[----:B-----5:R-:W-:Y:S03]  /*36de0*/  HMMA.16816.F32.BF16 R24, R24, R18, R8 ;  /* 0x000000121818723c */ /* 0x020fe60000041808 */
[----:B------:R-:W5:Y:S01]  /*36df0*/  LDL.LU R18, [R1+0x3c40] ;  /* 0x003c400001127983 */ /* 0x000f620000300800 */
[----:B------:R-:W5:Y:S02]  /*36e00*/  LDL.LU.64 R16, [R1+0x3c38] ;  /* 0x003c380001107983 */ /* 0x000f640000300a00 */
[----:B0-----:R-:W2:Y:S02]  /*36e10*/  LDL.64 R12, [R1+0x1218] ;  /* 0x00121800010c7983 */ /* 0x001ea40000100a00 */
[----:B------:R-:W2:Y:S11]  /*36e20*/  LDL.64 R28, [R1+0x1220] ;  /* 0x00122000011c7983 */ /* 0x000eb60000100a00 */
[----:B------:R-:W-:Y:S04]  /*36e30*/  @!UPT UIADD3 URZ, URZ, URZ, URZ ;  /* 0x0000003f3f3ff290 */ /* 0x000fe8000fffe03f */
[----:B------:R-:W-:Y:S01]  /*36e40*/  STL [R1+0x3c14], R24 ;  /* 0x003c141801007387 */ /* 0x000fe20000100800 */
[----:B------:R-:W-:Y:S02]  /*36e50*/  STL [R1+0x3c10], R25 ;  /* 0x003c101901007387 */ /* 0x000fe40000100800 */
[----:B------:R-:W-:Y:S02]  /*36e60*/  STL [R1+0x3c0c], R26 ;  /* 0x003c0c1a01007387 */ /* 0x000fe40000100800 */
[----:B------:R-:W-:Y:S01]  /*36e70*/  STL [R1+0x3c08], R27 ;  /* 0x003c081b01007387 */ /* 0x000fe20000100800 */
[----:B---3--:R-:W-:Y:S01]  /*36e80*/  STL [R1+0x11c], R3 ;  /* 0x00011c0301007387 */ /* 0x008fe20000100800 */
[----:B------:R5:W-:Y:S02]  /*36e90*/  STL [R1+0x110], R2 ;  /* 0x0001100201007387 */ /* 0x000be40000100800 */
[C---:B-----5:R-:W-:Y:S02]  /*36ea0*/  IMAD.WIDE R2, R18.reuse, 0x2, R16 ;  /* 0x0000000212027825 */ /* 0x060fe400078e0210 */
[----:B------:R-:W3:Y:S02]  /*36eb0*/  LDL.64 R16, [R1+0x1210] ;  /* 0x0012100001107983 */ /* 0x000ee40000100a00 */
[----:B------:R0:W-:Y:S02]  /*36ec0*/  STL [R1+0x118], R7 ;  /* 0x0001180701007387 */ /* 0x0001e40000100800 */
[C---:B--2---:R-:W-:Y:S01]  /*36ed0*/  IMAD.WIDE R10, R18.reuse, 0x2, R14 ;  /* 0x00000002120a7825 */ /* 0x044fe200078e020e */
[----:B------:R1:W2:Y:S03]  /*36ee0*/  LDG.E.U16 R19, [R2.64] ;  /* 0x0000000602137981 */ /* 0x0002a6000c1e1500 */
[C---:B------:R-:W-:Y:S01]  /*36ef0*/  IMAD.WIDE R4, R18.reuse, 0x2, R4 ;  /* 0x0000000212047825 */ /* 0x040fe200078e0204 */
[----:B------:R-:W5:Y:S03]  /*36f00*/  LDL.64 R14, [R1+0x11f8] ;  /* 0x0011f800010e7983 */ /* 0x000f660000100a00 */
[----:B------:R-:W-:-:S04]  /*36f10*/  IMAD.WIDE R8, R18, 0x2, R20 ;  /* 0x0000000212087825 */ /* 0x000fc800078e0214 */
[----:B------:R-:W5:Y:S01]  /*36f20*/  LDL.64 R20, [R1+0x11f0] ;  /* 0x0011f00001147983 */ /* 0x000f620000100a00 */
[----:B------:R1:W5:Y:S04]  /*36f30*/  LDG.E.U16 R25, [R10.64] ;  /* 0x000000060a197981 */ /* 0x000368000c1e1500 */
[----:B------:R1:W5:Y:S04]  /*36f40*/  LDG.E.U16 R26, [R4.64] ;  /* 0x00000006041a7981 */ /* 0x000368000c1e1500 */
[----:B------:R4:W5:Y:S01]  /*36f50*/  LDG.E.U16 R24, [R8.64] ;  /* 0x0000000608187981 */ /* 0x000962000c1e1500 */
[----:B0-----:R-:W-:-:S04]  /*36f60*/  IMAD.WIDE R6, R18, 0x2, R22 ;  /* 0x0000000212067825 */ /* 0x001fc800078e0216 */
[----:B------:R-:W5:Y:S01]  /*36f70*/  LDL.64 R22, [R1+0x1200] ;  /* 0x0012000001167983 */ /* 0x000f620000100a00 */
[----:B------:R3:W5:Y:S01]  /*36f80*/  LDG.E.U16 R27, [R6.64] ;  /* 0x00000006061b7981 */ /* 0x000762000c1e1500 */
[----:B-1----:R-:W-:-:S03]  /*36f90*/  IMAD.WIDE R4, R18, 0x2, R12 ;  /* 0x0000000212047825 */ /* 0x002fc600078e020c */
[----:B----4-:R-:W4:Y:S04]  /*36fa0*/  LDL.64 R8, [R1+0x11e0] ;  /* 0x0011e00001087983 */ /* 0x010f280000100a00 */
[----:B------:R-:W4:Y:S01]  /*36fb0*/  LDL.64 R12, [R1+0x11d8] ;  /* 0x0011d800010c7983 */ /* 0x000f220000100a00 */
[----:B------:R-:W-:-:S04]  /*36fc0*/  IMAD.WIDE R2, R18, 0x2, R28 ;  /* 0x0000000212027825 */ /* 0x000fc800078e021c */
[----:B------:R5:W4:Y:S02]  /*36fd0*/  LDG.E.U16 R28, [R4.64] ;  /* 0x00000006041c7981 */ /* 0x000b24000c1e1500 */
[C---:B---3--:R-:W-:Y:S02]  /*36fe0*/  IMAD.WIDE R6, R18.reuse, 0x2, R16 ;  /* 0x0000000212067825 */ /* 0x048fe400078e0210 */
[----:B------:R-:W3:Y:S02]  /*36ff0*/  LDL.64 R16, [R1+0x11d0] ;  /* 0x0011d00001107983 */ /* 0x000ee40000100a00 */
[----:B------:R0:W-:Y:S02]  /*37000*/  STL [R1+0x108], R0 ;  /* 0x0001080001007387 */ /* 0x0001e40000100800 */
[----:B--2---:R1:W-:Y:S02]  /*37010*/  STL [R1+0x104], R19 ;  /* 0x0001041301007387 */ /* 0x0043e40000100800 */
[----:B------:R-:W2:Y:S02]  /*37020*/  LDL.64 R10, [R1+0x11c0] ;  /* 0x0011c000010a7983 */ /* 0x000ea40000100a00 */
[----:B-----5:R-:W-:-:S02]  /*37030*/  IMAD.WIDE R4, R18, 0x2, R14 ;  /* 0x0000000212047825 */ /* 0x020fc400078e020e */
[----:B------:R-:W5:Y:S04]  /*37040*/  LDL.64 R14, [R1+0x11b8] ;  /* 0x0011b800010e7983 */ /* 0x000f680000100a00 */
[----:B0-----:R0:W5:Y:S04]  /*37050*/  LDG.E.U16 R0, [R2.64] ;  /* 0x0000000602007981 */ /* 0x001168000c1e1500 */
[----:B-1----:R1:W5:Y:S01]  /*37060*/  LDG.E.U16 R19, [R6.64] ;  /* 0x0000000606137981 */ /* 0x002362000c1e1500 */
[----:B0-----:R-:W-:-:S04]  /*37070*/  IMAD.WIDE R2, R18, 0x2, R22 ;  /* 0x0000000212027825 */ /* 0x001fc800078e0216 */
[C---:B-1----:R-:W-:Y:S02]  /*37080*/  IMAD.WIDE R6, R18.reuse, 0x2, R20 ;  /* 0x0000000212067825 */ /* 0x042fe400078e0214 */
[----:B------:R-:W5:Y:S02]  /*37090*/  LDL.64 R20, [R1+0x11a0] ;  /* 0x0011a00001147983 */ /* 0x000f640000100a00 */
[----:B------:R0:W-:Y:S02]  /*370a0*/  STL [R1+0x100], R26 ;  /* 0x0001001a01007387 */ /* 0x0001e40000100800 */
[----:B------:R1:W-:Y:S01]  /*370b0*/  STL [R1+0xe8], R27 ;  /* 0x0000e81b01007387 */ /* 0x0003e20000100800 */
[----:B------:R3:W5:Y:S04]  /*370c0*/  LDG.E.U16 R29, [R6.64] ;  /* 0x00000006061d7981 */ /* 0x000768000c1e1500 */
[----:B0-----:R4:W5:Y:S04]  /*370d0*/  LDG.E.U16 R26, [R2.64] ;  /* 0x00000006021a7981 */ /* 0x001968000c1e1500 */
[----:B-1----:R0:W5:Y:S01]  /*370e0*/  LDG.E.U16 R27, [R4.64] ;  /* 0x00000006041b7981 */ /* 0x002162000c1e1500 */
[----:B----4-:R-:W-:-:S04]  /*370f0*/  IMAD.WIDE R2, R18, 0x2, R8 ;  /* 0x0000000212027825 */ /* 0x010fc800078e0208 */
[C---:B0-----:R-:W-:Y:S01]  /*37100*/  IMAD.WIDE R4, R18.reuse, 0x2, R12 ;  /* 0x0000000212047825 */ /* 0x041fe200078e020c */
[----:B------:R-:W4:Y:S04]  /*37110*/  LDL.64 R8, [R1+0x1198] ;  /* 0x0011980001087983 */ /* 0x000f280000100a00 */
[----:B------:R-:W4:Y:S01]  /*37120*/  LDL.64 R12, [R1+0x1180] ;  /* 0x00118000010c7983 */ /* 0x000f220000100a00 */
[----:B------:R0:W-:Y:S03]  /*37130*/  STL [R1+0xfc], R24 ;  /* 0x0000fc1801007387 */ /* 0x0001e60000100800 */
[----:B0-----:R2:W4:Y:S01]  /*37140*/  LDG.E.U16 R24, [R2.64] ;  /* 0x0000000602187981 */ /* 0x001522000c1e1500 */
[----:B---3--:R-:W-:-:S03]  /*37150*/  IMAD.WIDE R6, R18, 0x2, R16 ;  /* 0x0000000212067825 */ /* 0x008fc600078e0210 */
[----:B------:R-:W3:Y:S01]  /*37160*/  LDL.64 R16, [R1+0x1178] ;  /* 0x0011780001107983 */ /* 0x000ee20000100a00 */
[----:B------:R0:W-:Y:S02]  /*37170*/  STL [R1+0xf8], R25 ;  /* 0x0000f81901007387 */ /* 0x0001e40000100800 */
[C---:B--2---:R-:W-:Y:S01]  /*37180*/  IMAD.WIDE R2, R18.reuse, 0x2, R10 ;  /* 0x0000000212027825 */ /* 0x044fe200078e020a */
[----:B-----5:R1:W-:Y:S04]  /*37190*/  STL [R1+0xdc], R0 ;  /* 0x0000dc0001007387 */ /* 0x0203e80000100800 */
[----:B0-----:R0:W2:Y:S01]  /*371a0*/  LDG.E.U16 R25, [R4.64] ;  /* 0x0000000604197981 */ /* 0x0010a2000c1e1500 */
[----:B------:R-:W5:Y:S03]  /*371b0*/  LDL.64 R10, [R1+0x1160] ;  /* 0x00116000010a7983 */ /* 0x000f660000100a00 */
[----:B-1----:R1:W2:Y:S01]  /*371c0*/  LDG.E.U16 R0, [R6.64] ;  /* 0x0000000606007981 */ /* 0x0022a2000c1e1500 */
[----:B0-----:R-:W-:-:S04]  /*371d0*/  IMAD.WIDE R4, R18, 0x2, R14 ;  /* 0x0000000212047825 */ /* 0x001fc800078e020e */
[----:B------:R-:W2:Y:S02]  /*371e0*/  LDL.64 R14, [R1+0x1158] ;  /* 0x00115800010e7983 */ /* 0x000ea40000100a00 */
[----:B------:R0:W-:Y:S01]  /*371f0*/  STL [R1+0xf0], R28 ;  /* 0x0000f01c01007387 */ /* 0x0001e20000100800 */
[----:B------:R-:W2:Y:S01]  /*37200*/  LDL.64 R22, [R1+0x1140] ;  /* 0x0011400001167983 */ /* 0x000ea20000100a00 */
[----:B------:R0:W-:Y:S02]  /*37210*/  STL [R1+0xec], R19 ;  /* 0x0000ec1301007387 */ /* 0x0001e40000100800 */
[C---:B-1----:R-:W-:Y:S01]  /*37220*/  IMAD.WIDE R6, R18.reuse, 0x2, R20 ;  /* 0x0000000212067825 */ /* 0x042fe200078e0214 */
[----:B0-----:R4:W2:Y:S04]  /*37230*/  LDG.E.U16 R28, [R2.64] ;  /* 0x00000006021c7981 */ /* 0x0018a8000c1e1500 */
[----:B------:R0:W-:Y:S04]  /*37240*/  STL [R1+0xcc], R26 ;  /* 0x0000cc1a01007387 */ /* 0x0001e80000100800 */
[----:B------:R1:W2:Y:S01]  /*37250*/  LDG.E.U16 R19, [R4.64] ;  /* 0x0000000604137981 */ /* 0x0002a2000c1e1500 */
[----:B------:R-:W2:Y:S03]  /*37260*/  LDL.64 R20, [R1+0x1120] ;  /* 0x0011200001147983 */ /* 0x000ea60000100a00 */
[----:B0-----:R3:W2:Y:S01]  /*37270*/  LDG.E.U16 R26, [R6.64] ;  /* 0x00000006061a7981 */ /* 0x0016a2000c1e1500 */
[----:B----4-:R-:W-:-:S04]  /*37280*/  IMAD.WIDE R2, R18, 0x2, R8 ;  /* 0x0000000212027825 */ /* 0x010fc800078e0208 */
[C---:B-1----:R-:W-:Y:S01]  /*37290*/  IMAD.WIDE R4, R18.reuse, 0x2, R12 ;  /* 0x0000000212047825 */ /* 0x042fe200078e020c */
[----:B------:R-:W4:Y:S04]  /*372a0*/  LDL.64 R8, [R1+0x1138] ;  /* 0x0011380001087983 */ /* 0x000f280000100a00 */
[----:B------:R-:W4:Y:S01]  /*372b0*/  LDL.64 R12, [R1+0x1108] ;  /* 0x00110800010c7983 */ /* 0x000f220000100a00 */
[----:B------:R0:W-:Y:S03]  /*372c0*/  STL [R1+0xe0], R27 ;  /* 0x0000e01b01007387 */ /* 0x0001e60000100800 */
[----:B0-----:R5:W4:Y:S01]  /*372d0*/  LDG.E.U16 R27, [R2.64] ;  /* 0x00000006021b7981 */ /* 0x001b22000c1e1500 */
[----:B------:R0:W-:Y:S02]  /*372e0*/  STL [R1+0xe4], R29 ;  /* 0x0000e41d01007387 */ /* 0x0001e40000100800 */
[----:B------:R1:W-:Y:S01]  /*372f0*/  STL [R1+0xb8], R24 ;  /* 0x0000b81801007387 */ /* 0x0003e20000100800 */
[----:B0-----:R2:W4:Y:S01]  /*37300*/  LDG.E.U16 R29, [R4.64] ;  /* 0x00000006041d7981 */ /* 0x001522000c1e1500 */
[----:B---3--:R-:W-:-:S03]  /*37310*/  IMAD.WIDE R6, R18, 0x2, R16 ;  /* 0x0000000212067825 */ /* 0x008fc600078e0210 */
[----:B------:R-:W3:Y:S04]  /*37320*/  LDL.64 R16, [R1+0x10c8] ;  /* 0x0010c80001107983 */ /* 0x000ee80000100a00 */
[----:B-1----:R0:W3:Y:S01]  /*37330*/  LDG.E.U16 R24, [R6.64] ;  /* 0x0000000606187981 */ /* 0x0020e2000c1e1500 */
[----:B-----5:R-:W-:-:S03]  /*37340*/  IMAD.WIDE R2, R18, 0x2, R10 ;  /* 0x0000000212027825 */ /* 0x020fc600078e020a */
[----:B------:R-:W5:Y:S01]  /*37350*/  LDL.64 R10, [R1+0x10e8] ;  /* 0x0010e800010a7983 */ /* 0x000f620000100a00 */
[----:B--2---:R-:W-:-:S04]  /*37360*/  IMAD.WIDE R4, R18, 0x2, R14 ;  /* 0x0000000212047825 */ /* 0x004fc800078e020e */
[C---:B0-----:R-:W-:Y:S01]  /*37370*/  IMAD.WIDE R6, R18.reuse, 0x2, R22 ;  /* 0x0000000212067825 */ /* 0x041fe200078e0216 */
[----:B------:R-:W2:Y:S03]  /*37380*/  LDL.64 R14, [R1+0x10a8] ;  /* 0x0010a800010e7983 */ /* 0x000ea60000100a00 */
[----:B------:R0:W-:Y:S02]  /*37390*/  STL [R1+0xd4], R25 ;  /* 0x0000d41901007387 */ /* 0x0001e40000100800 */
[----:B------:R1:W-:Y:S01]  /*373a0*/  STL [R1+0xd8], R0 ;  /* 0x0000d80001007387 */ /* 0x0003e20000100800 */
[----:B------:R4:W-:Y:S04]  /*373b0*/  STL [R1+0xa4], R28 ;  /* 0x0000a41c01007387 */ /* 0x0009e80000100800 */
[----:B0-----:R0:W2:Y:S04]  /*373c0*/  LDG.E.U16 R25, [R2.64] ;  /* 0x0000000602197981 */ /* 0x0010a8000c1e1500 */
[----:B-1----:R1:W2:Y:S04]  /*373d0*/  LDG.E.U16 R0, [R4.64] ;  /* 0x0000000604007981 */ /* 0x0022a8000c1e1500 */
[----:B----4-:R4:W2:Y:S01]  /*373e0*/  LDG.E.U16 R28, [R6.64] ;  /* 0x00000006061c7981 */ /* 0x0108a2000c1e1500 */
[----:B-1----:R-:W-:-:S04]  /*373f0*/  IMAD.WIDE R4, R18, 0x2, R8 ;  /* 0x0000000212047825 */ /* 0x002fc800078e0208 */
[C---:B0-----:R-:W-:Y:S01]  /*37400*/  IMAD.WIDE R2, R18.reuse, 0x2, R12 ;  /* 0x0000000212027825 */ /* 0x041fe200078e020c */
[----:B------:R-:W2:Y:S03]  /*37410*/  LDL.64 R8, [R1+0x1088] ;  /* 0x0010880001087983 */ /* 0x000ea60000100a00 */
[----:B------:R0:W-:Y:S02]  /*37420*/  STL [R1+0xc0], R19 ;  /* 0x0000c01301007387 */ /* 0x0001e40000100800 */
[----:B------:R-:W2:Y:S02]  /*37430*/  LDL.64 R22, [R1+0x1068] ;  /* 0x0010680001167983 */ /* 0x000ea40000100a00 */
[C---:B----4-:R-:W-:Y:S01]  /*37440*/  IMAD.WIDE R6, R18.reuse, 0x2, R20 ;  /* 0x0000000212067825 */ /* 0x050fe200078e0214 */
[----:B------:R-:W4:Y:S03]  /*37450*/  LDL.64 R12, [R1+0x1048] ;  /* 0x00104800010c7983 */ /* 0x000f260000100a00 */
[----:B------:R1:W-:Y:S01]  /*37460*/  STL [R1+0x90], R26 ;  /* 0x0000901a01007387 */ /* 0x0003e20000100800 */
[----:B------:R1:W-:Y:S04]  /*37470*/  STL [R1+0xb0], R27 ;  /* 0x0000b01b01007387 */ /* 0x0003e80000100800 */
[----:B0-----:R3:W4:Y:S04]  /*37480*/  LDG.E.U16 R19, [R4.64] ;  /* 0x0000000604137981 */ /* 0x001728000c1e1500 */
[----:B-1----:R5:W4:Y:S04]  /*37490*/  LDG.E.U16 R26, [R6.64] ;  /* 0x00000006061a7981 */ /* 0x002b28000c1e1500 */
[----:B------:R2:W4:Y:S01]  /*374a0*/  LDG.E.U16 R27, [R2.64] ;  /* 0x00000006021b7981 */ /* 0x000522000c1e1500 */
[----:B---3--:R-:W-:-:S04]  /*374b0*/  IMAD.WIDE R4, R18, 0x2, R16 ;  /* 0x0000000212047825 */ /* 0x008fc800078e0210 */
[C---:B-----5:R-:W-:Y:S02]  /*374c0*/  IMAD.WIDE R6, R18.reuse, 0x2, R10 ;  /* 0x0000000212067825 */ /* 0x060fe400078e020a */
[----:B------:R-:W3:Y:S02]  /*374d0*/  LDL.64 R10, [R1+0x1028] ;  /* 0x00102800010a7983 */ /* 0x000ee40000100a00 */
[----:B------:R0:W-:Y:S02]  /*374e0*/  STL [R1+0x88], R29 ;  /* 0x0000881d01007387 */ /* 0x0001e40000100800 */
[C---:B--2---:R-:W-:Y:S01]  /*374f0*/  IMAD.WIDE R2, R18.reuse, 0x2, R14 ;  /* 0x0000000212027825 */ /* 0x044fe200078e020e */
[----:B0-----:R0:W2:Y:S04]  /*37500*/  LDG.E.U16 R29, [R6.64] ;  /* 0x00000006061d7981 */ /* 0x0010a8000c1e1500 */
[----:B------:R-:W-:Y:S01]  /*37510*/  STL [R1+0x7c], R25 ;  /* 0x00007c1901007387 */ /* 0x000fe20000100800 */
[----:B------:R1:W-:Y:S02]  /*37520*/  STL [R1+0xa0], R24 ;  /* 0x0000a01801007387 */ /* 0x0003e40000100800 */
[----:B------:R-:W5:Y:S01]  /*37530*/  LDL.64 R20, [R1+0xfe8] ;  /* 0x000fe80001147983 */ /* 0x000f620000100a00 */
[----:B-1----:R-:W5:Y:S01]  /*37540*/  LDL.64 R24, [R1+0x1008] ;  /* 0x0010080001187983 */ /* 0x002f620000100a00 */
[----:B------:R1:W-:Y:S02]  /*37550*/  STL [R1+0x8c], R0 ;  /* 0x00008c0001007387 */ /* 0x0003e40000100800 */
[----:B------:R1:W-:Y:S02]  /*37560*/  STL [R1+0x70], R28 ;  /* 0x0000701c01007387 */ /* 0x0003e40000100800 */
[----:B------:R-:W5:Y:S01]  /*37570*/  LDL.64 R14, [R1+0x1100] ;  /* 0x00110000010e7983 */ /* 0x000f620000100a00 */
[----:B------:R-:W5:Y:S01]  /*37580*/  LDL.64 R16, [R1+0x1118] ;  /* 0x0011180001107983 */ /* 0x000f620000100a00 */
[----:B0-----:R-:W-:-:S04]  /*37590*/  IMAD.WIDE R6, R18, 0x2, R8 ;  /* 0x0000000212067825 */ /* 0x001fc800078e0208 */
[----:B------:R-:W5:Y:S01]  /*375a0*/  LDL.64 R8, [R1+0x10f8] ;  /* 0x0010f80001087983 */ /* 0x000f620000100a00 */
[----:B-1----:R0:W5:Y:S04]  /*375b0*/  LDG.E.U16 R0, [R4.64] ;  /* 0x0000000604007981 */ /* 0x002168000c1e1500 */
[----:B------:R1:W5:Y:S04]  /*375c0*/  LDG.E.U16 R28, [R2.64] ;  /* 0x00000006021c7981 */ /* 0x000368000c1e1500 */
[----:B----4-:R4:W-:Y:S04]  /*375d0*/  STL [R1+0x84], R19 ;  /* 0x0000841301007387 */ /* 0x0109e80000100800 */
[----:B------:R4:W-:Y:S01]  /*375e0*/  STL [R1+0x68], R26 ;  /* 0x0000681a01007387 */ /* 0x0009e20000100800 */
[----:B0-----:R-:W-:-:S04]  /*375f0*/  IMAD.WIDE R4, R18, 0x2, R22 ;  /* 0x0000000212047825 */ /* 0x001fc800078e0216 */
[C---:B-1----:R-:W-:Y:S01]  /*37600*/  IMAD.WIDE R2, R18.reuse, 0x2, R12 ;  /* 0x0000000212027825 */ /* 0x042fe200078e020c */
[----:B------:R0:W-:Y:S04]  /*37610*/  STL [R1+0x64], R27 ;  /* 0x0000641b01007387 */ /* 0x0001e80000100800 */
[----:B----4-:R3:W4:Y:S01]  /*37620*/  LDG.E.U16 R19, [R6.64] ;  /* 0x0000000606137981 */ /* 0x010722000c1e1500 */
[----:B------:R-:W4:Y:S02]  /*37630*/  LDL.64 R22, [R1+0x10e0] ;  /* 0x0010e00001167983 */ /* 0x000f240000100a00 */
[----:B------:R-:W4:Y:S01]  /*37640*/  LDL.64 R12, [R1+0x10c0] ;  /* 0x0010c000010c7983 */ /* 0x000f220000100a00 */
[----:B------:R1:W4:Y:S04]  /*37650*/  LDG.E.U16 R26, [R4.64] ;  /* 0x00000006041a7981 */ /* 0x000328000c1e1500 */
[----:B0-----:R5:W4:Y:S01]  /*37660*/  LDG.E.U16 R27, [R2.64] ;  /* 0x00000006021b7981 */ /* 0x001b22000c1e1500 */
[----:B---3--:R-:W-:-:S03]  /*37670*/  IMAD.WIDE R6, R18, 0x2, R10 ;  /* 0x0000000212067825 */ /* 0x008fc600078e020a */
[----:B------:R-:W3:Y:S04]  /*37680*/  LDL.64 R10, [R1+0x10a0] ;  /* 0x0010a000010a7983 */ /* 0x000ee80000100a00 */
[----:B--2---:R0:W-:Y:S01]  /*37690*/  STL [R1+0x60], R29 ;  /* 0x0000601d01007387 */ /* 0x0041e20000100800 */
[----:B-----5:R-:W-:-:S03]  /*376a0*/  IMAD.WIDE R2, R18, 0x2, R20 ;  /* 0x0000000212027825 */ /* 0x020fc600078e0214 */
[----:B0-----:R0:W2:Y:S04]  /*376b0*/  LDG.E.U16 R29, [R6.64] ;  /* 0x00000006061d7981 */ /* 0x0010a8000c1e1500 */
[----:B------:R5:W2:Y:S01]  /*376c0*/  LDG.E.U16 R2, [R2.64] ;  /* 0x0000000602027981 */ /* 0x000aa2000c1e1500 */
[----:B-1----:R-:W-:-:S04]  /*376d0*/  IMAD.WIDE R4, R18, 0x2, R24 ;  /* 0x0000000212047825 */ /* 0x002fc800078e0218 */
[----:B0-----:R-:W-:-:S04]  /*376e0*/  IMAD.WIDE R6, R18, 0x2, R14 ;  /* 0x0000000212067825 */ /* 0x001fc800078e020e */
[C---:B------:R-:W-:Y:S01]  /*376f0*/  IMAD.WIDE R8, R18.reuse, 0x2, R8 ;  /* 0x0000000212087825 */ /* 0x040fe200078e0208 */
[----:B------:R0:W-:Y:S03]  /*37700*/  STL [R1+0x5c], R0 ;  /* 0x00005c0001007387 */ /* 0x0001e60000100800 */
[----:B------:R-:W2:Y:S02]  /*37710*/  LDL.64 R20, [R1+0x1080] ;  /* 0x0010800001147983 */ /* 0x000ea40000100a00 */
[----:B------:R1:W-:Y:S02]  /*37720*/  STL [R1+0x50], R28 ;  /* 0x0000501c01007387 */ /* 0x0003e40000100800 */
[----:B------:R-:W2:Y:S01]  /*37730*/  LDL.64 R14, [R1+0x1040] ;  /* 0x00104000010e7983 */ /* 0x000ea20000100a00 */
[----:B-----5:R4:W5:Y:S04]  /*37740*/  LDG.E.U16 R3, [R8.64] ;  /* 0x0000000608037981 */ /* 0x020968000c1e1500 */
[----:B0-----:R0:W2:Y:S01]  /*37750*/  LDG.E.U16 R0, [R4.64] ;  /* 0x0000000604007981 */ /* 0x0010a2000c1e1500 */
[----:B----4-:R-:W-:-:S04]  /*37760*/  IMAD.WIDE R8, R18, 0x2, R22 ;  /* 0x0000000212087825 */ /* 0x010fc800078e0216 */
[C---:B0-----:R-:W-:Y:S01]  /*37770*/  IMAD.WIDE R4, R18.reuse, 0x2, R16 ;  /* 0x0000000212047825 */ /* 0x041fe200078e0210 */
[----:B------:R-:W4:Y:S04]  /*37780*/  LDG.E.U16 R24, [R8.64] ;  /* 0x0000000608187981 */ /* 0x000f28000c1e1500 */
[----:B------:R-:W2:Y:S01]  /*37790*/  LDL.64 R16, [R1+0x1060] ;  /* 0x0010600001107983 */ /* 0x000ea20000100a00 */
[----:B------:R0:W-:Y:S03]  /*377a0*/  STL [R1+0x4c], R19 ;  /* 0x00004c1301007387 */ /* 0x0001e60000100800 */
[----:B-1----:R3:W2:Y:S04]  /*377b0*/  LDG.E.U16 R28, [R4.64] ;  /* 0x00000006041c7981 */ /* 0x0026a8000c1e1500 */
[----:B0-----:R0:W2:Y:S02]  /*377c0*/  LDG.E.U16 R19, [R6.64] ;  /* 0x0000000606137981 */ /* 0x0010a4000c1e1500 */
[----:B0-----:R-:W-:-:S02]  /*377d0*/  IMAD.WIDE R6, R18, 0x2, R12 ;  /* 0x0000000212067825 */ /* 0x001fc400078e020c */
[----:B------:R-:W2:Y:S04]  /*377e0*/  LDL.64 R12, [R1+0x10d8] ;  /* 0x0010d800010c7983 */ /* 0x000ea80000100a00 */
[----:B------:R-:W2:Y:S01]  /*377f0*/  LDG.E.U16 R25, [R6.64] ;  /* 0x0000000606197981 */ /* 0x000ea2000c1e1500 */
[----:B---3--:R-:W-:-:S03]  /*37800*/  IMAD.WIDE R4, R18, 0x2, R10 ;  /* 0x0000000212047825 */ /* 0x008fc600078e020a */
[----:B------:R-:W3:Y:S04]  /*37810*/  LDL.64 R10, [R1+0x1020] ;  /* 0x00102000010a7983 */ /* 0x000ee80000100a00 */
[----:B----4-:R-:W-:Y:S04]  /*37820*/  STL [R1+0x3c18], R24 ;  /* 0x003c181801007387 */ /* 0x010fe80000100800 */
[----:B--2---:R-:W-:Y:S01]  /*37830*/  STL [R1+0x3c1c], R25 ;  /* 0x003c1c1901007387 */ /* 0x004fe20000100800 */
[----:B------:R0:W-:Y:S03]  /*37840*/  STL [R1+0x48], R26 ;  /* 0x0000481a01007387 */ /* 0x0001e60000100800 */
[----:B0-----:R-:W2:Y:S01]  /*37850*/  LDG.E.U16 R26, [R4.64] ;  /* 0x00000006041a7981 */ /* 0x001ea2000c1e1500 */
[----:B------:R-:W-:-:S03]  /*37860*/  IMAD.WIDE R8, R18, 0x2, R20 ;  /* 0x0000000212087825 */ /* 0x000fc600078e0214 */
[----:B--2---:R-:W-:Y:S01]  /*37870*/  STL [R1+0x3c20], R26 ;  /* 0x003c201a01007387 */ /* 0x004fe20000100800 */
[----:B------:R0:W-:Y:S02]  /*37880*/  STL [R1+0x40], R27 ;  /* 0x0000401b01007387 */ /* 0x0001e40000100800 */
[----:B------:R-:W-:-:S04]  /*37890*/  IMAD.WIDE R6, R18, 0x2, R16 ;  /* 0x0000000212067825 */ /* 0x000fc800078e0210 */
[----:B------:R-:W2:Y:S01]  /*378a0*/  LDL.64 R20, [R1+0x1000] ;  /* 0x0010000001147983 */ /* 0x000ea20000100a00 */
[----:B------:R-:W4:Y:S04]  /*378b0*/  LDL.64 R16, [R1+0x10b8] ;  /* 0x0010b80001107983 */ /* 0x000f280000100a00 */
[----:B------:R-:W2:Y:S04]  /*378c0*/  LDL.64 R24, [R1+0x1098] ;  /* 0x0010980001187983 */ /* 0x000ea80000100a00 */
[----:B0-----:R-:W2:Y:S01]  /*378d0*/  LDG.E.U16 R27, [R8.64] ;  /* 0x00000006081b7981 */ /* 0x001ea2000c1e1500 */
[----:B------:R-:W-:-:S03]  /*378e0*/  IMAD.WIDE R4, R18, 0x2, R14 ;  /* 0x0000000212047825 */ /* 0x000fc600078e020e */
[----:B--2---:R0:W-:Y:S01]  /*378f0*/  STL [R1+0x3c24], R27 ;  /* 0x003c241b01007387 */ /* 0x0041e20000100800 */
[----:B------:R1:W-:Y:S02]  /*37900*/  STL [R1+0x3c], R29 ;  /* 0x00003c1d01007387 */ /* 0x0003e40000100800 */
[----:B---3--:R-:W-:-:S05]  /*37910*/  IMAD.WIDE R8, R18, 0x2, R10 ;  /* 0x0000000212087825 */ /* 0x008fca00078e020a */
[----:B------:R2:W3:Y:S04]  /*37920*/  LDG.E.U16 R23, [R8.64] ;  /* 0x0000000608177981 */ /* 0x0004e8000c1e1500 */
[----:B0-----:R-:W2:Y:S04]  /*37930*/  LDL.64 R26, [R1+0xfe0] ;  /* 0x000fe000011a7983 */ /* 0x001ea80000100a00 */
[----:B-1----:R-:W2:Y:S04]  /*37940*/  LDG.E.U16 R29, [R6.64] ;  /* 0x00000006061d7981 */ /* 0x002ea8000c1e1500 */
[----:B--2---:R-:W-:Y:S01]  /*37950*/  STL [R1+0x3c28], R29 ;  /* 0x003c281d01007387 */ /* 0x004fe20000100800 */
[----:B------:R0:W-:Y:S03]  /*37960*/  STL [R1+0x58], R28 ;  /* 0x0000581c01007387 */ /* 0x0001e60000100800 */
[----:B0-----:R0:W2:Y:S01]  /*37970*/  LDG.E.U16 R28, [R4.64] ;  /* 0x00000006041c7981 */ /* 0x0010a2000c1e1500 */
[----:B------:R-:W-:-:S05]  /*37980*/  IMAD.WIDE R6, R18, 0x2, R20 ;  /* 0x0000000212067825 */ /* 0x000fca00078e0214 */
[----:B------:R1:W3:Y:S01]  /*37990*/  LDG.E.U16 R29, [R6.64] ;  /* 0x00000006061d7981 */ /* 0x0002e2000c1e1500 */
[----:B0-----:R-:W-:-:S04]  /*379a0*/  IMAD.WIDE R4, R18, 0x2, R12 ;  /* 0x0000000212047825 */ /* 0x001fc800078e020c */
[----:B------:R-:W-:-:S04]  /*379b0*/  IMAD.WIDE R8, R18, 0x2, R24 ;  /* 0x0000000212087825 */ /* 0x000fc800078e0218 */
[----:B-1----:R-:W-:-:S05]  /*379c0*/  IMAD.WIDE R6, R18, 0x2, R26 ;  /* 0x0000000212067825 */ /* 0x002fca00078e021a */
[----:B------:R0:W4:Y:S04]  /*379d0*/  LDG.E.U16 R25, [R6.64] ;  /* 0x0000000606197981 */ /* 0x000128000c1e1500 */
[----:B--2---:R1:W-:Y:S01]  /*379e0*/  STL [R1+0x3c2c], R28 ;  /* 0x003c2c1c01007387 */ /* 0x0043e20000100800 */
[----:B------:R-:W0:Y:S02]  /*379f0*/  LDL.64 R14, [R1+0x1078] ;  /* 0x00107800010e7983 */ /* 0x000e240000100a00 */
[----:B------:R-:W2:Y:S02]  /*37a00*/  LDL.64 R10, [R1+0x1038] ;  /* 0x00103800010a7983 */ /* 0x000ea40000100a00 */
[----:B------:R-:W2:Y:S01]  /*37a10*/  LDL.64 R12, [R1+0x1058] ;  /* 0x00105800010c7983 */ /* 0x000ea20000100a00 */
[----:B------:R1:W-:Y:S01]  /*37a20*/  STL [R1+0x44], R19 ;  /* 0x0000441301007387 */ /* 0x0003e20000100800 */
[----:B-----5:R-:W-:Y:S02]  /*37a30*/  STL [R1+0x54], R3 ;  /* 0x0000540301007387 */ /* 0x020fe40000100800 */
[----:B---3--:R3:W-:Y:S02]  /*37a40*/  STL [R1+0x3c30], R23 ;  /* 0x003c301701007387 */ /* 0x0087e40000100800 */
[----:B------:R-:W5:Y:S01]  /*37a50*/  LDL.64 R20, [R1+0xff8] ;  /* 0x000ff80001147983 */ /* 0x000f620000100a00 */
[----:B-1----:R4:W5:Y:S04]  /*37a60*/  LDG.E.U16 R28, [R4.64] ;  /* 0x00000006041c7981 */ /* 0x002968000c1e1500 */
[----:B------:R1:W5:Y:S04]  /*37a70*/  LDG.E.U16 R19, [R8.64] ;  /* 0x0000000608137981 */ /* 0x000368000c1e1500 */
[----:B---3--:R-:W3:Y:S01]  /*37a80*/  LDL.64 R22, [R1+0x1018] ;  /* 0x0010180001167983 */ /* 0x008ee20000100a00 */
[----:B----4-:R-:W-:-:S03]  /*37a90*/  IMAD.WIDE R4, R18, 0x2, R16 ;  /* 0x0000000212047825 */ /* 0x010fc600078e0210 */
[----:B------:R-:W4:Y:S04]  /*37aa0*/  LDL.64 R16, [R1+0xfd8] ;  /* 0x000fd80001107983 */ /* 0x000f280000100a00 */
[----:B------:R2:W3:Y:S01]  /*37ab0*/  LDG.E.U16 R3, [R4.64] ;  /* 0x0000000604037981 */ /* 0x0004e2000c1e1500 */
[----:B0-----:R-:W-:-:S04]  /*37ac0*/  IMAD.WIDE R6, R18, 0x2, R14 ;  /* 0x0000000212067825 */ /* 0x001fc800078e020e */
[----:B--2---:R-:W-:-:S04]  /*37ad0*/  IMAD.WIDE R4, R18, 0x2, R10 ;  /* 0x0000000212047825 */ /* 0x004fc800078e020a */
[C---:B-1----:R-:W-:Y:S01]  /*37ae0*/  IMAD.WIDE R8, R18.reuse, 0x2, R12 ;  /* 0x0000000212087825 */ /* 0x042fe200078e020c */
[----:B------:R-:W2:Y:S04]  /*37af0*/  LDL.64 R10, [R1+0x11b0] ;  /* 0x0011b000010a7983 */ /* 0x000ea80000100a00 */
[----:B------:R-:W2:Y:S04]  /*37b00*/  LDL.64 R14, [R1+0x1190] ;  /* 0x00119000010e7983 */ /* 0x000ea80000100a00 */
[----:B------:R-:W2:Y:S04]  /*37b10*/  LDL.64 R12, [R1+0x1170] ;  /* 0x00117000010c7983 */ /* 0x000ea80000100a00 */
[----:B------:R4:W2:Y:S04]  /*37b20*/  LDG.E.U16 R27, [R4.64] ;  /* 0x00000006041b7981 */ /* 0x0008a8000c1e1500 */
[----:B-----5:R0:W-:Y:S01]  /*37b30*/  STL [R1+0x2c], R28 ;  /* 0x00002c1c01007387 */ /* 0x0201e20000100800 */
[----:B------:R1:W-:Y:S02]  /*37b40*/  STL [R1+0x28], R29 ;  /* 0x0000281d01007387 */ /* 0x0003e40000100800 */
[----:B------:R5:W-:Y:S01]  /*37b50*/  STL [R1+0x24], R25 ;  /* 0x0000241901007387 */ /* 0x000be20000100800 */
[----:B0-----:R0:W2:Y:S04]  /*37b60*/  LDG.E.U16 R28, [R6.64] ;  /* 0x00000006061c7981 */ /* 0x0010a8000c1e1500 */
[----:B-1----:R3:W2:Y:S04]  /*37b70*/  LDG.E.U16 R29, [R8.64] ;  /* 0x00000006081d7981 */ /* 0x0026a8000c1e1500 */
[----:B-----5:R-:W5:Y:S01]  /*37b80*/  LDL.64 R24, [R1+0x1150] ;  /* 0x0011500001187983 */ /* 0x020f620000100a00 */
[----:B----4-:R-:W-:-:S04]  /*37b90*/  IMAD.WIDE R4, R18, 0x2, R16 ;  /* 0x0000000212047825 */ /* 0x010fc800078e0210 */
[----:B0-----:R-:W-:-:S04]  /*37ba0*/  IMAD.WIDE R6, R18, 0x2, R20 ;  /* 0x0000000212067825 */ /* 0x001fc800078e0214 */
[C---:B---3--:R-:W-:Y:S01]  /*37bb0*/  IMAD.WIDE R8, R18.reuse, 0x2, R22 ;  /* 0x0000000212087825 */ /* 0x048fe200078e0216 */
[----:B------:R-:W3:Y:S04]  /*37bc0*/  LDL.64 R20, [R1+0x1110] ;  /* 0x0011100001147983 */ /* 0x000ee80000100a00 */
[----:B------:R-:W4:Y:S01]  /*37bd0*/  LDL.64 R22, [R1+0x1130] ;  /* 0x0011300001167983 */ /* 0x000f220000100a00 */
[----:B------:R0:W-:Y:S03]  /*37be0*/  STL [R1+0x1c], R3 ;  /* 0x00001c0301007387 */ /* 0x0001e60000100800 */
[----:B------:R1:W3:Y:S04]  /*37bf0*/  LDG.E.U16 R4, [R4.64] ;  /* 0x0000000604047981 */ /* 0x0002e8000c1e1500 */
[----:B------:R2:W3:Y:S04]  /*37c00*/  LDG.E.U16 R26, [R8.64] ;  /* 0x00000006081a7981 */ /* 0x0004e8000c1e1500 */
[----:B0-----:R0:W3:Y:S01]  /*37c10*/  LDG.E.U16 R3, [R6.64] ;  /* 0x0000000606037981 */ /* 0x0010e2000c1e1500 */
[----:B--2---:R-:W-:-:S04]  /*37c20*/  IMAD.WIDE R8, R18, 0x2, R14 ;  /* 0x0000000212087825 */ /* 0x004fc800078e020e */
[----:B0-----:R-:W-:-:S05]  /*37c30*/  IMAD.WIDE R6, R18, 0x2, R12 ;  /* 0x0000000212067825 */ /* 0x001fca00078e020c */
[----:B-1----:R5:W2:Y:S04]  /*37c40*/  LDG.E.U16 R5, [R6.64] ;  /* 0x0000000606057981 */ /* 0x002aa8000c1e1500 */
[----:B---3--:R0:W-:Y:S01]  /*37c50*/  STL [R1+0x3bfc], R3 ;  /* 0x003bfc0301007387 */ /* 0x0081e20000100800 */
[----:B------:R-:W-:Y:S02]  /*37c60*/  STL [R1+0x3c00], R4 ;  /* 0x003c000401007387 */ /* 0x000fe40000100800 */
[----:B------:R-:W3:Y:S02]  /*37c70*/  LDL.64 R14, [R1+0x10f0] ;  /* 0x0010f000010e7983 */ /* 0x000ee40000100a00 */
[----:B------:R1:W-:Y:S01]  /*37c80*/  STL [R1+0x18], R19 ;  /* 0x0000181301007387 */ /* 0x0003e20000100800 */
[----:B------:R-:W3:Y:S04]  /*37c90*/  LDL.64 R12, [R1+0x10d0] ;  /* 0x0010d000010c7983 */ /* 0x000ee80000100a00 */
[----:B------:R-:W3:Y:S01]  /*37ca0*/  LDL.64 R16, [R1+0x10b0] ;  /* 0x0010b00001107983 */ /* 0x000ee20000100a00 */
[----:B------:R-:W-:-:S04]  /*37cb0*/  IMAD.WIDE R10, R18, 0x2, R10 ;  /* 0x00000002120a7825 */ /* 0x000fc800078e020a */
[C---:B-----5:R-:W-:Y:S01]  /*37cc0*/  IMAD.WIDE R6, R18.reuse, 0x2, R24 ;  /* 0x0000000212067825 */ /* 0x060fe200078e0218 */
[----:B0-----:R0:W5:Y:S04]  /*37cd0*/  LDG.E.U16 R3, [R8.64] ;  /* 0x0000000608037981 */ /* 0x001168000c1e1500 */
[----:B-1----:R4:W5:Y:S04]  /*37ce0*/  LDG.E.U16 R19, [R10.64] ;  /* 0x000000060a137981 */ /* 0x002968000c1e1500 */
[----:B------:R1:W5:Y:S01]  /*37cf0*/  LDG.E.U16 R6, [R6.64] ;  /* 0x0000000606067981 */ /* 0x000362000c1e1500 */
[----:B0-----:R-:W-:-:S04]  /*37d00*/  IMAD.WIDE R8, R18, 0x2, R20 ;  /* 0x0000000212087825 */ /* 0x001fc800078e0214 */
[----:B----4-:R-:W-:-:S05]  /*37d10*/  IMAD.WIDE R10, R18, 0x2, R22 ;  /* 0x00000002120a7825 */ /* 0x010fca00078e0216 */
[----:B-1----:R0:W5:Y:S04]  /*37d20*/  LDG.E.U16 R7, [R10.64] ;  /* 0x000000060a077981 */ /* 0x002168000c1e1500 */
[----:B------:R1:W5:Y:S04]  /*37d30*/  LDG.E.U16 R8, [R8.64] ;  /* 0x0000000608087981 */ /* 0x000368000c1e1500 */
[----:B--2---:R2:W-:Y:S01]  /*37d40*/  STL [R1+0x3bbc], R5 ;  /* 0x003bbc0501007387 */ /* 0x0045e20000100800 */
[----:B------:R-:W-:Y:S02]  /*37d50*/  STL [R1+0x10], R29 ;  /* 0x0000101d01007387 */ /* 0x000fe40000100800 */
[----:B------:R0:W-:Y:S02]  /*37d60*/  STL [R1+0x14], R28 ;  /* 0x0000141c01007387 */ /* 0x0001e40000100800 */
[----:B------:R-:W4:Y:S01]  /*37d70*/  LDL.64 R20, [R1+0x1050] ;  /* 0x0010500001147983 */ /* 0x000f220000100a00 */
[----:B--2---:R-:W2:Y:S04]  /*37d80*/  LDL.64 R4, [R1+0x1070] ;  /* 0x0010700001047983 */ /* 0x004ea80000100a00 */
[----:B0-----:R-:W4:Y:S01]  /*37d90*/  LDL.64 R28, [R1+0x1090] ;  /* 0x00109000011c7983 */ /* 0x001f220000100a00 */
[----:B---3--:R-:W-:-:S04]  /*37da0*/  IMAD.WIDE R14, R18, 0x2, R14 ;  /* 0x00000002120e7825 */ /* 0x008fc800078e020e */
[----:B------:R-:W-:-:S04]  /*37db0*/  IMAD.WIDE R12, R18, 0x2, R12 ;  /* 0x00000002120c7825 */ /* 0x000fc800078e020c */
[C---:B------:R-:W-:Y:S01]  /*37dc0*/  IMAD.WIDE R10, R18.reuse, 0x2, R16 ;  /* 0x00000002120a7825 */ /* 0x040fe200078e0210 */
[----:B-1----:R0:W3:Y:S04]  /*37dd0*/  LDG.E.U16 R9, [R14.64] ;  /* 0x000000060e097981 */ /* 0x0020e8000c1e1500 */
[----:B------:R2:W3:Y:S04]  /*37de0*/  LDG.E.U16 R16, [R12.64] ;  /* 0x000000060c107981 */ /* 0x0004e8000c1e1500 */
[----:B------:R4:W3:Y:S04]  /*37df0*/  LDG.E.U16 R17, [R10.64] ;  /* 0x000000060a117981 */ /* 0x0008e8000c1e1500 */
[----:B-----5:R-:W-:Y:S01]  /*37e00*/  STL [R1+0x3bc0], R6 ;  /* 0x003bc00601007387 */ /* 0x020fe20000100800 */
[----:B------:R-:W-:Y:S03]  /*37e10*/  STL [R1+0xc], R27 ;  /* 0x00000c1b01007387 */ /* 0x000fe60000100800 */
[----:B------:R1:W-:Y:S01]  /*37e20*/  STL [R1+0x3bc4], R7 ;  /* 0x003bc40701007387 */ /* 0x0003e20000100800 */
[----:B------:R-:W-:Y:S02]  /*37e30*/  STL [R1+0x3bc8], R8 ;  /* 0x003bc80801007387 */ /* 0x000fe40000100800 */
[----:B------:R5:W-:Y:S02]  /*37e40*/  STL [R1+0x8], R26 ;  /* 0x0000081a01007387 */ /* 0x000be40000100800 */
[----:B------:R-:W3:Y:S01]  /*37e50*/  LDL.64 R22, [R1+0x1010] ;  /* 0x0010100001167983 */ /* 0x000ee20000100a00 */
[----:B-1----:R-:W3:Y:S04]  /*37e60*/  LDL.64 R6, [R1+0xff0] ;  /* 0x000ff00001067983 */ /* 0x002ee80000100a00 */
[----:B-----5:R-:W5:Y:S01]  /*37e70*/  LDL.64 R26, [R1+0x1030] ;  /* 0x00103000011a7983 */ /* 0x020f620000100a00 */
[----:B------:R-:W5:Y:S02]  /*37e80*/  LDL.LU R25, [R1+0x174] ;  /* 0x0001740001197983 */ /* 0x000f640000300800 */
[----:B--2---:R-:W-:-:S04]  /*37e90*/  IMAD.WIDE R12, R18, 0x2, R4 ;  /* 0x00000002120c7825 */ /* 0x004fc800078e0204 */
[----:B----4-:R-:W-:-:S04]  /*37ea0*/  IMAD.WIDE R10, R18, 0x2, R28 ;  /* 0x00000002120a7825 */ /* 0x010fc800078e021c */
[C---:B0-----:R-:W-:Y:S02]  /*37eb0*/  IMAD.WIDE R14, R18.reuse, 0x2, R20 ;  /* 0x00000002120e7825 */ /* 0x041fe400078e0214 */
[----:B------:R0:W2:Y:S04]  /*37ec0*/  LDG.E.U16 R20, [R12.64] ;  /* 0x000000060c147981 */ /* 0x0000a8000c1e1500 */
[----:B------:R1:W4:Y:S04]  /*37ed0*/  LDG.E.U16 R21, [R14.64] ;  /* 0x000000060e157981 */ /* 0x000328000c1e1500 */
[----:B---3--:R-:W-:Y:S01]  /*37ee0*/  STL [R1+0x3bcc], R9 ;  /* 0x003bcc0901007387 */ /* 0x008fe20000100800 */
[----:B------:R-:W-:Y:S02]  /*37ef0*/  STL [R1+0x3bd0], R16 ;  /* 0x003bd01001007387 */ /* 0x000fe40000100800 */
[----:B------:R-:W-:Y:S02]  /*37f00*/  STL [R1+0x3bd4], R17 ;  /* 0x003bd41101007387 */ /* 0x000fe40000100800 */
[----:B------:R3:W-:Y:S01]  /*37f10*/  STL [R1+0x4], R19 ;  /* 0x0000041301007387 */ /* 0x0007e20000100800 */
[----:B------:R0:W-:Y:S01]  /*37f20*/  STL [R1], R3 ;  /* 0x0000000301007387 */ /* 0x0001e20000100800 */
[----:B------:R-:W2:Y:S02]  /*37f30*/  LDL.64 R4, [R1+0xfd0] ;  /* 0x000fd00001047983 */ /* 0x000ea40000100a00 */
[----:B------:R-:W4:Y:S01]  /*37f40*/  LDL.LU R24, [R1+0x144] ;  /* 0x0001440001187983 */ /* 0x000f220000300800 */
[----:B---3--:R5:W3:Y:S01]  /*37f50*/  LDG.E.U16 R19, [R10.64] ;  /* 0x000000060a137981 */ /* 0x008ae2000c1e1500 */
[----:B0-----:R-:W-:-:S06]  /*37f60*/  IMAD.WIDE R12, R18, 0x2, R22 ;  /* 0x00000002120c7825 */ /* 0x001fcc00078e0216 */
[----:B------:R-:W4:Y:S01]  /*37f70*/  LDG.E.U16 R12, [R12.64] ;  /* 0x000000060c0c7981 */ /* 0x000f22000c1e1500 */
[----:B-1----:R-:W-:-:S04]  /*37f80*/  IMAD.WIDE R14, R18, 0x2, R6 ;  /* 0x00000002120e7825 */ /* 0x002fc800078e0206 */
[----:B-----5:R-:W-:-:S05]  /*37f90*/  IMAD.WIDE R10, R18, 0x2, R26 ;  /* 0x00000002120a7825 */ /* 0x020fca00078e021a */
[----:B------:R2:W5:Y:S04]  /*37fa0*/  LDG.E.U16 R22, [R10.64] ;  /* 0x000000060a167981 */ /* 0x000568000c1e1500 */
[----:B------:R-:W5:Y:S01]  /*37fb0*/  LDG.E.U16 R14, [R14.64] ;  /* 0x000000060e0e7981 */ /* 0x000f62000c1e1500 */
[----:B--2---:R-:W-:-:S06]  /*37fc0*/  IMAD.WIDE R10, R18, 0x2, R4 ;  /* 0x00000002120a7825 */ /* 0x004fcc00078e0204 */
[----:B------:R-:W2:Y:S04]  /*37fd0*/  LDG.E.U16 R11, [R10.64] ;  /* 0x000000060a0b7981 */ /* 0x000ea8000c1e1500 */
[----:B---3--:R-:W-:Y:S01]  /*37fe0*/  STL [R1+0x3bd8], R19 ;  /* 0x003bd81301007387 */ /* 0x008fe20000100800 */
[----:B------:R-:W-:Y:S02]  /*37ff0*/  STL [R1+0x3bdc], R20 ;  /* 0x003bdc1401007387 */ /* 0x000fe40000100800 */
[----:B----4-:R-:W-:Y:S01]  /*38000*/  STL [R1+0x3be0], R21 ;  /* 0x003be01501007387 */ /* 0x010fe20000100800 */
[----:B------:R-:W3:Y:S04]  /*38010*/  LDL R23, [R1+0x7ec] ;  /* 0x0007ec0001177983 */ /* 0x000ee80000100800 */
[----:B------:R-:W3:Y:S01]  /*38020*/  LDL.LU R3, [R1+0x184] ;  /* 0x0001840001037983 */ /* 0x000ee20000300800 */
[----:B------:R-:W4:Y:S03]  /*38030*/  LDL.LU R28, [R1+0x178] ;  /* 0x00017800011c7983 */ /* 0x000f260000300800 */
[----:B------:R-:W-:Y:S06]  /*38040*/  BAR.SYNC.DEFER_BLOCKING 0x0 ;  /* 0x0000000000007b1d */ /* 0x000fec0000010000 */
[----:B-----5:R-:W-:Y:S01]  /*38050*/  STL [R1+0x3be4], R22 ;  /* 0x003be41601007387 */ /* 0x020fe20000100800 */
[----:B------:R-:W-:Y:S02]  /*38060*/  STL [R1+0x3be8], R12 ;  /* 0x003be80c01007387 */ /* 0x000fe40000100800 */
[----:B------:R0:W-:Y:S02]  /*38070*/  STL [R1+0x3bec], R14 ;  /* 0x003bec0e01007387 */ /* 0x0001e40000100800 */
[----:B------:R-:W5:Y:S01]  /*38080*/  LDL.LU R18, [R1+0x3c34] ;  /* 0x003c340001127983 */ /* 0x000f620000300800 */
[----:B0-----:R-:W5:Y:S01]  /*38090*/  LDL.LU R14, [R1+0x15c] ;  /* 0x00015c00010e7983 */ /* 0x001f620000300800 */
[----:B------:R-:W5:Y:S02]  /*380a0*/  LDL.LU R15, [R1+0x154] ;  /* 0x00015400010f7983 */ /* 0x000f640000300800 */
[----:B------:R-:W5:Y:S02]  /*380b0*/  LDL.LU R12, [R1+0x140] ;  /* 0x00014000010c7983 */ /* 0x000f640000300800 */
[----:B------:R-:W5:Y:S01]  /*380c0*/  LDL.LU R13, [R1+0x12c] ;  /* 0x00012c00010d7983 */ /* 0x000f620000300800 */
[----:B------:R-:W5:Y:S01]  /*380d0*/  LDL.LU R7, [R1+0x120] ;  /* 0x0001200001077983 */ /* 0x000f620000300800 */
[----:B------:R-:W5:Y:S02]  /*380e0*/  LDL.LU R29, [R1+0x114] ;  /* 0x00011400011d7983 */ /* 0x000f640000300800 */
[----:B------:R-:W5:Y:S02]  /*380f0*/  LDL.LU R27, [R1+0x10c] ;  /* 0x00010c00011b7983 */ /* 0x000f640000300800 */
[----:B------:R-:W5:Y:S01]  /*38100*/  LDL.LU R5, [R1+0xf4] ;  /* 0x0000f40001057983 */ /* 0x000f620000300800 */
[----:B------:R-:W5:Y:S01]  /*38110*/  LDL.LU R26, [R1+0xd0] ;  /* 0x0000d000011a7983 */ /* 0x000f620000300800 */
[----:B------:R-:W-:-:S02]  /*38120*/  ISETP.GT.U32.AND.EX P0, PT, R25, RZ, PT, P0 ;  /* 0x000000ff1900720c */ /* 0x000fc40003f04100 */
[----:B------:R-:W-:Y:S02]  /*38130*/  ISETP.GT.U32.AND.EX P2, PT, R25, RZ, PT, P2 ;  /* 0x000000ff1900720c */ /* 0x000fe40003f44120 */
[----:B------:R-:W5:Y:S01]  /*38140*/  LDL.LU R25, [R1+0xc8] ;  /* 0x0000c80001197983 */ /* 0x000f620000300800 */
[C---:B------:R-:W-:Y:S02]  /*38150*/  ISETP.GT.U32.AND.EX P3, PT, R24.reuse, RZ, PT, P3 ;  /* 0x000000ff1800720c */ /* 0x040fe40003f64130 */
[----:B------:R-:W-:Y:S01]  /*38160*/  ISETP.GT.U32.AND.EX P4, PT, R24, RZ, PT, P4 ;  /* 0x000000ff1800720c */ /* 0x000fe20003f84140 */
[----:B--2---:R0:W-:Y:S01]  /*38170*/  STL [R1+0x3bf0], R11 ;  /* 0x003bf00b01007387 */ /* 0x0041e20000100800 */
[----:B------:R-:W2:Y:S02]  /*38180*/  LDL.LU R22, [R1+0xc4] ;  /* 0x0000c40001167983 */ /* 0x000ea40000300800 */
[----:B------:R-:W2:Y:S02]  /*38190*/  LDL.LU R21, [R1+0xbc] ;  /* 0x0000bc0001157983 */ /* 0x000ea40000300800 */
[----:B------:R-:W2:Y:S01]  /*381a0*/  LDL.LU R20, [R1+0xb4] ;  /* 0x0000b40001147983 */ /* 0x000ea20000300800 */
[----:B------:R-:W2:Y:S01]  /*381b0*/  LDL.LU R19, [R1+0xac] ;  /* 0x0000ac0001137983 */ /* 0x000ea20000300800 */
[----:B------:R-:W2:Y:S02]  /*381c0*/  LDL.LU R17, [R1+0xa8] ;  /* 0x0000a80001117983 */ /* 0x000ea40000300800 */
[----:B------:R-:W2:Y:S02]  /*381d0*/  LDL.LU R16, [R1+0x80] ;  /* 0x0000800001107983 */ /* 0x000ea40000300800 */
[----:B------:R-:W2:Y:S01]  /*381e0*/  LDL.LU R24, [R1+0x78] ;  /* 0x0000780001187983 */ /* 0x000ea20000300800 */
[----:B------:R-:W2:Y:S01]  /*381f0*/  LDL.LU R9, [R1+0x74] ;  /* 0x0000740001097983 */ /* 0x000ea20000300800 */
[----:B------:R-:W2:Y:S02]  /*38200*/  LDL.LU R8, [R1+0x6c] ;  /* 0x00006c0001087983 */ /* 0x000ea40000300800 */
[----:B------:R-:W2:Y:S02]  /*38210*/  LDL R6, [R1+0x124] ;  /* 0x0001240001067983 */ /* 0x000ea40000100800 */
[----:B------:R-:W2:Y:S01]  /*38220*/  LDL R4, [R1+0x128] ;  /* 0x0001280001047983 */ /* 0x000ea20000100800 */
[----:B---3--:R1:W-:Y:S01]  /*38230*/  STS.U16 [R23+0x20000], R3 ;  /* 0x0200000317007388 */ /* 0x0083e20000000400 */
[----:B----4-:R3:W-:Y:S03]  /*38240*/  STS.U16 [R23+0x20800], R28 ;  /* 0x0208001c17007388 */ /* 0x0107e60000000400 */
[----:B0-----:R-:W4:Y:S04]  /*38250*/  LDL R11, [R1+0x9a4] ;  /* 0x0009a400010b7983 */ /* 0x001f280000100800 */
[----:B-1----:R-:W4:Y:S04]  /*38260*/  LDL R3, [R1+0x13c] ;  /* 0x00013c0001037983 */ /* 0x002f280000100800 */
[----:B---3--:R-:W4:Y:S04]  /*38270*/  LDL R28, [R1+0x138] ;  /* 0x00013800011c7983 */ /* 0x008f280000100800 */
[----:B-----5:R0:W-:Y:S01]  /*38280*/  STS.U16 [R23+0x21000], R14 ;  /* 0x0210000e17007388 */ /* 0x0201e20000000400 */
[----:B------:R1:W-:Y:S02]  /*38290*/  STS.U16 [R23+0x21800], R15 ;  /* 0x0218000f17007388 */ /* 0x0003e40000000400 */
[----:B------:R-:W-:Y:S02]  /*382a0*/  STS.U16 [R23+0x22000], R12 ;  /* 0x0220000c17007388 */ /* 0x000fe40000000400 */
[----:B------:R-:W-:Y:S01]  /*382b0*/  STS.U16 [R23+0x22800], R13 ;  /* 0x0228000d17007388 */ /* 0x000fe20000000400 */
[----:B------:R3:W-:Y:S01]  /*382c0*/  STS.U16 [R23+0x23000], R7 ;  /* 0x0230000717007388 */ /* 0x0007e20000000400 */
[----:B------:R5:W-:Y:S02]  /*382d0*/  STS.U16 [R23+0x23800], R29 ;  /* 0x0238001d17007388 */ /* 0x000be40000000400 */
[----:B------:R5:W-:Y:S02]  /*382e0*/  STS.U16 [R23+0x24000], R27 ;  /* 0x0240001b17007388 */ /* 0x000be40000000400 */
[----:B------:R5:W-:Y:S01]  /*382f0*/  STS.U16 [R23+0x24800], R5 ;  /* 0x0248000517007388 */ /* 0x000be20000000400 */
[----:B0-----:R-:W4:Y:S04]  /*38300*/  LDL R14, [R1+0x99c] ;  /* 0x00099c00010e7983 */ /* 0x001f280000100800 */
[----:B-1----:R-:W4:Y:S04]  /*38310*/  LDL R15, [R1+0x990] ;  /* 0x00099000010f7983 */ /* 0x002f280000100800 */
[----:B---3--:R-:W3:Y:S04]  /*38320*/  LDL R7, [R1+0x1d8] ;  /* 0x0001d80001077983 */ /* 0x008ee80000100800 */
[----:B-----5:R-:W5:Y:S04]  /*38330*/  LDL R29, [R1+0x130] ;  /* 0x00013000011d7983 */ /* 0x020f680000100800 */
[----:B------:R-:W3:Y:S04]  /*38340*/  LDL R27, [R1+0x14c] ;  /* 0x00014c00011b7983 */ /* 0x000ee80000100800 */
[----:B------:R0:W-:Y:S01]  /*38350*/  STS.U16 [R23+0x25000], R26 ;  /* 0x0250001a17007388 */ /* 0x0001e20000000400 */
[----:B------:R1:W-:Y:S03]  /*38360*/  STS.U16 [R23+0x25800], R25 ;  /* 0x0258001917007388 */ /* 0x0003e60000000400 */
[----:B------:R-:W5:Y:S04]  /*38370*/  LDL R5, [R1+0x9a8] ;  /* 0x0009a80001057983 */ /* 0x000f680000100800 */
[----:B------:R-:W5:Y:S04]  /*38380*/  LDL R12, [R1+0x994] ;  /* 0x00099400010c7983 */ /* 0x000f680000100800 */
[----:B0-----:R-:W5:Y:S04]  /*38390*/  LDL R26, [R1+0x1d4] ;  /* 0x0001d400011a7983 */ /* 0x001f680000100800 */
[----:B-1----:R-:W5:Y:S04]  /*383a0*/  LDL R25, [R1+0x9ac] ;  /* 0x0009ac0001197983 */ /* 0x002f680000100800 */
[----:B--2---:R0:W-:Y:S01]  /*383b0*/  STS.U16 [R23+0x26000], R22 ;  /* 0x0260001617007388 */ /* 0x0041e20000000400 */
[----:B------:R-:W-:Y:S02]  /*383c0*/  STS.U16 [R23+0x26800], R21 ;  /* 0x0268001517007388 */ /* 0x000fe40000000400 */
[----:B------:R-:W-:Y:S02]  /*383d0*/  STS.U16 [R23+0x27000], R20 ;  /* 0x0270001417007388 */ /* 0x000fe40000000400 */
[----:B------:R-:W-:Y:S01]  /*383e0*/  STS.U16 [R23+0x27800], R19 ;  /* 0x0278001317007388 */ /* 0x000fe20000000400 */
[----:B------:R-:W-:Y:S01]  /*383f0*/  STS.U16 [R23+0x28000], R17 ;  /* 0x0280001117007388 */ /* 0x000fe20000000400 */
[----:B------:R-:W-:Y:S02]  /*38400*/  STS.U16 [R23+0x28800], R16 ;  /* 0x0288001017007388 */ /* 0x000fe40000000400 */
[----:B------:R1:W-:Y:S01]  /*38410*/  STS.U16 [R23+0x29000], R24 ;  /* 0x0290001817007388 */ /* 0x0003e20000000400 */
[----:B------:R-:W-:Y:S01]  /*38420*/  FMNMX R10, R4, R6, !PT ;  /* 0x00000006040a7209 */ /* 0x000fe20007800000 */
[----:B0-----:R-:W2:Y:S04]  /*38430*/  LDL R22, [R1+0x9dc] ;  /* 0x0009dc0001167983 */ /* 0x001ea80000100800 */
[----:B------:R-:W2:Y:S04]  /*38440*/  LDL R4, [R1+0x998] ;  /* 0x0009980001047983 */ /* 0x000ea80000100800 */
[----:B------:R-:W2:Y:S04]  /*38450*/  LDL R6, [R1+0x9e4] ;  /* 0x0009e40001067983 */ /* 0x000ea80000100800 */
[----:B-1----:R-:W2:Y:S04]  /*38460*/  LDL R24, [R1+0x9a0] ;  /* 0x0009a00001187983 */ /* 0x002ea80000100800 */
[----:B------:R-:W2:Y:S04]  /*38470*/  LDL R21, [R1+0x9ec] ;  /* 0x0009ec0001157983 */ /* 0x000ea80000100800 */
[----:B------:R-:W2:Y:S04]  /*38480*/  LDL R19, [R1+0xa2c] ;  /* 0x000a2c0001137983 */ /* 0x000ea80000100800 */
[----:B------:R-:W2:Y:S04]  /*38490*/  LDL R16, [R1+0xa24] ;  /* 0x000a240001107983 */ /* 0x000ea80000100800 */
[----:B------:R-:W2:Y:S04]  /*384a0*/  LDL R20, [R1+0xa28] ;  /* 0x000a280001147983 */ /* 0x000ea80000100800 */
[----:B------:R-:W2:Y:S01]  /*384b0*/  LDL R17, [R1+0xa20] ;  /* 0x000a200001117983 */ /* 0x000ea20000100800 */
[----:B----4-:R-:W-:-:S03]  /*384c0*/  FMNMX R13, R28, R3, !PT ;  /* 0x000000031c0d7209 */ /* 0x010fc60007800000 */
[----:B------:R-:W4:Y:S04]  /*384d0*/  LDL R3, [R1+0x9d8] ;  /* 0x0009d80001037983 */ /* 0x000f280000100800 */
[----:B------:R-:W4:Y:S04]  /*384e0*/  LDL R28, [R1+0x9e0] ;  /* 0x0009e000011c7983 */ /* 0x000f280000100800 */
[----:B------:R0:W-:Y:S01]  /*384f0*/  STS.U16 [R23+0x29800], R9 ;  /* 0x0298000917007388 */ /* 0x0001e20000000400 */
[----:B---3--:R-:W-:Y:S02]  /*38500*/  FMNMX R13, R27, R13, !PT ;  /* 0x0000000d1b0d7209 */ /* 0x008fe40007800000 */
[----:B-----5:R-:W-:Y:S01]  /*38510*/  FMNMX R10, R29, R10, !PT ;  /* 0x0000000a1d0a7209 */ /* 0x020fe20007800000 */
[----:B------:R-:W3:Y:S04]  /*38520*/  LDL R27, [R1+0x9e8] ;  /* 0x0009e800011b7983 */ /* 0x000ee80000100800 */
[----:B------:R-:W5:Y:S01]  /*38530*/  LDL R29, [R1+0x9d4] ;  /* 0x0009d400011d7983 */ /* 0x000f620000100800 */
[----:B------:R-:W-:-:S02]  /*38540*/  FMNMX R13, R7, R13, !PT ;  /* 0x0000000d070d7209 */ /* 0x000fc40007800000 */
[----:B------:R-:W5:Y:S01]  /*38550*/  LDL R7, [R1+0xa14] ;  /* 0x000a140001077983 */ /* 0x000f620000100800 */
[----:B0-----:R-:W5:Y:S01]  /*38560*/  LDL R9, [R1+0xa18] ;  /* 0x000a180001097983 */ /* 0x001f620000100800 */
[----:B------:R-:W-:-:S03]  /*38570*/  FMNMX R10, R26, R10, !PT ;  /* 0x0000000a1a0a7209 */ /* 0x000fc60007800000 */
[----:B------:R-:W5:Y:S01]  /*38580*/  LDL R26, [R1+0x9d0] ;  /* 0x0009d000011a7983 */ /* 0x000f620000100800 */
[----:B------:R-:W-:Y:S02]  /*38590*/  FMNMX R13, R25, R13, !PT ;  /* 0x0000000d190d7209 */ /* 0x000fe40007800000 */
[----:B------:R-:W5:Y:S01]  /*385a0*/  LDL R25, [R1+0xa1c] ;  /* 0x000a1c0001197983 */ /* 0x000f620000100800 */
[----:B------:R-:W-:Y:S01]  /*385b0*/  FMNMX R10, R5, R10, !PT ;  /* 0x0000000a050a7209 */ /* 0x000fe20007800000 */
[----:B------:R0:W-:Y:S04]  /*385c0*/  STS.U16 [R23+0x2a000], R8 ;  /* 0x02a0000817007388 */ /* 0x0001e80000000400 */
[----:B------:R-:W5:Y:S04]  /*385d0*/  LDL R5, [R1+0xa84] ;  /* 0x000a840001057983 */ /* 0x000f680000100800 */
[----:B0-----:R-:W5:Y:S01]  /*385e0*/  LDL R8, [R1+0xa10] ;  /* 0x000a100001087983 */ /* 0x001f620000100800 */
[----:B------:R-:W-:-:S02]  /*385f0*/  FMNMX R13, R11, R13, !PT ;  /* 0x0000000d0b0d7209 */ /* 0x000fc40007800000 */
[----:B------:R-:W5:Y:S02]  /*38600*/  LDL R11, [R1+0xaf4] ;  /* 0x000af400010b7983 */ /* 0x000f640000100800 */
[----:B------:R-:W-:Y:S02]  /*38610*/  FMNMX R13, R14, R13, !PT ;  /* 0x0000000d0e0d7209 */ /* 0x000fe40007800000 */
[----:B------:R-:W5:Y:S02]  /*38620*/  LDL R14, [R1+0xae4] ;  /* 0x000ae400010e7983 */ /* 0x000f640000100800 */
[----:B------:R-:W-:Y:S02]  /*38630*/  FMNMX R13, R12, R13, !PT ;  /* 0x0000000d0c0d7209 */ /* 0x000fe40007800000 */
[----:B------:R-:W5:Y:S01]  /*38640*/  LDL R12, [R1+0xad8] ;  /* 0x000ad800010c7983 */ /* 0x000f620000100800 */
[----:B--2---:R-:W-:-:S03]  /*38650*/  FMNMX R10, R24, R10, !PT ;  /* 0x0000000a180a7209 */ /* 0x004fc60007800000 */
[----:B------:R-:W2:Y:S01]  /*38660*/  LDL R24, [R1+0xa8c] ;  /* 0x000a8c0001187983 */ /* 0x000ea20000100800 */
[----:B------:R-:W-:-:S03]  /*38670*/  FMNMX R10, R4, R10, !PT ;  /* 0x0000000a040a7209 */ /* 0x000fc60007800000 */
[----:B------:R-:W2:Y:S01]  /*38680*/  LDL R4, [R1+0xa80] ;  /* 0x000a800001047983 */ /* 0x000ea20000100800 */
[----:B------:R-:W-:Y:S02]  /*38690*/  FMNMX R10, R15, R10, !PT ;  /* 0x0000000a0f0a7209 */ /* 0x000fe40007800000 */
[----:B------:R-:W-:Y:S01]  /*386a0*/  FMNMX R13, R6, R13, !PT ;  /* 0x0000000d060d7209 */ /* 0x000fe20007800000 */
[----:B------:R-:W2:Y:S04]  /*386b0*/  LDL R15, [R1+0xaf8] ;  /* 0x000af800010f7983 */ /* 0x000ea80000100800 */
[----:B------:R-:W2:Y:S01]  /*386c0*/  LDL R6, [R1+0xa88] ;  /* 0x000a880001067983 */ /* 0x000ea20000100800 */
[----:B------:R-:W-:Y:S02]  /*386d0*/  FMNMX R10, R22, R10, !PT ;  /* 0x0000000a160a7209 */ /* 0x000fe40007800000 */
[----:B----4-:R-:W-:Y:S01]  /*386e0*/  FMNMX R13, R28, R13, !PT ;  /* 0x0000000d1c0d7209 */ /* 0x010fe20007800000 */
[----:B------:R-:W4:Y:S04]  /*386f0*/  LDL R22, [R1+0xadc] ;  /* 0x000adc0001167983 */ /* 0x000f280000100800 */
[----:B------:R-:W4:Y:S01]  /*38700*/  LDL R28, [R1+0xa90] ;  /* 0x000a9000011c7983 */ /* 0x000f220000100800 */
[----:B------:R-:W-:-:S02]  /*38710*/  FMNMX R10, R3, R10, !PT ;  /* 0x0000000a030a7209 */ /* 0x000fc40007800000 */
[----:B------:R-:W4:Y:S01]  /*38720*/  LDL R3, [R1+0xa7c] ;  /* 0x000a7c0001037983 */ /* 0x000f220000100800 */
[----:B---3--:R-:W-:Y:S02]  /*38730*/  FMNMX R13, R27, R13, !PT ;  /* 0x0000000d1b0d7209 */ /* 0x008fe40007800000 */
[----:B-----5:R-:W-:Y:S01]  /*38740*/  FMNMX R10, R29, R10, !PT ;  /* 0x0000000a1d0a7209 */ /* 0x020fe20007800000 */
[----:B------:R-:W3:Y:S04]  /*38750*/  LDL R27, [R1+0xa94] ;  /* 0x000a9400011b7983 */ /* 0x000ee80000100800 */
[----:B------:R-:W5:Y:S01]  /*38760*/  LDL R29, [R1+0xa78] ;  /* 0x000a7800011d7983 */ /* 0x000f620000100800 */
[----:B------:R-:W-:Y:S02]  /*38770*/  FMNMX R13, R21, R13, !PT ;  /* 0x0000000d150d7209 */ /* 0x000fe40007800000 */
[----:B------:R-:W3:Y:S02]  /*38780*/  LDL R21, [R1+0xb54] ;  /* 0x000b540001157983 */ /* 0x000ee40000100800 */
[----:B------:R-:W-:-:S02]  /*38790*/  FMNMX R13, R19, R13, !PT ;  /* 0x0000000d130d7209 */ /* 0x000fc40007800000 */
[----:B------:R-:W3:Y:S01]  /*387a0*/  LDL R19, [R1+0xbac] ;  /* 0x000bac0001137983 */ /* 0x000ee20000100800 */
[----:B------:R-:W-:Y:S02]  /*387b0*/  FMNMX R10, R26, R10, !PT ;  /* 0x0000000a1a0a7209 */ /* 0x000fe40007800000 */
[----:B------:R-:W-:Y:S01]  /*387c0*/  FMNMX R13, R16, R13, !PT ;  /* 0x0000000d100d7209 */ /* 0x000fe20007800000 */
[----:B------:R-:W3:Y:S01]  /*387d0*/  LDL R26, [R1+0xb1c] ;  /* 0x000b1c00011a7983 */ /* 0x000ee20000100800 */
[----:B------:R-:W3:Y:S01]  /*387e0*/  LDL R16, [R1+0xba4] ;  /* 0x000ba40001107983 */ /* 0x000ee20000100800 */
[----:B------:R-:W-:Y:S02]  /*387f0*/  FMNMX R10, R20, R10, !PT ;  /* 0x0000000a140a7209 */ /* 0x000fe40007800000 */
[----:B------:R-:W-:Y:S01]  /*38800*/  FMNMX R13, R25, R13, !PT ;  /* 0x0000000d190d7209 */ /* 0x000fe20007800000 */
[----:B------:R-:W3:Y:S01]  /*38810*/  LDL R20, [R1+0xb6c] ;  /* 0x000b6c0001147983 */ /* 0x000ee20000100800 */
[----:B------:R-:W3:Y:S01]  /*38820*/  LDL R25, [R1+0xb08] ;  /* 0x000b080001197983 */ /* 0x000ee20000100800 */
[----:B------:R-:W-:-:S02]  /*38830*/  FMNMX R10, R17, R10, !PT ;  /* 0x0000000a110a7209 */ /* 0x000fc40007800000 */
[----:B------:R-:W-:Y:S01]  /*38840*/  FMNMX R13, R7, R13, !PT ;  /* 0x0000000d070d7209 */ /* 0x000fe20007800000 */
[----:B------:R-:W3:Y:S01]  /*38850*/  LDL R17, [R1+0xbb0] ;  /* 0x000bb00001117983 */ /* 0x000ee20000100800 */
[----:B------:R-:W3:Y:S01]  /*38860*/  LDL R7, [R1+0xb64] ;  /* 0x000b640001077983 */ /* 0x000ee20000100800 */
[----:B------:R-:W-:Y:S02]  /*38870*/  FMNMX R10, R9, R10, !PT ;  /* 0x0000000a090a7209 */ /* 0x000fe40007800000 */
[----:B------:R-:W3:Y:S02]  /*38880*/  LDL R9, [R1+0xba8] ;  /* 0x000ba80001097983 */ /* 0x000ee40000100800 */
[----:B------:R-:W-:Y:S02]  /*38890*/  FMNMX R10, R8, R10, !PT ;  /* 0x0000000a080a7209 */ /* 0x000fe40007800000 */
[----:B------:R-:W3:Y:S02]  /*388a0*/  LDL R8, [R1+0xb60] ;  /* 0x000b600001087983 */ /* 0x000ee40000100800 */
[----:B------:R-:W-:-:S02]  /*388b0*/  FMNMX R10, R5, R10, !PT ;  /* 0x0000000a050a7209 */ /* 0x000fc40007800000 */
[----:B------:R-:W3:Y:S01]  /*388c0*/  LDL R5, [R1+0xb70] ;  /* 0x000b700001057983 */ /* 0x000ee20000100800 */
[----:B--2---:R-:W-:-:S03]  /*388d0*/  FMNMX R13, R24, R13, !PT ;  /* 0x0000000d180d7209 */ /* 0x004fc60007800000 */
[----:B------:R-:W2:Y:S01]  /*388e0*/  LDL R24, [R1+0xb04] ;  /* 0x000b040001187983 */ /* 0x000ea20000100800 */
[----:B------:R-:W-:-:S03]  /*388f0*/  FMNMX R10, R4, R10, !PT ;  /* 0x0000000a040a7209 */ /* 0x000fc60007800000 */
[----:B------:R-:W2:Y:S01]  /*38900*/  LDL R4, [R1+0xb5c] ;  /* 0x000b5c0001047983 */ /* 0x000ea20000100800 */
[----:B----4-:R-:W-:-:S03]  /*38910*/  FMNMX R10, R3, R10, !PT ;  /* 0x0000000a030a7209 */ /* 0x010fc60007800000 */
[----:B------:R-:W4:Y:S01]  /*38920*/  LDL R3, [R1+0xb58] ;  /* 0x000b580001037983 */ /* 0x000f220000100800 */
[----:B------:R-:W-:Y:S02]  /*38930*/  FMNMX R13, R6, R13, !PT ;  /* 0x0000000d060d7209 */ /* 0x000fe40007800000 */
[----:B------:R-:W4:Y:S02]  /*38940*/  LDL R6, [R1+0xb68] ;  /* 0x000b680001067983 */ /* 0x000f240000100800 */
[----:B------:R-:W-:Y:S02]  /*38950*/  FMNMX R13, R28, R13, !PT ;  /* 0x0000000d1c0d7209 */ /* 0x000fe40007800000 */
[----:B------:R-:W4:Y:S01]  /*38960*/  LDL R28, [R1+0xba0] ;  /* 0x000ba000011c7983 */ /* 0x000f220000100800 */
[----:B-----5:R-:W-:Y:S02]  /*38970*/  FMNMX R10, R29, R10, !PT ;  /* 0x0000000a1d0a7209 */ /* 0x020fe40007800000 */
[----:B---3--:R-:W-:Y:S01]  /*38980*/  FMNMX R13, R27, R13, !PT ;  /* 0x0000000d1b0d7209 */ /* 0x008fe20007800000 */
[----:B------:R-:W3:Y:S04]  /*38990*/  LDL R29, [R1+0xb9c] ;  /* 0x000b9c00011d7983 */ /* 0x000ee80000100800 */
[----:B------:R-:W5:Y:S01]  /*389a0*/  LDL R27, [R1+0xb94] ;  /* 0x000b9400011b7983 */ /* 0x000f620000100800 */
[----:B------:R-:W-:-:S03]  /*389b0*/  FMNMX R10, R26, R10, !PT ;  /* 0x0000000a1a0a7209 */ /* 0x000fc60007800000 */
[----:B------:R-:W5:Y:S01]  /*389c0*/  LDL R26, [R1+0xb98] ;  /* 0x000b9800011a7983 */ /* 0x000f620000100800 */
[----:B------:R-:W-:Y:S02]  /*389d0*/  FMNMX R10, R11, R10, !PT ;  /* 0x0000000a0b0a7209 */ /* 0x000fe40007800000 */
[----:B------:R-:W-:Y:S02]  /*389e0*/  FMNMX R13, R25, R13, !PT ;  /* 0x0000000d190d7209 */ /* 0x000fe40007800000 */
[----:B------:R-:W5:Y:S01]  /*389f0*/  LDL.LU R25, [R1+0x64] ;  /* 0x0000640001197983 */ /* 0x000f620000300800 */
[----:B------:R-:W-:-:S04]  /*38a00*/  FMNMX R10, R14, R10, !PT ;  /* 0x0000000a0e0a7209 */ /* 0x000fc80007800000 */
[----:B------:R-:W-:-:S04]  /*38a10*/  FMNMX R10, R12, R10, !PT ;  /* 0x0000000a0c0a7209 */ /* 0x000fc80007800000 */
[----:B------:R-:W-:Y:S02]  /*38a20*/  FMNMX R10, R8, R10, !PT ;  /* 0x0000000a080a7209 */ /* 0x000fe40007800000 */
[----:B--2---:R-:W-:Y:S02]  /*38a30*/  FMNMX R13, R24, R13, !PT ;  /* 0x0000000d180d7209 */ /* 0x004fe40007800000 */
[----:B------:R-:W2:Y:S02]  /*38a40*/  LDL.LU R24, [R1+0x60] ;  /* 0x0000600001187983 */ /* 0x000ea40000300800 */
[----:B------:R-:W-:Y:S02]  /*38a50*/  FMNMX R13, R15, R13, !PT ;  /* 0x0000000d0f0d7209 */ /* 0x000fe40007800000 */
[----:B------:R-:W-:Y:S02]  /*38a60*/  FMNMX R10, R4, R10, !PT ;  /* 0x0000000a040a7209 */ /* 0x000fe40007800000 */
[----:B------:R-:W-:-:S04]  /*38a70*/  FMNMX R13, R22, R13, !PT ;  /* 0x0000000d160d7209 */ /* 0x000fc80007800000 */
[----:B------:R-:W-:Y:S02]  /*38a80*/  FMNMX R13, R5, R13, !PT ;  /* 0x0000000d050d7209 */ /* 0x000fe40007800000 */
[----:B------:R-:W2:Y:S01]  /*38a90*/  LDL.LU R5, [R1+0x5c] ;  /* 0x00005c0001057983 */ /* 0x000ea20000300800 */
[----:B------:R-:W2:Y:S01]  /*38aa0*/  LDL.LU R4, [R1+0x50] ;  /* 0x0000500001047983 */ /* 0x000ea20000300800 */
[----:B----4-:R-:W-:Y:S02]  /*38ab0*/  FMNMX R10, R3, R10, !PT ;  /* 0x0000000a030a7209 */ /* 0x010fe40007800000 */
[----:B------:R-:W4:Y:S01]  /*38ac0*/  LDL.LU R3, [R1+0x4c] ;  /* 0x00004c0001037983 */ /* 0x000f220000300800 */
[----:B------:R-:W-:Y:S01]  /*38ad0*/  FMNMX R13, R7, R13, !PT ;  /* 0x0000000d070d7209 */ /* 0x000fe20007800000 */
[----:B------:R-:W4:Y:S02]  /*38ae0*/  LDL.LU R8, [R1+0x48] ;  /* 0x0000480001087983 */ /* 0x000f240000300800 */
[----:B------:R-:W4:Y:S01]  /*38af0*/  LDL.LU R7, [R1+0x40] ;  /* 0x0000400001077983 */ /* 0x000f220000300800 */
[----:B------:R-:W-:-:S02]  /*38b00*/  FMNMX R13, R6, R13, !PT ;  /* 0x0000000d060d7209 */ /* 0x000fc40007800000 */
[----:B------:R-:W4:Y:S01]  /*38b10*/  LDL.LU R6, [R1+0x3c] ;  /* 0x00003c0001067983 */ /* 0x000f220000300800 */
[----:B------:R-:W-:Y:S02]  /*38b20*/  FMNMX R10, R21, R10, !PT ;  /* 0x0000000a150a7209 */ /* 0x000fe40007800000 */
[----:B------:R-:W-:Y:S01]  /*38b30*/  FMNMX R13, R20, R13, !PT ;  /* 0x0000000d140d7209 */ /* 0x000fe20007800000 */
[----:B------:R-:W4:Y:S01]  /*38b40*/  LDL R11, [R1+0x13d4] ;  /* 0x0013d400010b7983 */ /* 0x000f220000100800 */
[----:B------:R-:W-:Y:S02]  /*38b50*/  FMNMX R10, R19, R10, !PT ;  /* 0x0000000a130a7209 */ /* 0x000fe40007800000 */
[----:B------:R-:W-:Y:S02]  /*38b60*/  FMNMX R13, R17, R13, !PT ;  /* 0x0000000d110d7209 */ /* 0x000fe40007800000 */
[----:B------:R-:W-:Y:S02]  /*38b70*/  FMNMX R10, R16, R10, !PT ;  /* 0x0000000a100a7209 */ /* 0x000fe40007800000 */
[----:B------:R-:W-:-:S02]  /*38b80*/  FMNMX R13, R9, R13, !PT ;  /* 0x0000000d090d7209 */ /* 0x000fc40007800000 */
[----:B------:R-:W-:Y:S02]  /*38b90*/  FMNMX R10, R28, R10, !PT ;  /* 0x0000000a1c0a7209 */ /* 0x000fe40007800000 */
[----:B---3--:R-:W-:Y:S01]  /*38ba0*/  FMNMX R13, R29, R13, !PT ;  /* 0x0000000d1d0d7209 */ /* 0x008fe20007800000 */
[----:B------:R-:W3:Y:S01]  /*38bb0*/  LDL.LU R28, [R1+0x1c4] ;  /* 0x0001c400011c7983 */ /* 0x000ee20000300800 */
[----:B------:R-:W3:Y:S01]  /*38bc0*/  LDL.LU R29, [R1+0x1c0] ;  /* 0x0001c000011d7983 */ /* 0x000ee20000300800 */
[----:B-----5:R-:W-:Y:S02]  /*38bd0*/  FMNMX R10, R27, R10, !PT ;  /* 0x0000000a1b0a7209 */ /* 0x020fe40007800000 */
[----:B------:R-:W-:Y:S04]  /*38be0*/  STS.U16 [R23+0x2a800], R18 ;  /* 0x02a8001217007388 */ /* 0x000fe80000000400 */
[----:B------:R-:W5:Y:S01]  /*38bf0*/  LDL.LU R27, [R1+0x1a8] ;  /* 0x0001a800011b7983 */ /* 0x000f620000300800 */
[----:B------:R-:W-:-:S03]  /*38c00*/  FMNMX R13, R26, R13, !PT ;  /* 0x0000000d1a0d7209 */ /* 0x000fc60007800000 */
[----:B------:R-:W3:Y:S04]  /*38c10*/  LDL.LU R26, [R1+0x1a4] ;  /* 0x0001a400011a7983 */ /* 0x000ee80000300800 */
[----:B------:R0:W-:Y:S04]  /*38c20*/  STS.U16 [R23+0x2b000], R25 ;  /* 0x02b0001917007388 */ /* 0x0001e80000000400 */
[----:B0-----:R-:W5:Y:S04]  /*38c30*/  LDL.LU R25, [R1+0x190] ;  /* 0x0001900001197983 */ /* 0x001f680000300800 */
[----:B--2---:R0:W-:Y:S04]  /*38c40*/  STS.U16 [R23+0x2b800], R24 ;  /* 0x02b8001817007388 */ /* 0x0041e80000000400 */
[----:B0-----:R-:W2:Y:S01]  /*38c50*/  LDL.LU R24, [R1+0x188] ;  /* 0x0001880001187983 */ /* 0x001ea20000300800 */
[----:B------:R-:W2:Y:S03]  /*38c60*/  LDL.LU R14, [R1+0x158] ;  /* 0x00015800010e7983 */ /* 0x000ea60000300800 */
[----:B------:R0:W-:Y:S01]  /*38c70*/  STS.U16 [R23+0x2c000], R5 ;  /* 0x02c0000517007388 */ /* 0x0001e20000000400 */
[----:B------:R1:W-:Y:S03]  /*38c80*/  STS.U16 [R23+0x2c800], R4 ;  /* 0x02c8000417007388 */ /* 0x0003e60000000400 */
[----:B----4-:R4:W-:Y:S04]  /*38c90*/  STS.U16 [R23+0x2d000], R3 ;  /* 0x02d0000317007388 */ /* 0x0109e80000000400 */
[----:B0-----:R-:W2:Y:S01]  /*38ca0*/  LDL.LU R5, [R1+0x134] ;  /* 0x0001340001057983 */ /* 0x001ea20000300800 */
[----:B-1----:R-:W2:Y:S03]  /*38cb0*/  LDL.LU R4, [R1+0x110] ;  /* 0x0001100001047983 */ /* 0x002ea60000300800 */
[----:B----4-:R-:W4:Y:S01]  /*38cc0*/  LDL.LU R3, [R1+0x108] ;  /* 0x0001080001037983 */ /* 0x010f220000300800 */
[----:B------:R-:W4:Y:S02]  /*38cd0*/  LDL.LU R12, [R1+0xe8] ;  /* 0x0000e800010c7983 */ /* 0x000f240000300800 */
[----:B------:R-:W4:Y:S02]  /*38ce0*/  LDL.LU R22, [R1+0xdc] ;  /* 0x0000dc0001167983 */ /* 0x000f240000300800 */
[----:B------:R-:W4:Y:S01]  /*38cf0*/  LDL.LU R21, [R1+0xcc] ;  /* 0x0000cc0001157983 */ /* 0x000f220000300800 */
[----:B------:R-:W4:Y:S01]  /*38d00*/  LDL.LU R20, [R1+0xb8] ;  /* 0x0000b80001147983 */ /* 0x000f220000300800 */
[----:B------:R-:W4:Y:S02]  /*38d10*/  LDL.LU R19, [R1+0xa4] ;  /* 0x0000a40001137983 */ /* 0x000f240000300800 */
[----:B------:R-:W4:Y:S02]  /*38d20*/  LDL.LU R17, [R1+0x90] ;  /* 0x0000900001117983 */ /* 0x000f240000300800 */
[----:B------:R-:W4:Y:S01]  /*38d30*/  LDL.LU R16, [R1+0x88] ;  /* 0x0000880001107983 */ /* 0x000f220000300800 */
[----:B------:R0:W-:Y:S04]  /*38d40*/  STS.U16 [R23+0x2d800], R8 ;  /* 0x02d8000817007388 */ /* 0x0001e80000000400 */
[----:B------:R-:W4:Y:S01]  /*38d50*/  LDL.LU R9, [R1+0x7c] ;  /* 0x00007c0001097983 */ /* 0x000f220000300800 */
[----:B------:R1:W-:Y:S02]  /*38d60*/  STS.U16 [R23+0x2e000], R7 ;  /* 0x02e0000717007388 */ /* 0x0003e40000000400 */
[----:B------:R1:W-:Y:S02]  /*38d70*/  STS.U16 [R23+0x2e800], R6 ;  /* 0x02e8000617007388 */ /* 0x0003e40000000400 */
[----:B------:R3:W-:Y:S01]  /*38d80*/  STS.U16 [R23+0x2f000], R0 ;  /* 0x02f0000017007388 */ /* 0x0007e20000000400 */
[----:B------:R3:W-:Y:S04]  /*38d90*/  STS.U16 [R23+0x2f800], R2 ;  /* 0x02f8000217007388 */ /* 0x0007e80000000400 */
[----:B0-----:R-:W4:Y:S01]  /*38da0*/  LDL.LU R8, [R1+0x70] ;  /* 0x0000700001087983 */ /* 0x001f220000300800 */
[----:B-1----:R-:W4:Y:S02]  /*38db0*/  LDL.LU R7, [R1+0x68] ;  /* 0x0000680001077983 */ /* 0x002f240000300800 */
[----:B------:R-:W4:Y:S01]  /*38dc0*/  LDL.LU R6, [R1+0x44] ;  /* 0x0000440001067983 */ /* 0x000f220000300800 */
[----:B---3--:R-:W3:Y:S01]  /*38dd0*/  LDL.LU R0, [R1+0x160] ;  /* 0x0001600001007983 */ /* 0x008ee20000300800 */
[----:B------:R-:W3:Y:S02]  /*38de0*/  LDL.LU R23, [R1+0x3c30] ;  /* 0x003c300001177983 */ /* 0x000ee40000300800 */
[----:B------:R-:W3:Y:S02]  /*38df0*/  LDL.LU R2, [R1+0x180] ;  /* 0x0001800001027983 */ /* 0x000ee40000300800 */
[----:B------:R0:W-:Y:S01]  /*38e00*/  STS.U16 [R11+0x20200], R28 ;  /* 0x0202001c0b007388 */ /* 0x0001e20000000400 */
[----:B------:R1:W-:Y:S04]  /*38e10*/  STS.U16 [R11+0x20a00], R29 ;  /* 0x020a001d0b007388 */ /* 0x0003e80000000400 */
[----:B-----5:R5:W-:Y:S01]  /*38e20*/  STS.U16 [R11+0x21200], R27 ;  /* 0x0212001b0b007388 */ /* 0x020be20000000400 */
[----:B------:R5:W-:Y:S03]  /*38e30*/  STS.U16 [R11+0x21a00], R26 ;  /* 0x021a001a0b007388 */ /* 0x000be60000000400 */
[----:B0-----:R-:W4:Y:S01]  /*38e40*/  LDL.LU R28, [R1+0x3c2c] ;  /* 0x003c2c00011c7983 */ /* 0x001f220000300800 */
[----:B-1----:R-:W4:Y:S03]  /*38e50*/  LDL.LU R29, [R1+0x3c28] ;  /* 0x003c2800011d7983 */ /* 0x002f260000300800 */
[----:B-----5:R-:W5:Y:S01]  /*38e60*/  LDL.LU R27, [R1+0x3c24] ;  /* 0x003c2400011b7983 */ /* 0x020f620000300800 */
[----:B------:R-:W4:Y:S03]  /*38e70*/  LDL.LU R26, [R1+0x3c20] ;  /* 0x003c2000011a7983 */ /* 0x000f260000300800 */
[----:B------:R0:W-:Y:S04]  /*38e80*/  STS.U16 [R11+0x22200], R25 ;  /* 0x022200190b007388 */ /* 0x0001e80000000400 */
[----:B0-----:R-:W5:Y:S04]  /*38e90*/  LDL.LU R25, [R1+0x3c1c] ;  /* 0x003c1c0001197983 */ /* 0x001f680000300800 */
[----:B--2---:R0:W-:Y:S04]  /*38ea0*/  STS.U16 [R11+0x22a00], R24 ;  /* 0x022a00180b007388 */ /* 0x0041e80000000400 */
[----:B0-----:R-:W2:Y:S04]  /*38eb0*/  LDL.LU R24, [R1+0x3c18] ;  /* 0x003c180001187983 */ /* 0x001ea80000300800 */
[----:B---3--:R-:W-:Y:S01]  /*38ec0*/  STS.U16 [R11+0x23200], R2 ;  /* 0x023200020b007388 */ /* 0x008fe20000000400 */
[----:B------:R-:W-:Y:S02]  /*38ed0*/  STS.U16 [R11+0x23a00], R0 ;  /* 0x023a00000b007388 */ /* 0x000fe40000000400 */
[----:B------:R-:W-:Y:S02]  /*38ee0*/  STS.U16 [R11+0x24200], R14 ;  /* 0x0242000e0b007388 */ /* 0x000fe40000000400 */
[----:B------:R0:W-:Y:S01]  /*38ef0*/  STS.U16 [R11+0x24a00], R5 ;  /* 0x024a00050b007388 */ /* 0x0001e20000000400 */
[----:B------:R1:W-:Y:S04]  /*38f00*/  STS.U16 [R11+0x25200], R4 ;  /* 0x025200040b007388 */ /* 0x0003e80000000400 */
[----:B0-----:R-:W3:Y:S01]  /*38f10*/  LDL.LU R5, [R1+0x94] ;  /* 0x0000940001057983 */ /* 0x001ee20000300800 */
[----:B-1----:R-:W3:Y:S03]  /*38f20*/  LDL.LU R4, [R1+0x98] ;  /* 0x0000980001047983 */ /* 0x002ee60000300800 */
[----:B------:R-:W0:Y:S04]  /*38f30*/  SHFL.BFLY PT, R15, R10, 0x2, 0x1f ;  /* 0x0c401f000a0f7f89 */ /* 0x000e2800000e0000 */
[----:B------:R-:W1:Y:S01]  /*38f40*/  SHFL.BFLY PT, R18, R13, 0x2, 0x1f ;  /* 0x0c401f000d127f89 */ /* 0x000e6200000e0000 */
[----:B----4-:R4:W-:Y:S02]  /*38f50*/  STS.U16 [R11+0x25a00], R3 ;  /* 0x025a00030b007388 */ /* 0x0109e40000000400 */
[----:B------:R-:W-:Y:S02]  /*38f60*/  STS.U16 [R11+0x26200], R12 ;  /* 0x0262000c0b007388 */ /* 0x000fe40000000400 */
[----:B------:R-:W-:Y:S01]  /*38f70*/  STS.U16 [R11+0x26a00], R22 ;  /* 0x026a00160b007388 */ /* 0x000fe20000000400 */
[----:B------:R-:W-:Y:S01]  /*38f80*/  STS.U16 [R11+0x27200], R21 ;  /* 0x027200150b007388 */ /* 0x000fe20000000400 */
[----:B------:R-:W-:Y:S02]  /*38f90*/  STS.U16 [R11+0x27a00], R20 ;  /* 0x027a00140b007388 */ /* 0x000fe40000000400 */
[----:B------:R-:W-:Y:S02]  /*38fa0*/  STS.U16 [R11+0x28200], R19 ;  /* 0x028200130b007388 */ /* 0x000fe40000000400 */
[----:B------:R-:W-:Y:S01]  /*38fb0*/  STS.U16 [R11+0x28a00], R17 ;  /* 0x028a00110b007388 */ /* 0x000fe20000000400 */
[----:B------:R-:W-:Y:S01]  /*38fc0*/  STS.U16 [R11+0x29200], R16 ;  /* 0x029200100b007388 */ /* 0x000fe20000000400 */
[----:B------:R-:W-:Y:S02]  /*38fd0*/  STS.U16 [R11+0x29a00], R9 ;  /* 0x029a00090b007388 */ /* 0x000fe40000000400 */
[----:B------:R-:W-:Y:S02]  /*38fe0*/  STS.U16 [R11+0x2a200], R8 ;  /* 0x02a200080b007388 */ /* 0x000fe40000000400 */
[----:B------:R-:W-:Y:S01]  /*38ff0*/  STS.U16 [R11+0x2aa00], R7 ;  /* 0x02aa00070b007388 */ /* 0x000fe20000000400 */
[----:B----4-:R-:W4:Y:S04]  /*39000*/  LDL.LU R3, [R1+0x9c] ;  /* 0x00009c0001037983 */ /* 0x010f280000300800 */
[----:B------:R-:W-:Y:S01]  /*39010*/  STS.U16 [R11+0x2b200], R6 ;  /* 0x02b200060b007388 */ /* 0x000fe20000000400 */
[----:B0-----:R-:W-:-:S02]  /*39020*/  FMNMX R0, R10, R15, !PT ;  /* 0x0000000f0a007209 */ /* 0x001fc40007800000 */
[----:B-1----:R-:W-:-:S03]  /*39030*/  FMNMX R2, R13, R18, !PT ;  /* 0x000000120d027209 */ /* 0x002fc60007800000 */
[----:B------:R-:W0:Y:S04]  /*39040*/  SHFL.BFLY PT, R13, R0, 0x1, 0x1f ;  /* 0x0c201f00000d7f89 */ /* 0x000e2800000e0000 */
[----:B------:R-:W1:Y:S01]  /*39050*/  SHFL.BFLY PT, R10, R2, 0x1, 0x1f ;  /* 0x0c201f00020a7f89 */ /* 0x000e6200000e0000 */
[----:B0-----:R-:W-:Y:S01]  /*39060*/  FMNMX R18, R0, R13, !PT ;  /* 0x0000000d00127209 */ /* 0x001fe20007800000 */
[----:B-1----:R-:W-:Y:S02]  /*39070*/  FMNMX R0, R2, R10, !PT ;  /* 0x0000000a02007209 */ /* 0x002fe40007800000 */
[----:B--2---:R0:W-:Y:S01]  /*39080*/  STS.U16 [R11+0x2ba00], R24 ;  /* 0x02ba00180b007388 */ /* 0x0041e20000000400 */
[----:B-----5:R1:W-:Y:S02]  /*39090*/  STS.U16 [R11+0x2c200], R25 ;  /* 0x02c200190b007388 */ /* 0x0203e40000000400 */
[----:B------:R2:W-:Y:S01]  /*390a0*/  STS.U16 [R11+0x2ca00], R26 ;  /* 0x02ca001a0b007388 */ /* 0x0005e20000000400 */
[----:B0-----:R-:W5:Y:S01]  /*390b0*/  LDL.LU R24, [R1+0x3c14] ;  /* 0x003c140001187983 */ /* 0x001f620000300800 */
[----:B-1----:R-:W5:Y:S02]  /*390c0*/  LDL.LU R25, [R1+0x3c10] ;  /* 0x003c100001197983 */ /* 0x002f640000300800 */
[----:B--2---:R-:W2:Y:S02]  /*390d0*/  LDL.LU R26, [R1+0x3c0c] ;  /* 0x003c0c00011a7983 */ /* 0x004ea40000300800 */
[----:B------:R0:W-:Y:S02]  /*390e0*/  STS.U16 [R11+0x2d200], R27 ;  /* 0x02d2001b0b007388 */ /* 0x0001e40000000400 */
[----:B0-----:R-:W2:Y:S01]  /*390f0*/  LDL.LU R27, [R1+0x3c08] ;  /* 0x003c0800011b7983 */ /* 0x001ea20000300800 */
[----:B------:R-:W2:Y:S02]  /*39100*/  LDL.LU R16, [R1+0x28] ;  /* 0x0000280001107983 */ /* 0x000ea40000300800 */
[----:B------:R-:W2:Y:S01]  /*39110*/  LDL.LU R9, [R1+0x24] ;  /* 0x0000240001097983 */ /* 0x000ea20000300800 */
[----:B------:R3:W-:Y:S01]  /*39120*/  STS.U16 [R11+0x2da00], R29 ;  /* 0x02da001d0b007388 */ /* 0x0007e20000000400 */
[----:B------:R0:W-:Y:S02]  /*39130*/  STS.U16 [R11+0x2e200], R28 ;  /* 0x02e2001c0b007388 */ /* 0x0001e40000000400 */
[----:B------:R-:W2:Y:S02]  /*39140*/  LDL R6, [R1+0x13d0] ;  /* 0x0013d00001067983 */ /* 0x000ea40000100800 */
[----:B------:R-:W-:Y:S01]  /*39150*/  STL [R1+0x3bf4], R18 ;  /* 0x003bf41201007387 */ /* 0x000fe20000100800 */
[----:B------:R-:W-:Y:S01]  /*39160*/  STL [R1+0x3bf8], R0 ;  /* 0x003bf80001007387 */ /* 0x000fe20000100800 */
[----:B---3--:R-:W-:-:S02]  /*39170*/  FMUL R29, R5, c[0x0][0x188] ;  /* 0x00006200051d7a20 */ /* 0x008fc40000400000 */
[----:B0-----:R-:W-:-:S03]  /*39180*/  FMUL R28, R4, c[0x0][0x188] ;  /* 0x00006200041c7a20 */ /* 0x001fc60000400000 */
[----:B------:R-:W-:Y:S02]  /*39190*/  STL [R1+0x3b8c], R29 ;  /* 0x003b8c1d01007387 */ /* 0x000fe40000100800 */
[----:B------:R0:W-:Y:S02]  /*391a0*/  STL [R1+0x3c04], R28 ;  /* 0x003c041c01007387 */ /* 0x0001e40000100800 */
[----:B------:R-:W3:Y:S01]  /*391b0*/  LDL.LU R5, [R1+0x1d0] ;  /* 0x0001d00001057983 */ /* 0x000ee20000300800 */
[----:B------:R4:W-:Y:S01]  /*391c0*/  STS.U16 [R11+0x2ea00], R23 ;  /* 0x02ea00170b007388 */ /* 0x0009e20000000400 */
[----:B------:R-:W3:Y:S03]  /*391d0*/  LDL.LU R8, [R1+0x1c8] ;  /* 0x0001c80001087983 */ /* 0x000ee60000300800 */
[----:B0-----:R-:W3:Y:S01]  /*391e0*/  LDL.LU R28, [R1+0x1b8] ;  /* 0x0001b800011c7983 */ /* 0x001ee20000300800 */
[----:B------:R-:W3:Y:S02]  /*391f0*/  LDL.LU R4, [R1+0x1b0] ;  /* 0x0001b00001047983 */ /* 0x000ee40000300800 */
[----:B----4-:R-:W-:-:S02]  /*39200*/  FMUL R23, R3, c[0x0][0x188] ;  /* 0x0000620003177a20 */ /* 0x010fc40000400000 */
[----:B------:R-:W4:Y:S01]  /*39210*/  LDL.LU R3, [R1+0x1a0] ;  /* 0x0001a00001037983 */ /* 0x000f220000300800 */
[----:B------:R-:W4:Y:S02]  /*39220*/  LDL.LU R7, [R1+0xfc] ;  /* 0x0000fc0001077983 */ /* 0x000f240000300800 */
[----:B------:R-:W-:Y:S02]  /*39230*/  STL [R1+0x3b88], R23 ;  /* 0x003b881701007387 */ /* 0x000fe40000100800 */
[----:B-----5:R-:W-:Y:S02]  /*39240*/  FMUL R15, R24, c[0x0][0x188] ;  /* 0x00006200180f7a20 */ /* 0x020fe40000400000 */
[----:B------:R-:W-:Y:S01]  /*39250*/  FMUL R13, R25, c[0x0][0x188] ;  /* 0x00006200190d7a20 */ /* 0x000fe20000400000 */
[----:B------:R-:W5:Y:S02]  /*39260*/  LDL.LU R24, [R1+0x104] ;  /* 0x0001040001187983 */ /* 0x000f640000300800 */
[----:B------:R0:W-:Y:S02]  /*39270*/  STL [R1+0x3b80], R15 ;  /* 0x003b800f01007387 */ /* 0x0001e40000100800 */
[----:B--2---:R-:W-:Y:S01]  /*39280*/  FMUL R10, R26, c[0x0][0x188] ;  /* 0x000062001a0a7a20 */ /* 0x004fe20000400000 */
[----:B0-----:R-:W2:Y:S01]  /*39290*/  LDL.LU R15, [R1+0x11c] ;  /* 0x00011c00010f7983 */ /* 0x001ea20000300800 */
[----:B------:R-:W2:Y:S02]  /*392a0*/  LDL.LU R25, [R1+0x150] ;  /* 0x0001500001197983 */ /* 0x000ea40000300800 */
[----:B------:R0:W-:Y:S02]  /*392b0*/  STL [R1+0x3b84], R13 ;  /* 0x003b840d01007387 */ /* 0x0001e40000100800 */
[----:B------:R-:W-:Y:S01]  /*392c0*/  FMUL R2, R27, c[0x0][0x188] ;  /* 0x000062001b027a20 */ /* 0x000fe20000400000 */
[----:B0-----:R-:W2:Y:S01]  /*392d0*/  LDL.LU R13, [R1+0x168] ;  /* 0x00016800010d7983 */ /* 0x001ea20000300800 */
[----:B------:R-:W2:Y:S02]  /*392e0*/  LDL.LU R26, [R1+0x170] ;  /* 0x00017000011a7983 */ /* 0x000ea40000300800 */
[----:B------:R0:W-:Y:S02]  /*392f0*/  STL [R1+0x3b90], R10 ;  /* 0x003b900a01007387 */ /* 0x0001e40000100800 */
[----:B0-----:R-:W2:Y:S01]  /*39300*/  LDL.LU R10, [R1+0x18c] ;  /* 0x00018c00010a7983 */ /* 0x001ea20000300800 */
[----:B------:R-:W2:Y:S02]  /*39310*/  LDL.LU R27, [R1+0x198] ;  /* 0x00019800011b7983 */ /* 0x000ea40000300800 */
[----:B------:R-:W5:Y:S02]  /*39320*/  LDL.LU R23, [R1+0xf0] ;  /* 0x0000f00001177983 */ /* 0x000f640000300800 */
[----:B------:R-:W5:Y:S01]  /*39330*/  LDL.LU R29, [R1+0xe0] ;  /* 0x0000e000011d7983 */ /* 0x000f620000300800 */
[----:B------:R-:W-:Y:S04]  /*39340*/  STS.U16 [R11+0x2f200], R16 ;  /* 0x02f200100b007388 */ /* 0x000fe80000000400 */
[----:B------:R-:W5:Y:S01]  /*39350*/  LDL.LU R0, [R1+0xd4] ;  /* 0x0000d40001007983 */ /* 0x000f620000300800 */
[----:B------:R-:W5:Y:S02]  /*39360*/  LDL.LU R18, [R1+0xc0] ;  /* 0x0000c00001127983 */ /* 0x000f640000300800 */
[----:B------:R0:W-:Y:S01]  /*39370*/  STS.U16 [R11+0x2fa00], R9 ;  /* 0x02fa00090b007388 */ /* 0x0001e20000000400 */
[----:B---3--:R1:W-:Y:S04]  /*39380*/  STS.U16 [R6+0x20400], R5 ;  /* 0x0204000506007388 */ /* 0x0083e80000000400 */
[----:B0-----:R-:W3:Y:S01]  /*39390*/  LDL.LU R11, [R1+0xb0] ;  /* 0x0000b000010b7983 */ /* 0x001ee20000300800 */
[----:B------:R-:W3:Y:S02]  /*393a0*/  LDL.LU R14, [R1+0xa0] ;  /* 0x0000a000010e7983 */ /* 0x000ee40000300800 */
[----:B------:R-:W3:Y:S02]  /*393b0*/  LDL.LU R12, [R1+0x8c] ;  /* 0x00008c00010c7983 */ /* 0x000ee40000300800 */
[----:B------:R-:W3:Y:S01]  /*393c0*/  LDL.LU R22, [R1+0x84] ;  /* 0x0000840001167983 */ /* 0x000ee20000300800 */
[----:B------:R-:W3:Y:S01]  /*393d0*/  LDL.LU R21, [R1+0x58] ;  /* 0x0000580001157983 */ /* 0x000ee20000300800 */
[----:B------:R-:W3:Y:S02]  /*393e0*/  LDL.LU R20, [R1+0x54] ;  /* 0x0000540001147983 */ /* 0x000ee40000300800 */
[----:B------:R-:W3:Y:S02]  /*393f0*/  LDL.LU R19, [R1+0x2c] ;  /* 0x00002c0001137983 */ /* 0x000ee40000300800 */
[----:B------:R-:W3:Y:S01]  /*39400*/  LDL.LU R17, [R1+0x1c] ;  /* 0x00001c0001117983 */ /* 0x000ee20000300800 */
[----:B------:R-:W3:Y:S01]  /*39410*/  LDL.LU R16, [R1+0x18] ;  /* 0x0000180001107983 */ /* 0x000ee20000300800 */
[----:B-1----:R-:W3:Y:S03]  /*39420*/  LDL.LU R5, [R1+0x14] ;  /* 0x0000140001057983 */ /* 0x002ee60000300800 */
[----:B------:R0:W-:Y:S01]  /*39430*/  STS.U16 [R6+0x20c00], R8 ;  /* 0x020c000806007388 */ /* 0x0001e20000000400 */
[----:B------:R1:W-:Y:S02]  /*39440*/  STS.U16 [R6+0x21400], R28 ;  /* 0x0214001c06007388 */ /* 0x0003e40000000400 */
[----:B------:R1:W-:Y:S02]  /*39450*/  STS.U16 [R6+0x21c00], R4 ;  /* 0x021c000406007388 */ /* 0x0003e40000000400 */
[----:B----4-:R4:W-:Y:S01]  /*39460*/  STS.U16 [R6+0x22400], R3 ;  /* 0x0224000306007388 */ /* 0x0109e20000000400 */
[----:B------:R-:W3:Y:S04]  /*39470*/  LDL.LU R9, [R1+0x10] ;  /* 0x0000100001097983 */ /* 0x000ee80000300800 */
[----:B0-----:R-:W3:Y:S01]  /*39480*/  LDL.LU R8, [R1+0xc] ;  /* 0x00000c0001087983 */ /* 0x001ee20000300800 */
[----:B-1----:R-:W3:Y:S02]  /*39490*/  LDL.LU R28, [R1+0x3c04] ;  /* 0x003c0400011c7983 */ /* 0x002ee40000300800 */
[----:B------:R-:W3:Y:S02]  /*394a0*/  LDL.LU R4, [R1+0x3c00] ;  /* 0x003c000001047983 */ /* 0x000ee40000300800 */
[----:B----4-:R-:W4:Y:S01]  /*394b0*/  LDL.LU R3, [R1+0x3bfc] ;  /* 0x003bfc0001037983 */ /* 0x010f220000300800 */
[----:B--2---:R-:W-:Y:S01]  /*394c0*/  STS.U16 [R6+0x22c00], R27 ;  /* 0x022c001b06007388 */ /* 0x004fe20000000400 */
[----:B------:R-:W-:Y:S02]  /*394d0*/  STS.U16 [R6+0x23400], R10 ;  /* 0x0234000a06007388 */ /* 0x000fe40000000400 */
[----:B------:R-:W-:Y:S02]  /*394e0*/  STS.U16 [R6+0x23c00], R26 ;  /* 0x023c001a06007388 */ /* 0x000fe40000000400 */
[----:B------:R-:W-:Y:S01]  /*394f0*/  STS.U16 [R6+0x24400], R13 ;  /* 0x0244000d06007388 */ /* 0x000fe20000000400 */
[----:B------:R-:W-:Y:S01]  /*39500*/  STS.U16 [R6+0x24c00], R25 ;  /* 0x024c001906007388 */ /* 0x000fe20000000400 */
[----:B------:R-:W-:Y:S02]  /*39510*/  STS.U16 [R6+0x25400], R15 ;  /* 0x0254000f06007388 */ /* 0x000fe40000000400 */
[----:B-----5:R-:W-:Y:S02]  /*39520*/  STS.U16 [R6+0x25c00], R24 ;  /* 0x025c001806007388 */ /* 0x020fe40000000400 */
[----:B------:R0:W-:Y:S01]  /*39530*/  STS.U16 [R6+0x26400], R7 ;  /* 0x0264000706007388 */ /* 0x0001e20000000400 */
[----:B------:R-:W-:Y:S01]  /*39540*/  STS.U16 [R6+0x26c00], R23 ;  /* 0x026c001706007388 */ /* 0x000fe20000000400 */
[----:B------:R-:W-:Y:S02]  /*39550*/  STS.U16 [R6+0x27400], R29 ;  /* 0x0274001d06007388 */ /* 0x000fe40000000400 */
[----:B------:R-:W-:Y:S02]  /*39560*/  STS.U16 [R6+0x27c00], R0 ;  /* 0x027c000006007388 */ /* 0x000fe40000000400 */
[----:B------:R-:W-:Y:S01]  /*39570*/  STS.U16 [R6+0x28400], R18 ;  /* 0x0284001206007388 */ /* 0x000fe20000000400 */
[----:B0-----:R-:W2:Y:S04]  /*39580*/  LDL.LU R7, [R1+0x8] ;  /* 0x0000080001077983 */ /* 0x001ea80000300800 */
[----:B---3--:R-:W-:Y:S01]  /*39590*/  STS.U16 [R6+0x28c00], R11 ;  /* 0x028c000b06007388 */ /* 0x008fe20000000400 */
[----:B------:R-:W-:Y:S02]  /*395a0*/  STS.U16 [R6+0x29400], R14 ;  /* 0x0294000e06007388 */ /* 0x000fe40000000400 */
[----:B------:R-:W-:Y:S02]  /*395b0*/  STS.U16 [R6+0x29c00], R12 ;  /* 0x029c000c06007388 */ /* 0x000fe40000000400 */
[----:B------:R-:W-:Y:S01]  /*395c0*/  STS.U16 [R6+0x2a400], R22 ;  /* 0x02a4001606007388 */ /* 0x000fe20000000400 */
[----:B------:R-:W-:Y:S01]  /*395d0*/  STS.U16 [R6+0x2ac00], R21 ;  /* 0x02ac001506007388 */ /* 0x000fe20000000400 */
[----:B------:R-:W-:Y:S02]  /*395e0*/  STS.U16 [R6+0x2b400], R20 ;  /* 0x02b4001406007388 */ /* 0x000fe40000000400 */
[----:B------:R-:W-:Y:S02]  /*395f0*/  STS.U16 [R6+0x2bc00], R19 ;  /* 0x02bc001306007388 */ /* 0x000fe40000000400 */
[----:B------:R-:W-:Y:S01]  /*39600*/  STS.U16 [R6+0x2c400], R17 ;  /* 0x02c4001106007388 */ /* 0x000fe20000000400 */
[----:B------:R-:W3:Y:S04]  /*39610*/  LDL R10, [R1+0xbd4] ;  /* 0x000bd400010a7983 */ /* 0x000ee80000100800 */
[----:B------:R-:W-:Y:S01]  /*39620*/  STS.U16 [R6+0x2cc00], R16 ;  /* 0x02cc001006007388 */ /* 0x000fe20000000400 */
[----:B------:R-:W3:Y:S02]  /*39630*/  LDL.LU R26, [R1+0x1cc] ;  /* 0x0001cc00011a7983 */ /* 0x000ee40000300800 */
[----:B------:R0:W-:Y:S02]  /*39640*/  STS.U16 [R6+0x2d400], R5 ;  /* 0x02d4000506007388 */ /* 0x0001e40000000400 */
        /* <DEDUP_REMOVED lines=8> */
[----:B------:R-:W5:Y:S04]  /*396d0*/  LDL.LU R21, [R1+0x148] ;  /* 0x0001480001157983 */ /* 0x000f680000300800 */
[----:B------:R-:W-:Y:S01]  /*396e0*/  STS.U16 [R6+0x2dc00], R9 ;  /* 0x02dc000906007388 */ /* 0x000fe20000000400 */
[----:B------:R-:W5:Y:S02]  /*396f0*/  LDL.LU R20, [R1+0x118] ;  /* 0x0001180001147983 */ /* 0x000f640000300800 */
[----:B------:R-:W-:Y:S02]  /*39700*/  STS.U16 [R6+0x2e400], R8 ;  /* 0x02e4000806007388 */ /* 0x000fe40000000400 */
[----:B------:R-:W5:Y:S01]  /*39710*/  LDL R13, [R1+0x1f0] ;  /* 0x0001f000010d7983 */ /* 0x000f620000100800 */
[----:B------:R-:W5:Y:S04]  /*39720*/  LDL R25, [R1+0x1f4] ;  /* 0x0001f40001197983 */ /* 0x000f680000100800 */
[----:B------:R-:W5:Y:S01]  /*39730*/  LDL R19, [R1+0x274] ;  /* 0x0002740001137983 */ /* 0x000f620000100800 */
[----:B------:R-:W5:Y:S02]  /*39740*/  LDL.LU R23, [R1+0xf8] ;  /* 0x0000f80001177983 */ /* 0x000f640000300800 */
[----:B------:R-:W5:Y:S01]  /*39750*/  LDL.LU R29, [R1+0xec] ;  /* 0x0000ec00011d7983 */ /* 0x000f620000300800 */
[----:B--2---:R-:W-:Y:S01]  /*39760*/  STS.U16 [R6+0x2ec00], R7 ;  /* 0x02ec000706007388 */ /* 0x004fe20000000400 */
[----:B----4-:R0:W-:Y:S02]  /*39770*/  STS.U16 [R6+0x2f400], R3 ;  /* 0x02f4000306007388 */ /* 0x0101e40000000400 */
[----:B------:R1:W-:Y:S01]  /*39780*/  STS.U16 [R6+0x2fc00], R4 ;  /* 0x02fc000406007388 */ /* 0x0003e20000000400 */
[----:B0-----:R-:W2:Y:S01]  /*39790*/  LDL.LU R3, [R1+0x100] ;  /* 0x0001000001037983 */ /* 0x001ea20000300800 */
[----:B-1----:R-:W4:Y:S02]  /*397a0*/  LDL R4, [R1+0x270] ;  /* 0x0002700001047983 */ /* 0x002f240000100800 */
[----:B------:R-:W4:Y:S02]  /*397b0*/  LDL R17, [R1+0x1f8] ;  /* 0x0001f80001117983 */ /* 0x000f240000100800 */
[----:B------:R-:W4:Y:S01]  /*397c0*/  LDL R16, [R1+0x278] ;  /* 0x0002780001107983 */ /* 0x000f220000100800 */
[----:B------:R-:W4:Y:S01]  /*397d0*/  LDL.LU R9, [R1+0xe4] ;  /* 0x0000e40001097983 */ /* 0x000f220000300800 */
[----:B------:R-:W4:Y:S02]  /*397e0*/  LDL.LU R8, [R1+0xd8] ;  /* 0x0000d80001087983 */ /* 0x000f240000300800 */
[----:B------:R-:W4:Y:S02]  /*397f0*/  LDL R7, [R1+0x1fc] ;  /* 0x0001fc0001077983 */ /* 0x000f240000100800 */
[----:B------:R-:W4:Y:S01]  /*39800*/  LDL R6, [R1+0x27c] ;  /* 0x00027c0001067983 */ /* 0x000f220000100800 */
[----:B------:R-:W4:Y:S04]  /*39810*/  LDL.LU R24, [R1+0x4] ;  /* 0x0000040001187983 */ /* 0x000f280000300800 */
[----:B---3--:R0:W-:Y:S01]  /*39820*/  STS.U16 [R10+0x20600], R26 ;  /* 0x0206001a0a007388 */ /* 0x0081e20000000400 */
[----:B------:R-:W3:Y:S03]  /*39830*/  LDL.LU R27, [R1] ;  /* 0x00000000011b7983 */ /* 0x000ee60000300800 */
[----:B-----5:R1:W-:Y:S04]  /*39840*/  STS.U16 [R10+0x20e00], R5 ;  /* 0x020e00050a007388 */ /* 0x0203e80000000400 */
[----:B0-----:R-:W5:Y:S04]  /*39850*/  LDL R26, [R1+0x9cc] ;  /* 0x0009cc00011a7983 */ /* 0x001f680000100800 */
[----:B-1----:R-:W3:Y:S01]  /*39860*/  LDL R5, [R1+0x9bc] ;  /* 0x0009bc0001057983 */ /* 0x002ee20000100800 */
[----:B------:R0:W-:Y:S02]  /*39870*/  STS.U16 [R10+0x21600], R0 ;  /* 0x021600000a007388 */ /* 0x0001e40000000400 */
[----:B------:R1:W-:Y:S02]  /*39880*/  STS.U16 [R10+0x21e00], R18 ;  /* 0x021e00120a007388 */ /* 0x0003e40000000400 */
[----:B------:R1:W-:Y:S01]  /*39890*/  STS.U16 [R10+0x22600], R11 ;  /* 0x0226000b0a007388 */ /* 0x0003e20000000400 */
[----:B------:R1:W-:Y:S01]  /*398a0*/  STS.U16 [R10+0x22e00], R15 ;  /* 0x022e000f0a007388 */ /* 0x0003e20000000400 */
[----:B------:R1:W-:Y:S02]  /*398b0*/  STS.U16 [R10+0x23600], R14 ;  /* 0x0236000e0a007388 */ /* 0x0003e40000000400 */
[----:B------:R1:W-:Y:S02]  /*398c0*/  STS.U16 [R10+0x23e00], R12 ;  /* 0x023e000c0a007388 */ /* 0x0003e40000000400 */
[----:B------:R1:W-:Y:S01]  /*398d0*/  STS.U16 [R10+0x24600], R22 ;  /* 0x024600160a007388 */ /* 0x0003e20000000400 */
[----:B------:R1:W-:Y:S04]  /*398e0*/  STS.U16 [R10+0x24e00], R21 ;  /* 0x024e00150a007388 */ /* 0x0003e80000000400 */
[----:B0-----:R-:W5:Y:S01]  /*398f0*/  LDL.LU R0, [R1+0x3bf8] ;  /* 0x003bf80001007983 */ /* 0x001f620000300800 */
[----:B-1----:R-:W5:Y:S03]  /*39900*/  LDL.LU R18, [R1+0x3bf4] ;  /* 0x003bf40001127983 */ /* 0x002f660000300800 */
[----:B------:R0:W-:Y:S04]  /*39910*/  STS.U16 [R10+0x25600], R20 ;  /* 0x025600140a007388 */ /* 0x0001e80000000400 */
[----:B------:R-:W5:Y:S01]  /*39920*/  LDL.LU R11, [R1+0x3bf0] ;  /* 0x003bf000010b7983 */ /* 0x000f620000300800 */
[----:B------:R-:W5:Y:S02]  /*39930*/  LDL R15, [R1+0x9c8] ;  /* 0x0009c800010f7983 */ /* 0x000f640000100800 */
[----:B------:R-:W5:Y:S02]  /*39940*/  LDL.LU R14, [R1+0x3bec] ;  /* 0x003bec00010e7983 */ /* 0x000f640000300800 */
[----:B------:R-:W5:Y:S01]  /*39950*/  LDL.LU R12, [R1+0x3be8] ;  /* 0x003be800010c7983 */ /* 0x000f620000300800 */
[----:B------:R-:W5:Y:S01]  /*39960*/  LDL.LU R22, [R1+0x3be4] ;  /* 0x003be40001167983 */ /* 0x000f620000300800 */
[----:B------:R-:W5:Y:S03]  /*39970*/  LDL.LU R21, [R1+0x3be0] ;  /* 0x003be00001157983 */ /* 0x000f660000300800 */
[----:B0-----:R-:W5:Y:S04]  /*39980*/  LDL.LU R20, [R1+0x3bdc] ;  /* 0x003bdc0001147983 */ /* 0x001f680000300800 */
[----:B--2---:R0:W-:Y:S01]  /*39990*/  STS.U16 [R10+0x25e00], R3 ;  /* 0x025e00030a007388 */ /* 0x0041e20000000400 */
[----:B----4-:R-:W-:-:S03]  /*399a0*/  FMNMX R4, R4, R19, !PT ;  /* 0x0000001304047209 */ /* 0x010fc60007800000 */
[----:B------:R1:W-:Y:S01]  /*399b0*/  STS.U16 [R10+0x26600], R23 ;  /* 0x026600170a007388 */ /* 0x0003e20000000400 */
[----:B------:R2:W-:Y:S01]  /*399c0*/  STS.U16 [R10+0x26e00], R29 ;  /* 0x026e001d0a007388 */ /* 0x0005e20000000400 */
[----:B0-----:R-:W-:Y:S02]  /*399d0*/  FMNMX R3, R25, R13, !PT ;  /* 0x0000000d19037209 */ /* 0x001fe40007800000 */
[----:B------:R-:W4:Y:S04]  /*399e0*/  LDL R13, [R1+0x9b4] ;  /* 0x0009b400010d7983 */ /* 0x000f280000100800 */
[----:B------:R-:W4:Y:S01]  /*399f0*/  LDL R25, [R1+0x9c4] ;  /* 0x0009c40001197983 */ /* 0x000f220000100800 */
[----:B------:R-:W4:Y:S01]  /*39a00*/  LDL.LU R19, [R1+0x3bd8] ;  /* 0x003bd80001137983 */ /* 0x000f220000300800 */
[----:B------:R-:W-:-:S02]  /*39a10*/  FMNMX R3, R17, R3, !PT ;  /* 0x0000000311037209 */ /* 0x000fc40007800000 */
[----:B-1----:R-:W4:Y:S04]  /*39a20*/  LDL R23, [R1+0x9b0] ;  /* 0x0009b00001177983 */ /* 0x002f280000100800 */
[----:B--2---:R-:W2:Y:S01]  /*39a30*/  LDL R29, [R1+0x9c0] ;  /* 0x0009c000011d7983 */ /* 0x004ea20000100800 */
[----:B------:R-:W2:Y:S01]  /*39a40*/  LDL.LU R17, [R1+0x3bd4] ;  /* 0x003bd40001117983 */ /* 0x000ea20000300800 */
[----:B------:R-:W-:Y:S02]  /*39a50*/  FMNMX R4, R16, R4, !PT ;  /* 0x0000000410047209 */ /* 0x000fe40007800000 */
[----:B------:R0:W-:Y:S04]  /*39a60*/  STS.U16 [R10+0x27600], R9 ;  /* 0x027600090a007388 */ /* 0x0001e80000000400 */
[----:B------:R-:W2:Y:S01]  /*39a70*/  LDL.LU R16, [R1+0x3bd0] ;  /* 0x003bd00001107983 */ /* 0x000ea20000300800 */
[----:B------:R1:W-:Y:S01]  /*39a80*/  STS.U16 [R10+0x27e00], R8 ;  /* 0x027e00080a007388 */ /* 0x0003e20000000400 */
[----:B------:R-:W-:-:S02]  /*39a90*/  FMNMX R3, R7, R3, !PT ;  /* 0x0000000307037209 */ /* 0x000fc40007800000 */
[----:B------:R-:W-:Y:S01]  /*39aa0*/  FMNMX R4, R6, R4, !PT ;  /* 0x0000000406047209 */ /* 0x000fe20007800000 */
[----:B------:R1:W-:Y:S04]  /*39ab0*/  STS.U16 [R10+0x28600], R24 ;  /* 0x028600180a007388 */ /* 0x0003e80000000400 */
[----:B---3--:R3:W-:Y:S04]  /*39ac0*/  STS.U16 [R10+0x28e00], R27 ;  /* 0x028e001b0a007388 */ /* 0x0087e80000000400 */
[----:B0-----:R-:W2:Y:S01]  /*39ad0*/  LDL.LU R9, [R1+0x3bcc] ;  /* 0x003bcc0001097983 */ /* 0x001ea20000300800 */
[----:B-1----:R-:W2:Y:S02]  /*39ae0*/  LDL.LU R8, [R1+0x3bc8] ;  /* 0x003bc80001087983 */ /* 0x002ea40000300800 */
[----:B------:R-:W2:Y:S02]  /*39af0*/  LDL.LU R7, [R1+0x3bc4] ;  /* 0x003bc40001077983 */ /* 0x000ea40000300800 */
[----:B------:R-:W2:Y:S01]  /*39b00*/  LDL.LU R6, [R1+0x3bc0] ;  /* 0x003bc00001067983 */ /* 0x000ea20000300800 */
[----:B------:R-:W-:Y:S01]  /*39b10*/  FMNMX R3, R5, R3, !PT ;  /* 0x0000000305037209 */ /* 0x000fe20007800000 */
[----:B------:R-:W2:Y:S04]  /*39b20*/  LDL R24, [R1+0x9f8] ;  /* 0x0009f80001187983 */ /* 0x000ea80000100800 */
[----:B---3--:R-:W3:Y:S01]  /*39b30*/  LDL R27, [R1+0xa0c] ;  /* 0x000a0c00011b7983 */ /* 0x008ee20000100800 */
[----:B------:R-:W2:Y:S03]  /*39b40*/  LDL.LU R5, [R1+0x3bbc] ;  /* 0x003bbc0001057983 */ /* 0x000ea60000300800 */
[----:B--2---:R0:W-:Y:S04]  /*39b50*/  STS.U16 [R10+0x29600], R5 ;  /* 0x029600050a007388 */ /* 0x0041e80000000400 */
[----:B0-----:R-:W2:Y:S01]  /*39b60*/  LDL R5, [R1+0x9b8] ;  /* 0x0009b80001057983 */ /* 0x001ea20000100800 */
[----:B------:R-:W-:Y:S02]  /*39b70*/  STS.U16 [R10+0x29e00], R6 ;  /* 0x029e00060a007388 */ /* 0x000fe40000000400 */
[----:B------:R0:W-:Y:S02]  /*39b80*/  STS.U16 [R10+0x2a600], R7 ;  /* 0x02a600070a007388 */ /* 0x0001e40000000400 */
[----:B------:R1:W-:Y:S01]  /*39b90*/  STS.U16 [R10+0x2ae00], R8 ;  /* 0x02ae00080a007388 */ /* 0x0003e20000000400 */
[----:B-----5:R-:W-:-:S02]  /*39ba0*/  FMNMX R4, R26, R4, !PT ;  /* 0x000000041a047209 */ /* 0x020fc40007800000 */
[----:B------:R-:W5:Y:S02]  /*39bb0*/  LDL R26, [R1+0x9f4] ;  /* 0x0009f400011a7983 */ /* 0x000f640000100800 */
[----:B------:R-:W-:Y:S02]  /*39bc0*/  FMNMX R4, R15, R4, !PT ;  /* 0x000000040f047209 */ /* 0x000fe40007800000 */
[----:B------:R-:W3:Y:S04]  /*39bd0*/  LDL R15, [R1+0xa04] ;  /* 0x000a0400010f7983 */ /* 0x000ee80000100800 */
[----:B0-----:R-:W3:Y:S04]  /*39be0*/  LDL R7, [R1+0xa00] ;  /* 0x000a000001077983 */ /* 0x001ee80000100800 */
[----:B-1----:R-:W3:Y:S04]  /*39bf0*/  LDL R8, [R1+0x9fc] ;  /* 0x0009fc0001087983 */ /* 0x002ee80000100800 */
[----:B------:R-:W5:Y:S01]  /*39c00*/  LDL R6, [R1+0xa08] ;  /* 0x000a080001067983 */ /* 0x000f620000100800 */
[----:B----4-:R-:W-:-:S04]  /*39c10*/  FMNMX R4, R25, R4, !PT ;  /* 0x0000000419047209 */ /* 0x010fc80007800000 */
[----:B------:R-:W-:Y:S02]  /*39c20*/  FMNMX R4, R29, R4, !PT ;  /* 0x000000041d047209 */ /* 0x000fe40007800000 */
[----:B--2---:R-:W-:Y:S02]  /*39c30*/  FMNMX R3, R5, R3, !PT ;  /* 0x0000000305037209 */ /* 0x004fe40007800000 */
[----:B------:R-:W2:Y:S02]  /*39c40*/  LDL R5, [R1+0x9f0] ;  /* 0x0009f00001057983 */ /* 0x000ea40000100800 */
[----:B------:R-:W-:Y:S02]  /*39c50*/  FMNMX R3, R13, R3, !PT ;  /* 0x000000030d037209 */ /* 0x000fe40007800000 */
[----:B------:R-:W4:Y:S01]  /*39c60*/  LDL.LU R13, [R1+0x7f0] ;  /* 0x0007f000010d7983 */ /* 0x000f220000300800 */
[----:B------:R-:W2:Y:S02]  /*39c70*/  LDL.LU R25, [R1+0x128] ;  /* 0x0001280001197983 */ /* 0x000ea40000300800 */
[----:B------:R-:W2:Y:S01]  /*39c80*/  LDL R29, [R1+0xa58] ;  /* 0x000a5800011d7983 */ /* 0x000ea20000100800 */
[----:B------:R-:W-:-:S02]  /*39c90*/  FMNMX R3, R23, R3, !PT ;  /* 0x0000000317037209 */ /* 0x000fc40007800000 */
[----:B------:R-:W2:Y:S01]  /*39ca0*/  LDL R23, [R1+0xa48] ;  /* 0x000a480001177983 */ /* 0x000ea20000100800 */
[----:B---3--:R-:W-:Y:S02]  /*39cb0*/  FMNMX R4, R7, R4, !PT ;  /* 0x0000000407047209 */ /* 0x008fe40007800000 */
[----:B------:R-:W-:Y:S01]  /*39cc0*/  FMNMX R3, R8, R3, !PT ;  /* 0x0000000308037209 */ /* 0x000fe20007800000 */
[----:B------:R-:W-:Y:S01]  /*39cd0*/  STS.U16 [R10+0x2b600], R9 ;  /* 0x02b600090a007388 */ /* 0x000fe20000000400 */
[----:B------:R0:W-:Y:S01]  /*39ce0*/  STS.U16 [R10+0x2be00], R16 ;  /* 0x02be00100a007388 */ /* 0x0001e20000000400 */
[----:B------:R-:W-:Y:S02]  /*39cf0*/  FMNMX R4, R27, R4, !PT ;  /* 0x000000041b047209 */ /* 0x000fe40007800000 */
[----:B------:R-:W-:Y:S01]  /*39d00*/  FMNMX R3, R24, R3, !PT ;  /* 0x0000000318037209 */ /* 0x000fe20007800000 */
[----:B------:R-:W-:Y:S04]  /*39d10*/  STS.U16 [R10+0x2c600], R17 ;  /* 0x02c600110a007388 */ /* 0x000fe80000000400 */
[----:B------:R-:W3:Y:S01]  /*39d20*/  LDL R24, [R1+0xa44] ;  /* 0x000a440001187983 */ /* 0x000ee20000100800 */
[----:B------:R-:W-:Y:S02]  /*39d30*/  STS.U16 [R10+0x2ce00], R19 ;  /* 0x02ce00130a007388 */ /* 0x000fe40000000400 */
[----:B------:R-:W-:Y:S01]  /*39d40*/  STS.U16 [R10+0x2d600], R20 ;  /* 0x02d600140a007388 */ /* 0x000fe20000000400 */
[----:B------:R-:W3:Y:S01]  /*39d50*/  LDL R7, [R1+0xa54] ;  /* 0x000a540001077983 */ /* 0x000ee20000100800 */
[----:B-----5:R-:W-:Y:S01]  /*39d60*/  FMNMX R4, R6, R4, !PT ;  /* 0x0000000406047209 */ /* 0x020fe20007800000 */
[----:B------:R-:W-:Y:S02]  /*39d70*/  STS.U16 [R10+0x2de00], R21 ;  /* 0x02de00150a007388 */ /* 0x000fe40000000400 */
[----:B0-----:R-:W5:Y:S01]  /*39d80*/  LDL.LU R16, [R1+0x124] ;  /* 0x0001240001107983 */ /* 0x001f620000300800 */
[----:B------:R-:W-:Y:S01]  /*39d90*/  FMNMX R3, R26, R3, !PT ;  /* 0x000000031a037209 */ /* 0x000fe20007800000 */
[----:B------:R-:W-:Y:S04]  /*39da0*/  STS.U16 [R10+0x2e600], R22 ;  /* 0x02e600160a007388 */ /* 0x000fe80000000400 */
[----:B------:R-:W3:Y:S04]  /*39db0*/  LDL R27, [R1+0xa40] ;  /* 0x000a4000011b7983 */ /* 0x000ee80000100800 */
[----:B------:R-:W3:Y:S01]  /*39dc0*/  LDL R26, [R1+0xa50] ;  /* 0x000a5000011a7983 */ /* 0x000ee20000100800 */
[----:B------:R0:W-:Y:S01]  /*39dd0*/  STS.U16 [R10+0x2ee00], R12 ;  /* 0x02ee000c0a007388 */ /* 0x0001e20000000400 */
[----:B------:R-:W-:-:S02]  /*39de0*/  FMNMX R4, R15, R4, !PT ;  /* 0x000000040f047209 */ /* 0x000fc40007800000 */
[----:B----4-:R-:W-:-:S05]  /*39df0*/  FMNMX R9, R18, R13, !PT ;  /* 0x0000000d12097209 */ /* 0x010fca0007800000 */
[----:B------:R-:W-:Y:S01]  /*39e00*/  STL [R1+0x7e4], R9 ;  /* 0x0007e40901007387 */ /* 0x000fe20000100800 */
[----:B0-----:R-:W4:Y:S02]  /*39e10*/  LDL R12, [R1+0xa3c] ;  /* 0x000a3c00010c7983 */ /* 0x001f240000100800 */
[----:B------:R-:W4:Y:S02]  /*39e20*/  LDL R19, [R1+0xa4c] ;  /* 0x000a4c0001137983 */ /* 0x000f240000100800 */
[----:B------:R-:W4:Y:S01]  /*39e30*/  LDL.LU R15, [R1+0x130] ;  /* 0x00013000010f7983 */ /* 0x000f220000300800 */
[----:B--2---:R-:W-:Y:S02]  /*39e40*/  FMNMX R6, R29, R4, !PT ;  /* 0x000000041d067209 */ /* 0x004fe40007800000 */
[----:B------:R-:W0:Y:S04]  /*39e50*/  S2R R29, SR_TID.X ;  /* 0x00000000001d7919 */ /* 0x000e280000002100 */
[----:B------:R-:W-:Y:S01]  /*39e60*/  STS.U16 [R10+0x2f600], R14 ;  /* 0x02f6000e0a007388 */ /* 0x000fe20000000400 */
[----:B------:R1:W-:Y:S02]  /*39e70*/  STS.U16 [R10+0x2fe00], R11 ;  /* 0x02fe000b0a007388 */ /* 0x0003e40000000400 */
[----:B------:R-:W-:Y:S01]  /*39e80*/  BAR.SYNC.DEFER_BLOCKING 0x0 ;  /* 0x0000000000007b1d */ /* 0x000fe20000010000 */
[----:B------:R-:W-:-:S04]  /*39e90*/  FMNMX R3, R5, R3, !PT ;  /* 0x0000000305037209 */ /* 0x000fc80007800000 */
[----:B------:R-:W-:-:S04]  /*39ea0*/  FMNMX R3, R23, R3, !PT ;  /* 0x0000000317037209 */ /* 0x000fc80007800000 */
[----:B---3--:R-:W-:Y:S02]  /*39eb0*/  FMNMX R3, R24, R3, !PT ;  /* 0x0000000318037209 */ /* 0x008fe40007800000 */
[C---:B0-----:R-:W-:Y:S02]  /*39ec0*/  LOP3.LUT R23, R29.reuse, 0x7, RZ, 0xc0, !PT ;  /* 0x000000071d177812 */ /* 0x041fe400078ec0ff */
[----:B------:R-:W-:-:S03]  /*39ed0*/  SHF.L.U32 R24, R29, 0x1, RZ ;  /* 0x000000011d187819 */ /* 0x000fc600000006ff */
[----:B------:R-:W-:-:S05]  /*39ee0*/  IMAD R23, R23, 0x110, RZ ;  /* 0x0000011017177824 */ /* 0x000fca00078e02ff */
[----:B------:R-:W-:Y:S01]  /*39ef0*/  LOP3.LUT R20, R23, 0x30, R24, 0x78, !PT ;  /* 0x0000003017147812 */ /* 0x000fe200078e7818 */
[----:B------:R-:W-:Y:S01]  /*39f00*/  FADD R5, R25, -R9 ;  /* 0x8000000919057221 */ /* 0x000fe20000000000 */
[----:B------:R-:W-:Y:S01]  /*39f10*/  FMNMX R7, R7, R6, !PT ;  /* 0x0000000607077209 */ /* 0x000fe20007800000 */
[----:B------:R-:W-:-:S03]  /*39f20*/  FMNMX R6, R27, R3, !PT ;  /* 0x000000031b067209 */ /* 0x000fc60007800000 */
[----:B------:R-:W-:Y:S01]  /*39f30*/  FMNMX R3, R26, R7, !PT ;  /* 0x000000071a037209 */ /* 0x000fe20007800000 */
[----:B----4-:R-:W-:Y:S01]  /*39f40*/  STL [R1+0x3bb8], R15 ;  /* 0x003bb80f01007387 */ /* 0x010fe20000100800 */
[----:B------:R-:W-:Y:S02]  /*39f50*/  STL.64 [R1+0x3bb0], R12 ;  /* 0x003bb00c01007387 */ /* 0x000fe40000100a00 */
[----:B------:R-:W0:Y:S04]  /*39f60*/  LDSM.16.M88.4 R12, [R20+0x20000] ;  /* 0x02000000140c783b */ /* 0x000e280000000200 */
[----:B------:R-:W2:Y:S01]  /*39f70*/  LDL R17, [R1+0xaa4] ;  /* 0x000aa40001117983 */ /* 0x000ea20000100800 */
[----:B------:R-:W2:Y:S04]  /*39f80*/  LDL R8, [R1+0xaa8] ;  /* 0x000aa80001087983 */ /* 0x000ea80000100800 */
[----:B-1----:R-:W4:Y:S04]  /*39f90*/  LDL R10, [R1+0xaa0] ;  /* 0x000aa000010a7983 */ /* 0x002f280000100800 */
[----:B------:R-:W2:Y:S01]  /*39fa0*/  LDL R25, [R1+0xac0] ;  /* 0x000ac00001197983 */ /* 0x000ea20000100800 */
[----:B------:R-:W2:Y:S02]  /*39fb0*/  LDL.LU R29, [R1+0x1d4] ;  /* 0x0001d400011d7983 */ /* 0x000ea40000300800 */
[----:B------:R-:W2:Y:S02]  /*39fc0*/  LDL R24, [R1+0xa9c] ;  /* 0x000a9c0001187983 */ /* 0x000ea40000100800 */
[----:B------:R-:W2:Y:S01]  /*39fd0*/  LDL R23, [R1+0xabc] ;  /* 0x000abc0001177983 */ /* 0x000ea20000100800 */
[----:B0-----:R-:W-:Y:S01]  /*39fe0*/  STL.64 [R1+0x3b0], R12 ;  /* 0x0003b00c01007387 */ /* 0x001fe20000100a00 */
[----:B------:R0:W-:Y:S02]  /*39ff0*/  STL.64 [R1+0x3b8], R14 ;  /* 0x0003b80e01007387 */ /* 0x0001e40000100a00 */
[----:B------:R-:W-:Y:S01]  /*3a000*/  IMAD.MOV.U32 R22, RZ, RZ, R12 ;  /* 0x000000ffff167224 */ /* 0x000fe200078e000c */
[----:B------:R-:W-:Y:S01]  /*3a010*/  MOV R21, R13 ;  /* 0x0000000d00157202 */ /* 0x000fe20000000f00 */
[----:B0-----:R-:W2:Y:S01]  /*3a020*/  LDL.LU R15, [R1+0x3bb8] ;  /* 0x003bb800010f7983 */ /* 0x001ea20000300800 */
[----:B------:R-:W2:Y:S02]  /*3a030*/  LDL.LU.64 R12, [R1+0x3bb0] ;  /* 0x003bb000010c7983 */ /* 0x000ea40000300a00 */
[----:B------:R-:W2:Y:S02]  /*3a040*/  LDL R27, [R1+0xa98] ;  /* 0x000a9800011b7983 */ /* 0x000ea40000100800 */
[----:B------:R-:W2:Y:S02]  /*3a050*/  LDL R26, [R1+0xab8] ;  /* 0x000ab800011a7983 */ /* 0x000ea40000100800 */
[----:B------:R-:W-:-:S02]  /*3a060*/  FMUL R4, R5, 1.4426950216293334961 ;  /* 0x3fb8aa3b05047820 */ /* 0x000fc40000400000 */
[----:B-----5:R-:W-:Y:S02]  /*3a070*/  FADD R5, R16, -R9 ;  /* 0x8000000910057221 */ /* 0x020fe40000000000 */
[----:B------:R-:W0:Y:S02]  /*3a080*/  MUFU.EX2 R16, R4 ;  /* 0x0000000400107308 */ /* 0x000e240000000800 */
[----:B------:R-:W-:Y:S01]  /*3a090*/  FMUL R5, R5, 1.4426950216293334961 ;  /* 0x3fb8aa3b05057820 */ /* 0x000fe20000400000 */
[----:B------:R-:W-:-:S05]  /*3a0a0*/  FMNMX R3, R19, R3, !PT ;  /* 0x0000000313037209 */ /* 0x000fca0007800000 */
[----:B------:R1:W5:Y:S01]  /*3a0b0*/  MUFU.EX2 R19, R5 ;  /* 0x0000000500137308 */ /* 0x0003620000000800 */
[----:B--2---:R-:W-:Y:S01]  /*3a0c0*/  STL.64 [R1+0x3ba8], R26 ;  /* 0x003ba81a01007387 */ /* 0x004fe20000100a00 */
[----:B------:R-:W-:Y:S02]  /*3a0d0*/  STL.64 [R1+0x3ba0], R24 ;  /* 0x003ba01801007387 */ /* 0x000fe40000100a00 */
[----:B------:R-:W2:Y:S04]  /*3a0e0*/  LDSM.16.M88.4 R24, [R20+0x20800] ;  /* 0x020800001418783b */ /* 0x000ea80000000200 */
[----:B0-----:R-:W-:Y:S02]  /*3a0f0*/  STL [R1+0xb28], R16 ;  /* 0x000b281001007387 */ /* 0x001fe40000100800 */
[----:B------:R-:W-:-:S02]  /*3a100*/  FADD R4, R15, -R9 ;  /* 0x800000090f047221 */ /* 0x000fc40000000000 */
[----:B------:R-:W3:Y:S01]  /*3a110*/  LDL R15, [R1+0xb3c] ;  /* 0x000b3c00010f7983 */ /* 0x000ee20000100800 */
[----:B------:R-:W-:-:S04]  /*3a120*/  FMNMX R6, R12, R6, !PT ;  /* 0x000000060c067209 */ /* 0x000fc80007800000 */
[----:B------:R-:W-:Y:S01]  /*3a130*/  FMNMX R6, R17, R6, !PT ;  /* 0x0000000611067209 */ /* 0x000fe20007800000 */
[----:B-1----:R-:W-:-:S03]  /*3a140*/  FADD R5, R29, -R9 ;  /* 0x800000091d057221 */ /* 0x002fc60000000000 */
[----:B----4-:R-:W-:Y:S01]  /*3a150*/  FMNMX R6, R10, R6, !PT ;  /* 0x000000060a067209 */ /* 0x010fe20007800000 */
[----:B--2---:R-:W-:Y:S01]  /*3a160*/  STL.64 [R1+0x3a0], R24 ;  /* 0x0003a01801007387 */ /* 0x004fe20000100a00 */
[----:B------:R0:W-:Y:S03]  /*3a170*/  STL.64 [R1+0x3a8], R26 ;  /* 0x0003a81a01007387 */ /* 0x0001e60000100a00 */
[----:B0-----:R-:W2:Y:S01]  /*3a180*/  LDL.LU.64 R26, [R1+0x3ba8] ;  /* 0x003ba800011a7983 */ /* 0x001ea20000300a00 */
[----:B------:R-:W4:Y:S02]  /*3a190*/  LDL.LU.64 R24, [R1+0x3ba0] ;  /* 0x003ba00001187983 */ /* 0x000f240000300a00 */
[----:B-----5:R-:W-:Y:S02]  /*3a1a0*/  STL [R1+0xb24], R19 ;  /* 0x000b241301007387 */ /* 0x020fe40000100800 */
[----:B------:R-:W-:Y:S01]  /*3a1b0*/  STL [R1+0x3b98], R19 ;  /* 0x003b981301007387 */ /* 0x000fe20000100800 */
[----:B------:R-:W-:Y:S01]  /*3a1c0*/  STL [R1+0x3b94], R16 ;  /* 0x003b941001007387 */ /* 0x000fe20000100800 */
[----:B------:R-:W5:Y:S02]  /*3a1d0*/  LDL.LU R11, [R1+0x7f4] ;  /* 0x0007f400010b7983 */ /* 0x000f640000300800 */
[----:B------:R-:W2:Y:S02]  /*3a1e0*/  LDL R10, [R1+0xb40] ;  /* 0x000b4000010a7983 */ /* 0x000ea40000100800 */
[----:B------:R-:W2:Y:S01]  /*3a1f0*/  LDL R29, [R1+0xb4c] ;  /* 0x000b4c00011d7983 */ /* 0x000ea20000100800 */
[----:B------:R-:W0:Y:S01]  /*3a200*/  LDSM.16.M88.4 R16, [R20+0x21000] ;  /* 0x021000001410783b */ /* 0x000e220000000200 */
[----:B------:R-:W-:Y:S01]  /*3a210*/  FMUL R4, R4, 1.4426950216293334961 ;  /* 0x3fb8aa3b04047820 */ /* 0x000fe20000400000 */
[----:B------:R-:W-:Y:S01]  /*3a220*/  FMNMX R3, R8, R3, !PT ;  /* 0x0000000308037209 */ /* 0x000fe20007800000 */
[----:B------:R-:W-:Y:S01]  /*3a230*/  FMUL R5, R5, 1.4426950216293334961 ;  /* 0x3fb8aa3b05057820 */ /* 0x000fe20000400000 */
[----:B------:R-:W3:Y:S01]  /*3a240*/  LDL R12, [R1+0xb50] ;  /* 0x000b5000010c7983 */ /* 0x000ee20000100800 */
[----:B------:R1:W0:Y:S02]  /*3a250*/  MUFU.EX2 R8, R4 ;  /* 0x0000000400087308 */ /* 0x0002240000000800 */
[----:B-1----:R-:W-:-:S06]  /*3a260*/  FADD R4, -R9, R13 ;  /* 0x0000000d09047221 */ /* 0x002fcc0000000100 */
[----:B------:R1:W0:Y:S02]  /*3a270*/  MUFU.EX2 R9, R5 ;  /* 0x0000000500097308 */ /* 0x0002240000000800 */
[----:B0-----:R-:W-:Y:S01]  /*3a280*/  STL.64 [R1+0x390], R16 ;  /* 0x0003901001007387 */ /* 0x001fe20000100a00 */
[----:B------:R0:W-:Y:S03]  /*3a290*/  STL.64 [R1+0x398], R18 ;  /* 0x0003981201007387 */ /* 0x0001e60000100a00 */
[----:B0-----:R-:W3:Y:S01]  /*3a2a0*/  LDL.LU R19, [R1+0x3b98] ;  /* 0x003b980001137983 */ /* 0x001ee20000300800 */
[----:B----4-:R-:W-:Y:S02]  /*3a2b0*/  FMNMX R3, R25, R3, !PT ;  /* 0x0000000319037209 */ /* 0x010fe40007800000 */
[----:B------:R-:W-:Y:S01]  /*3a2c0*/  FMNMX R6, R24, R6, !PT ;  /* 0x0000000618067209 */ /* 0x000fe20007800000 */
[----:B------:R-:W-:Y:S01]  /*3a2d0*/  MOV R24, R16 ;  /* 0x0000001000187202 */ /* 0x000fe20000000f00 */
[----:B------:R-:W-:Y:S01]  /*3a2e0*/  FMNMX R3, R23, R3, !PT ;  /* 0x0000000317037209 */ /* 0x000fe20007800000 */
[----:B------:R-:W4:Y:S01]  /*3a2f0*/  LDL.LU R16, [R1+0x3b94] ;  /* 0x003b940001107983 */ /* 0x000f220000300800 */
[----:B------:R-:W-:-:S02]  /*3a300*/  IMAD.MOV.U32 R25, RZ, RZ, R17 ;  /* 0x000000ffff197224 */ /* 0x000fc400078e0011 */
[----:B------:R-:W4:Y:S01]  /*3a310*/  LDL R23, [R1+0xb34] ;  /* 0x000b340001177983 */ /* 0x000f220000100800 */
[----:B--2---:R-:W-:Y:S01]  /*3a320*/  FMNMX R6, R27, R6, !PT ;  /* 0x000000061b067209 */ /* 0x004fe20007800000 */
[----:B------:R-:W2:Y:S01]  /*3a330*/  LDL.LU R17, [R1+0x13c] ;  /* 0x00013c0001117983 */ /* 0x000ea20000300800 */
[----:B------:R-:W-:Y:S01]  /*3a340*/  STL [R1+0xb30], R8 ;  /* 0x000b300801007387 */ /* 0x000fe20000100800 */
[----:B------:R-:W-:Y:S01]  /*3a350*/  FMNMX R3, R26, R3, !PT ;  /* 0x000000031a037209 */ /* 0x000fe20007800000 */
[----:B------:R-:W2:Y:S01]  /*3a360*/  LDL R14, [R1+0xb44] ;  /* 0x000b4400010e7983 */ /* 0x000ea20000100800 */
[----:B------:R-:W2:Y:S04]  /*3a370*/  LDL R26, [R1+0xb80] ;  /* 0x000b8000011a7983 */ /* 0x000ea80000100800 */
[----:B-1----:R-:W2:Y:S04]  /*3a380*/  LDL R5, [R1+0xb48] ;  /* 0x000b480001057983 */ /* 0x002ea80000100800 */
[----:B------:R-:W4:Y:S01]  /*3a390*/  LDL R13, [R1+0xb7c] ;  /* 0x000b7c00010d7983 */ /* 0x000f220000100800 */
[----:B-----5:R-:W-:-:S02]  /*3a3a0*/  FMNMX R7, R0, R11, !PT ;  /* 0x0000000b00077209 */ /* 0x020fc40007800000 */
[----:B---3--:R-:W-:Y:S01]  /*3a3b0*/  FMNMX R6, R15, R6, !PT ;  /* 0x000000060f067209 */ /* 0x008fe20007800000 */
[----:B------:R-:W3:Y:S01]  /*3a3c0*/  LDL.LU R18, [R1+0x14c] ;  /* 0x00014c0001127983 */ /* 0x000ee20000300800 */
[----:B------:R-:W-:-:S03]  /*3a3d0*/  FSEL R27, R28, -INF , !P1 ;  /* 0xff8000001c1b7808 */ /* 0x000fc60004800000 */
[----:B------:R-:W5:Y:S04]  /*3a3e0*/  LDL R15, [R1+0xb78] ;  /* 0x000b7800010f7983 */ /* 0x000f680000100800 */
[----:B------:R-:W3:Y:S01]  /*3a3f0*/  LDL R28, [R1+0xb38] ;  /* 0x000b3800011c7983 */ /* 0x000ee20000100800 */
[----:B------:R-:W-:Y:S02]  /*3a400*/  STL [R1+0xb2c], R9 ;  /* 0x000b2c0901007387 */ /* 0x000fe40000100800 */
[----:B------:R-:W-:Y:S02]  /*3a410*/  FMUL R0, R4, 1.4426950216293334961 ;  /* 0x3fb8aa3b04007820 */ /* 0x000fe40000400000 */
[----:B------:R-:W4:Y:S01]  /*3a420*/  LDL.LU R4, [R1+0x138] ;  /* 0x0001380001047983 */ /* 0x000f220000300800 */
[----:B------:R-:W-:Y:S02]  /*3a430*/  STL [R1+0x7e0], R7 ;  /* 0x0007e00701007387 */ /* 0x000fe40000100800 */
[----:B------:R-:W-:Y:S01]  /*3a440*/  STL [R1+0xb20], R27 ;  /* 0x000b201b01007387 */ /* 0x000fe20000100800 */
[----:B------:R-:W-:-:S02]  /*3a450*/  FMNMX R6, R10, R6, !PT ;  /* 0x000000060a067209 */ /* 0x000fc40007800000 */
[----:B------:R-:W-:Y:S01]  /*3a460*/  FMNMX R3, R29, R3, !PT ;  /* 0x000000031d037209 */ /* 0x000fe20007800000 */
[----:B------:R-:W5:Y:S01]  /*3a470*/  LDL.LU R10, [R1+0x3b90] ;  /* 0x003b9000010a7983 */ /* 0x000f620000300800 */
[----:B------:R-:W5:Y:S01]  /*3a480*/  LDL.LU R29, [R1+0x3b8c] ;  /* 0x003b8c00011d7983 */ /* 0x000f620000300800 */
[----:B------:R-:W0:Y:S01]  /*3a490*/  MUFU.EX2 R0, R0 ;  /* 0x0000000000007308 */ /* 0x000e220000000800 */
[----:B------:R-:W-:Y:S01]  /*3a4a0*/  FMNMX R3, R12, R3, !PT ;  /* 0x000000030c037209 */ /* 0x000fe20007800000 */
[----:B0-----:R3:W-:Y:S01]  /*3a4b0*/  STL [R1+0x800], R0 ;  /* 0x0008000001007387 */ /* 0x0017e20000100800 */
[----:B------:R-:W5:Y:S02]  /*3a4c0*/  LDL R12, [R1+0xb84] ;  /* 0x000b8400010c7983 */ /* 0x000f640000100800 */
[----:B--2---:R-:W-:Y:S01]  /*3a4d0*/  FMNMX R3, R5, R3, !PT ;  /* 0x0000000305037209 */ /* 0x004fe20007800000 */
[----:B------:R-:W-:Y:S01]  /*3a4e0*/  FADD R5, R17, -R7 ;  /* 0x8000000711057221 */ /* 0x000fe20000000000 */
[----:B---3--:R-:W-:-:S02]  /*3a4f0*/  FMNMX R0, R28, R6, !PT ;  /* 0x000000061c007209 */ /* 0x008fc40007800000 */
[----:B------:R-:W2:Y:S01]  /*3a500*/  LDL R6, [R1+0xb90] ;  /* 0x000b900001067983 */ /* 0x000ea20000100800 */
[----:B----4-:R-:W-:Y:S01]  /*3a510*/  FADD R4, R4, -R7 ;  /* 0x8000000704047221 */ /* 0x010fe20000000000 */
[----:B------:R-:W-:-:S03]  /*3a520*/  FMNMX R0, R23, R0, !PT ;  /* 0x0000000017007209 */ /* 0x000fc60007800000 */
[----:B------:R-:W-:Y:S01]  /*3a530*/  FMUL R4, R4, 1.4426950216293334961 ;  /* 0x3fb8aa3b04047820 */ /* 0x000fe20000400000 */
[----:B-----5:R-:W-:Y:S02]  /*3a540*/  FSEL R28, R29, -INF , !P6 ;  /* 0xff8000001d1c7808 */ /* 0x020fe40007000000 */
[----:B------:R-:W3:Y:S01]  /*3a550*/  LDL R29, [R1+0xbb4] ;  /* 0x000bb400011d7983 */ /* 0x000ee20000100800 */
[----:B------:R-:W4:Y:S02]  /*3a560*/  LDL.LU R23, [R1+0x3b88] ;  /* 0x003b880001177983 */ /* 0x000f240000300800 */
[----:B------:R-:W-:Y:S01]  /*3a570*/  STL [R1+0xb00], R28 ;  /* 0x000b001c01007387 */ /* 0x000fe20000100800 */
[----:B------:R0:W1:Y:S02]  /*3a580*/  MUFU.EX2 R17, R4 ;  /* 0x0000000400117308 */ /* 0x0000640000000800 */
[----:B0-----:R-:W5:Y:S01]  /*3a590*/  LDL R4, [R1+0xb88] ;  /* 0x000b880001047983 */ /* 0x001f620000100800 */
[----:B------:R-:W-:-:S02]  /*3a5a0*/  FMNMX R0, R26, R0, !PT ;  /* 0x000000001a007209 */ /* 0x000fc40007800000 */
[----:B------:R-:W-:Y:S01]  /*3a5b0*/  FMNMX R3, R14, R3, !PT ;  /* 0x000000030e037209 */ /* 0x000fe20007800000 */
[----:B------:R-:W-:Y:S01]  /*3a5c0*/  FMUL R5, R5, 1.4426950216293334961 ;  /* 0x3fb8aa3b05057820 */ /* 0x000fe20000400000 */
[----:B------:R-:W2:Y:S01]  /*3a5d0*/  LDL.LU R26, [R1+0x1d8] ;  /* 0x0001d800011a7983 */ /* 0x000ea20000300800 */
[----:B------:R-:W-:-:S04]  /*3a5e0*/  FMNMX R0, R13, R0, !PT ;  /* 0x000000000d007209 */ /* 0x000fc80007800000 */
[----:B------:R-:W-:Y:S02]  /*3a5f0*/  FMNMX R0, R15, R0, !PT ;  /* 0x000000000f007209 */ /* 0x000fe40007800000 */
[----:B----4-:R-:W-:Y:S02]  /*3a600*/  FSEL R14, R23, -INF , !P5 ;  /* 0xff800000170e7808 */ /* 0x010fe40006800000 */
[----:B------:R-:W4:Y:S01]  /*3a610*/  LDL R23, [R1+0xb8c] ;  /* 0x000b8c0001177983 */ /* 0x000f220000100800 */
[----:B-1----:R-:W-:Y:S02]  /*3a620*/  STL [R1+0xb18], R17 ;  /* 0x000b181101007387 */ /* 0x002fe40000100800 */
[----:B------:R-:W3:Y:S02]  /*3a630*/  LDL.LU R13, [R1+0x3b84] ;  /* 0x003b8400010d7983 */ /* 0x000ee40000300800 */
[----:B------:R0:W-:Y:S01]  /*3a640*/  STL [R1+0xb10], R14 ;  /* 0x000b100e01007387 */ /* 0x0001e20000100800 */
[----:B-----5:R-:W-:Y:S01]  /*3a650*/  FMNMX R3, R4, R3, !PT ;  /* 0x0000000304037209 */ /* 0x020fe20007800000 */
[----:B------:R-:W-:-:S02]  /*3a660*/  FADD R4, R18, -R7 ;  /* 0x8000000712047221 */ /* 0x000fc40000000000 */
[----:B------:R1:W5:Y:S02]  /*3a670*/  MUFU.EX2 R18, R5 ;  /* 0x0000000500127308 */ /* 0x0003640000000800 */
[----:B-1----:R-:W3:Y:S01]  /*3a680*/  LDL R5, [R1+0xb74] ;  /* 0x000b740001057983 */ /* 0x002ee20000100800 */
[----:B------:R-:W4:Y:S03]  /*3a690*/  LDL.LU R15, [R1+0x3b80] ;  /* 0x003b8000010f7983 */ /* 0x000f260000300800 */
[----:B-----5:R-:W-:Y:S01]  /*3a6a0*/  STL [R1+0xb0c], R18 ;  /* 0x000b0c1201007387 */ /* 0x020fe20000100800 */
[----:B------:R-:W-:Y:S02]  /*3a6b0*/  STL.64 [R1+0x3b78], R18 ;  /* 0x003b781201007387 */ /* 0x000fe40000100a00 */
[----:B------:R-:W-:Y:S02]  /*3a6c0*/  STL.64 [R1+0x3b70], R16 ;  /* 0x003b701001007387 */ /* 0x000fe40000100a00 */
[----:B------:R-:W1:Y:S01]  /*3a6d0*/  LDSM.16.M88.4 R16, [R20+0x21800] ;  /* 0x021800001410783b */ /* 0x000e620000000200 */
[----:B--2---:R-:W-:Y:S01]  /*3a6e0*/  FMNMX R3, R6, R3, !PT ;  /* 0x0000000306037209 */ /* 0x004fe20007800000 */
[----:B------:R-:W-:Y:S01]  /*3a6f0*/  FMUL R4, R4, 1.4426950216293334961 ;  /* 0x3fb8aa3b04047820 */ /* 0x000fe20000400000 */
[----:B------:R-:W-:-:S02]  /*3a700*/  FSEL R10, R10, -INF , !P2 ;  /* 0xff8000000a0a7808 */ /* 0x000fc40005000000 */
[----:B---3--:R-:W-:Y:S01]  /*3a710*/  FMNMX R0, R5, R0, !PT ;  /* 0x0000000005007209 */ /* 0x008fe20007800000 */
[----:B----4-:R-:W-:Y:S02]  /*3a720*/  FMNMX R5, R23, R3, !PT ;  /* 0x0000000317057209 */ /* 0x010fe40007800000 */
[----:B------:R-:W-:Y:S02]  /*3a730*/  FADD R3, -R7, R11 ;  /* 0x0000000b07037221 */ /* 0x000fe40000000100 */
[----:B------:R2:W3:Y:S01]  /*3a740*/  MUFU.EX2 R11, R4 ;  /* 0x00000004000b7308 */ /* 0x0004e20000000800 */
[----:B------:R-:W-:Y:S01]  /*3a750*/  FMNMX R5, R12, R5, !PT ;  /* 0x000000050c057209 */ /* 0x000fe20007800000 */
[----:B------:R-:W-:Y:S01]  /*3a760*/  FMUL R3, R3, 1.4426950216293334961 ;  /* 0x3fb8aa3b03037820 */ /* 0x000fe20000400000 */
[----:B------:R-:W-:Y:S02]  /*3a770*/  FSEL R12, R13, -INF , !P3 ;  /* 0xff8000000d0c7808 */ /* 0x000fe40005800000 */
[----:B------:R-:W-:Y:S01]  /*3a780*/  FMNMX R5, R27, R5, !PT ;  /* 0x000000051b057209 */ /* 0x000fe20007800000 */
[----:B--2---:R-:W-:-:S02]  /*3a790*/  FADD R4, R26, -R7 ;  /* 0x800000071a047221 */ /* 0x004fc40000000000 */
[----:B------:R2:W4:Y:S02]  /*3a7a0*/  MUFU.EX2 R13, R3 ;  /* 0x00000003000d7308 */ /* 0x0005240000000800 */
[----:B------:R-:W-:Y:S01]  /*3a7b0*/  FMUL R4, R4, 1.4426950216293334961 ;  /* 0x3fb8aa3b04047820 */ /* 0x000fe20000400000 */
[----:B------:R-:W-:Y:S02]  /*3a7c0*/  FSEL R6, R15, -INF , !P0 ;  /* 0xff8000000f067808 */ /* 0x000fe40004000000 */
[----:B------:R-:W-:Y:S02]  /*3a7d0*/  FMNMX R0, R29, R0, !PT ;  /* 0x000000001d007209 */ /* 0x000fe40007800000 */
[----:B--2---:R-:W-:Y:S02]  /*3a7e0*/  FMNMX R3, R14, R5, !PT ;  /* 0x000000050e037209 */ /* 0x004fe40007800000 */
[----:B0-----:R-:W0:Y:S01]  /*3a7f0*/  MUFU.EX2 R14, R4 ;  /* 0x00000004000e7308 */ /* 0x001e220000000800 */
[----:B------:R2:W-:Y:S01]  /*3a800*/  STL [R1+0xaf0], R6 ;  /* 0x000af00601007387 */ /* 0x0005e20000100800 */
[----:B------:R-:W5:Y:S01]  /*3a810*/  LDL R15, [R1+0x800] ;  /* 0x00080000010f7983 */ /* 0x000f620000100800 */
[----:B------:R-:W-:Y:S01]  /*3a820*/  FMNMX R0, R28, R0, !PT ;  /* 0x000000001c007209 */ /* 0x000fe20007800000 */
[----:B---3--:R-:W-:Y:S01]  /*3a830*/  STL [R1+0xb14], R11 ;  /* 0x000b140b01007387 */ /* 0x008fe20000100800 */
[----:B------:R-:W-:Y:S01]  /*3a840*/  STL [R1+0xae0], R12 ;  /* 0x000ae00c01007387 */ /* 0x000fe20000100800 */
[----:B------:R-:W3:Y:S01]  /*3a850*/  LDL.LU R26, [R1+0x5a0] ;  /* 0x0005a000011a7983 */ /* 0x000ee20000300800 */
[----:B------:R-:W-:Y:S01]  /*3a860*/  FMNMX R0, R6, R0, !PT ;  /* 0x0000000006007209 */ /* 0x000fe20007800000 */
[----:B------:R-:W3:Y:S01]  /*3a870*/  LDL.LU R23, [R1+0x5a4] ;  /* 0x0005a40001177983 */ /* 0x000ee20000300800 */
[----:B------:R-:W-:Y:S01]  /*3a880*/  FSEL R5, R2, -INF , !P4 ;  /* 0xff80000002057808 */ /* 0x000fe20006000000 */
[----:B--2---:R-:W2:Y:S01]  /*3a890*/  LDL.LU R6, [R1+0x5a8] ;  /* 0x0005a80001067983 */ /* 0x004ea20000300800 */
[----:B------:R-:W2:Y:S02]  /*3a8a0*/  LDL.LU R7, [R1+0x5ac] ;  /* 0x0005ac0001077983 */ /* 0x000ea40000300800 */
[----:B----4-:R-:W-:Y:S02]  /*3a8b0*/  STL [R1+0x7fc], R13 ;  /* 0x0007fc0d01007387 */ /* 0x010fe40000100800 */
[----:B------:R-:W-:Y:S01]  /*3a8c0*/  STL [R1+0xaec], R10 ;  /* 0x000aec0a01007387 */ /* 0x000fe20000100800 */
[----:B------:R-:W-:Y:S01]  /*3a8d0*/  STL [R1+0xae8], R5 ;  /* 0x000ae80501007387 */ /* 0x000fe20000100800 */
[----:B0-----:R-:W-:Y:S02]  /*3a8e0*/  STL [R1+0xafc], R14 ;  /* 0x000afc0e01007387 */ /* 0x001fe40000100800 */
[----:B-1----:R-:W-:Y:S02]  /*3a8f0*/  STL.64 [R1+0x380], R16 ;  /* 0x0003801001007387 */ /* 0x002fe40000100a00 */
[----:B------:R-:W-:Y:S02]  /*3a900*/  STL.64 [R1+0x388], R18 ;  /* 0x0003881201007387 */ /* 0x000fe40000100a00 */
[----:B------:R-:W0:Y:S04]  /*3a910*/  LDSM.16.M88.4 R16, [R20+0x22000] ;  /* 0x022000001410783b */ /* 0x000e280000000200 */
[----:B0-----:R-:W-:Y:S01]  /*3a920*/  STL.64 [R1+0x360], R16 ;  /* 0x0003601001007387 */ /* 0x001fe20000100a00 */
[----:B------:R0:W-:Y:S03]  /*3a930*/  STL.64 [R1+0x368], R18 ;  /* 0x0003681201007387 */ /* 0x0001e60000100a00 */
[----:B0-----:R-:W4:Y:S01]  /*3a940*/  LDL.LU.64 R18, [R1+0x3b78] ;  /* 0x003b780001127983 */ /* 0x001f220000300a00 */
[----:B------:R-:W4:Y:S01]  /*3a950*/  LDL.LU.64 R16, [R1+0x3b70] ;  /* 0x003b700001107983 */ /* 0x000f220000300a00 */
[----:B------:R-:W-:-:S04]  /*3a960*/  FMNMX R2, R10, R3, !PT ;  /* 0x000000030a027209 */ /* 0x000fc80007800000 */
[----:B------:R-:W-:Y:S02]  /*3a970*/  FMNMX R2, R5, R2, !PT ;  /* 0x0000000205027209 */ /* 0x000fe40007800000 */
[----:B------:R-:W-:-:S03]  /*3a980*/  FMNMX R0, R12, R0, !PT ;  /* 0x000000000c007209 */ /* 0x000fc60007800000 */
[----:B------:R-:W0:Y:S04]  /*3a990*/  SHFL.BFLY PT, R12, R2, 0x2, 0x1f ;  /* 0x0c401f00020c7f89 */ /* 0x000e2800000e0000 */
[----:B-----5:R-:W-:Y:S01]  /*3a9a0*/  STL [R1+0x3b68], R15 ;  /* 0x003b680f01007387 */ /* 0x020fe20000100800 */
[----:B0-----:R-:W-:Y:S02]  /*3a9b0*/  STL.64 [R1+0x3b60], R12 ;  /* 0x003b600c01007387 */ /* 0x001fe40000100a00 */
[C---:B---3--:R-:W-:Y:S02]  /*3a9c0*/  FMUL R4, R15.reuse, R26 ;  /* 0x0000001a0f047220 */ /* 0x048fe40000400000 */
[----:B------:R-:W-:Y:S02]  /*3a9d0*/  FMUL R5, R15, R23 ;  /* 0x000000170f057220 */ /* 0x000fe40000400000 */
[----:B--2---:R-:W-:-:S02]  /*3a9e0*/  FMUL R6, R13, R6 ;  /* 0x000000060d067220 */ /* 0x004fc40000400000 */
[----:B------:R-:W-:Y:S01]  /*3a9f0*/  FMUL R7, R13, R7 ;  /* 0x000000070d077220 */ /* 0x000fe20000400000 */
[----:B----4-:R-:W-:Y:S01]  /*3aa00*/  F2FP.BF16.PACK_AB R16, R19, R16 ;  /* 0x000000101310723e */ /* 0x010fe200000010ff */
[----:B------:R-:W-:Y:S02]  /*3aa10*/  F2FP.BF16.PACK_AB R19, R14, R11 ;  /* 0x0000000b0e13723e */ /* 0x000fe400000010ff */
[----:B------:R-:W0:Y:S01]  /*3aa20*/  LDSM.16.M88.4 R12, [R20+0x22800] ;  /* 0x02280000140c783b */ /* 0x000e220000000200 */
[----:B------:R-:W-:Y:S01]  /*3aa30*/  F2FP.BF16.PACK_AB R17, R18, R17 ;  /* 0x000000111211723e */ /* 0x000fe200000010ff */
[----:B------:R-:W-:Y:S02]  /*3aa40*/  F2FP.BF16.PACK_AB R18, R9, R8 ;  /* 0x000000080912723e */ /* 0x000fe400000010ff */
[----:B------:R-:W2:Y:S01]  /*3aa50*/  LDL.LU R8, [R1+0x590] ;  /* 0x0005900001087983 */ /* 0x000ea20000300800 */
[----:B------:R-:W3:Y:S02]  /*3aa60*/  LDL.LU R9, [R1+0x594] ;  /* 0x0005940001097983 */ /* 0x000ee40000300800 */
[----:B------:R-:W4:Y:S02]  /*3aa70*/  LDL.LU R10, [R1+0x598] ;  /* 0x00059800010a7983 */ /* 0x000f240000300800 */
[----:B------:R-:W5:Y:S01]  /*3aa80*/  LDL.LU R11, [R1+0x59c] ;  /* 0x00059c00010b7983 */ /* 0x000f620000300800 */
[----:B0-----:R-:W-:Y:S01]  /*3aa90*/  MOV R27, R12 ;  /* 0x0000000c001b7202 */ /* 0x001fe20000000f00 */
[----:B------:R-:W-:Y:S01]  /*3aaa0*/  STL.64 [R1+0x350], R12 ;  /* 0x0003500c01007387 */ /* 0x000fe20000100a00 */
[----:B------:R0:W-:Y:S02]  /*3aab0*/  STL.64 [R1+0x358], R14 ;  /* 0x0003580e01007387 */ /* 0x0001e40000100a00 */
[----:B0-----:R-:W-:Y:S01]  /*3aac0*/  MOV R14, R13 ;  /* 0x0000000d000e7202 */ /* 0x001fe20000000f00 */
[----:B------:R-:W2:Y:S01]  /*3aad0*/  LDL.LU R15, [R1+0x3b68] ;  /* 0x003b6800010f7983 */ /* 0x000ea20000300800 */
[----:B------:R-:W4:Y:S02]  /*3aae0*/  LDL.LU.64 R12, [R1+0x3b60] ;  /* 0x003b6000010c7983 */ /* 0x000f240000300a00 */
[----:B------:R-:W-:Y:S02]  /*3aaf0*/  STL [R1+0x3b30], R27 ;  /* 0x003b301b01007387 */ /* 0x000fe40000100800 */
[----:B------:R0:W-:Y:S01]  /*3ab00*/  STL.64 [R1+0x3b58], R24 ;  /* 0x003b581801007387 */ /* 0x0001e20000100a00 */
[----:B------:R-:W2:Y:S01]  /*3ab10*/  LDL.LU R23, [R1+0x584] ;  /* 0x0005840001177983 */ /* 0x000ea20000300800 */
[----:B0-----:R-:W-:Y:S01]  /*3ab20*/  IMAD.MOV.U32 R24, RZ, RZ, R22 ;  /* 0x000000ffff187224 */ /* 0x001fe200078e0016 */
[----:B------:R-:W-:-:S02]  /*3ab30*/  MOV R25, R21 ;  /* 0x0000001500197202 */ /* 0x000fc40000000f00 */
[----:B------:R-:W2:Y:S01]  /*3ab40*/  LDL.LU R22, [R1+0x588] ;  /* 0x0005880001167983 */ /* 0x000ea20000300800 */
[----:B------:R-:W2:Y:S04]  /*3ab50*/  LDL.LU R21, [R1+0x58c] ;  /* 0x00058c0001157983 */ /* 0x000ea80000300800 */
[----:B------:R-:W-:Y:S01]  /*3ab60*/  HMMA.16816.F32.BF16 R4, R16, R24, R4 ;  /* 0x000000181004723c */ /* 0x000fe20000041804 */
[----:B------:R-:W2:Y:S01]  /*3ab70*/  LDL.LU.64 R24, [R1+0x3b58] ;  /* 0x003b580001187983 */ /* 0x000ea20000300a00 */
[----:B------:R-:W-:Y:S02]  /*3ab80*/  STL.64 [R1+0x3b50], R18 ;  /* 0x003b501201007387 */ /* 0x000fe40000100a00 */
[----:B------:R-:W-:Y:S02]  /*3ab90*/  STL.64 [R1+0x3b48], R16 ;  /* 0x003b481001007387 */ /* 0x000fe40000100a00 */
[----:B------:R-:W0:Y:S11]  /*3aba0*/  LDSM.16.M88.4 R16, [R20+0x23000] ;  /* 0x023000001410783b */ /* 0x000e360000000200 */
[----:B------:R-:W-:Y:S06]  /*3abb0*/  @!UPT UIADD3 URZ, URZ, URZ, URZ ;  /* 0x0000003f3f3ff290 */ /* 0x000fec000fffe03f */
[----:B------:R-:W-:Y:S01]  /*3abc0*/  STL.64 [R1+0x260], R4 ;  /* 0x0002600401007387 */ /* 0x000fe20000100a00 */
[----:B------:R1:W-:Y:S03]  /*3abd0*/  STL.64 [R1+0x268], R6 ;  /* 0x0002680601007387 */ /* 0x0003e60000100a00 */
[----:B-1----:R-:W2:Y:S01]  /*3abe0*/  LDL.LU R7, [R1+0x580] ;  /* 0x0005800001077983 */ /* 0x002ea20000300800 */
[----:B------:R-:W2:Y:S02]  /*3abf0*/  LDL.LU R27, [R1+0x574] ;  /* 0x00057400011b7983 */ /* 0x000ea40000300800 */
[----:B------:R-:W2:Y:S01]  /*3ac00*/  LDL.LU R26, [R1+0x578] ;  /* 0x00057800011a7983 */ /* 0x000ea20000300800 */
[----:B0-----:R-:W-:Y:S01]  /*3ac10*/  MOV R29, R16 ;  /* 0x00000010001d7202 */ /* 0x001fe20000000f00 */
[----:B------:R-:W-:Y:S01]  /*3ac20*/  IMAD.MOV.U32 R28, RZ, RZ, R17 ;  /* 0x000000ffff1c7224 */ /* 0x000fe200078e0011 */
[----:B--2---:R-:W-:Y:S01]  /*3ac30*/  STL.64 [R1+0x3b40], R26 ;  /* 0x003b401a01007387 */ /* 0x004fe20000100a00 */
[----:B------:R0:W-:Y:S03]  /*3ac40*/  STL.64 [R1+0x3b38], R24 ;  /* 0x003b381801007387 */ /* 0x0001e60000100a00 */
[----:B0-----:R-:W2:Y:S04]  /*3ac50*/  LDL R24, [R1+0x3a0] ;  /* 0x0003a00001187983 */ /* 0x001ea80000100800 */
[----:B------:R-:W2:Y:S01]  /*3ac60*/  LDL R25, [R1+0x3a4] ;  /* 0x0003a40001197983 */ /* 0x000ea20000100800 */
[----:B------:R-:W-:Y:S02]  /*3ac70*/  STL.64 [R1+0x340], R16 ;  /* 0x0003401001007387 */ /* 0x000fe40000100a00 */
[----:B------:R0:W-:Y:S02]  /*3ac80*/  STL.64 [R1+0x348], R18 ;  /* 0x0003481201007387 */ /* 0x0001e40000100a00 */
[----:B0-----:R-:W2:Y:S01]  /*3ac90*/  LDL.LU.64 R18, [R1+0x3b50] ;  /* 0x003b500001127983 */ /* 0x001ea20000300a00 */
[----:B------:R-:W2:Y:S02]  /*3aca0*/  LDL.LU.64 R16, [R1+0x3b48] ;  /* 0x003b480001107983 */ /* 0x000ea40000300a00 */
[----:B------:R-:W-:-:S02]  /*3acb0*/  FMUL R8, R15, R8 ;  /* 0x000000080f087220 */ /* 0x000fc40000400000 */
[----:B---3--:R-:W-:Y:S02]  /*3acc0*/  FMUL R9, R15, R9 ;  /* 0x000000090f097220 */ /* 0x008fe40000400000 */
[C---:B----4-:R-:W-:Y:S02]  /*3acd0*/  FMUL R10, R13.reuse, R10 ;  /* 0x0000000a0d0a7220 */ /* 0x050fe40000400000 */
[----:B-----5:R-:W-:Y:S02]  /*3ace0*/  FMUL R11, R13, R11 ;  /* 0x0000000b0d0b7220 */ /* 0x020fe40000400000 */
[C---:B------:R-:W-:Y:S02]  /*3acf0*/  FMUL R5, R15.reuse, R23 ;  /* 0x000000170f057220 */ /* 0x040fe40000400000 */
[----:B------:R-:W-:Y:S02]  /*3ad00*/  FMUL R4, R15, R7 ;  /* 0x000000070f047220 */ /* 0x000fe40000400000 */
[----:B------:R-:W-:-:S02]  /*3ad10*/  FMUL R6, R13, R22 ;  /* 0x000000160d067220 */ /* 0x000fc40000400000 */
[----:B------:R-:W-:Y:S01]  /*3ad20*/  FMUL R7, R13, R21 ;  /* 0x000000150d077220 */ /* 0x000fe20000400000 */
[----:B--2---:R-:W-:Y:S01]  /*3ad30*/  HMMA.16816.F32.BF16 R24, R16, R24, R8 ;  /* 0x000000181018723c */ /* 0x004fe20000041808 */
[----:B------:R-:W2:Y:S01]  /*3ad40*/  LDL.LU R11, [R1+0x570] ;  /* 0x00057000010b7983 */ /* 0x000ea20000300800 */
[----:B------:R-:W3:Y:S11]  /*3ad50*/  LDL.LU R23, [R1+0x57c] ;  /* 0x00057c0001177983 */ /* 0x000ef60000300800 */
[----:B------:R-:W-:Y:S10]  /*3ad60*/  @!UPT UIADD3 URZ, URZ, URZ, URZ ;  /* 0x0000003f3f3ff290 */ /* 0x000ff4000fffe03f */
[----:B------:R-:W-:Y:S01]  /*3ad70*/  STL.64 [R1+0x250], R24 ;  /* 0x0002501801007387 */ /* 0x000fe20000100a00 */
[----:B------:R-:W-:Y:S02]  /*3ad80*/  STL.64 [R1+0x258], R26 ;  /* 0x0002581a01007387 */ /* 0x000fe40000100a00 */
[----:B------:R-:W0:Y:S02]  /*3ad90*/  LDSM.16.M88.4 R24, [R20+0x23800] ;  /* 0x023800001418783b */ /* 0x000e240000000200 */
[----:B0-----:R-:W-:Y:S02]  /*3ada0*/  STL.64 [R1+0x310], R24 ;  /* 0x0003101801007387 */ /* 0x001fe40000100a00 */
[----:B------:R0:W-:Y:S01]  /*3adb0*/  STL.64 [R1+0x318], R26 ;  /* 0x0003181a01007387 */ /* 0x0001e20000100a00 */
[----:B------:R-:W-:Y:S02]  /*3adc0*/  MOV R22, R24 ;  /* 0x0000001800167202 */ /* 0x000fe40000000f00 */
[----:B------:R-:W-:Y:S01]  /*3add0*/  MOV R21, R25 ;  /* 0x0000001900157202 */ /* 0x000fe20000000f00 */
[----:B0-----:R-:W4:Y:S01]  /*3ade0*/  LDL.LU.64 R26, [R1+0x3b40] ;  /* 0x003b4000011a7983 */ /* 0x001f220000300a00 */
[----:B------:R-:W5:Y:S02]  /*3adf0*/  LDL.LU.64 R24, [R1+0x3b38] ;  /* 0x003b380001187983 */ /* 0x000f640000300a00 */
[----:B--2---:R-:W-:-:S02]  /*3ae00*/  FMUL R8, R15, R11 ;  /* 0x0000000b0f087220 */ /* 0x004fc40000400000 */
[----:B---3--:R-:W-:Y:S02]  /*3ae10*/  FMUL R11, R13, R23 ;  /* 0x000000170d0b7220 */ /* 0x008fe40000400000 */
[----:B----4-:R-:W-:Y:S02]  /*3ae20*/  FMUL R9, R15, R27 ;  /* 0x0000001b0f097220 */ /* 0x010fe40000400000 */
[----:B------:R-:W2:Y:S01]  /*3ae30*/  LDL.LU R27, [R1+0x3b30] ;  /* 0x003b3000011b7983 */ /* 0x000ea20000300800 */
[----:B------:R-:W-:Y:S01]  /*3ae40*/  STL.64 [R1+0x3b28], R18 ;  /* 0x003b281201007387 */ /* 0x000fe20000100a00 */
[----:B-----5:R-:W-:Y:S01]  /*3ae50*/  HMMA.16816.F32.BF16 R4, R16, R24, R4 ;  /* 0x000000181004723c */ /* 0x020fe20000041804 */
[----:B------:R-:W-:Y:S02]  /*3ae60*/  STL.64 [R1+0x3b20], R16 ;  /* 0x003b201001007387 */ /* 0x000fe40000100a00 */
[----:B------:R-:W0:Y:S01]  /*3ae70*/  LDSM.16.M88.4 R16, [R20+0x24000] ;  /* 0x024000001410783b */ /* 0x000e220000000200 */
[----:B------:R-:W-:Y:S11]  /*3ae80*/  FMUL R10, R13, R26 ;  /* 0x0000001a0d0a7220 */ /* 0x000ff60000400000 */
[----:B------:R-:W-:Y:S08]  /*3ae90*/  @!UPT UIADD3 URZ, URZ, URZ, URZ ;  /* 0x0000003f3f3ff290 */ /* 0x000ff0000fffe03f */
[----:B------:R1:W-:Y:S01]  /*3aea0*/  STL.64 [R1+0x240], R4 ;  /* 0x0002400401007387 */ /* 0x0003e20000100a00 */
[----:B------:R3:W-:Y:S03]  /*3aeb0*/  STL.64 [R1+0x248], R6 ;  /* 0x0002480601007387 */ /* 0x0007e60000100a00 */
[----:B-1----:R-:W4:Y:S01]  /*3aec0*/  LDL.LU R5, [R1+0x560] ;  /* 0x0005600001057983 */ /* 0x002f220000300800 */
[----:B---3--:R-:W3:Y:S02]  /*3aed0*/  LDL.LU R6, [R1+0x564] ;  /* 0x0005640001067983 */ /* 0x008ee40000300800 */
[----:B------:R-:W5:Y:S02]  /*3aee0*/  LDL.LU R7, [R1+0x568] ;  /* 0x0005680001077983 */ /* 0x000f640000300800 */
[----:B------:R-:W3:Y:S01]  /*3aef0*/  LDL.LU R26, [R1+0x56c] ;  /* 0x00056c00011a7983 */ /* 0x000ee20000300800 */
[----:B0-----:R-:W-:Y:S01]  /*3af00*/  STL.64 [R1+0x300], R16 ;  /* 0x0003001001007387 */ /* 0x001fe20000100a00 */
[----:B------:R0:W-:Y:S02]  /*3af10*/  STL.64 [R1+0x308], R18 ;  /* 0x0003081201007387 */ /* 0x0001e40000100a00 */
[----:B------:R-:W-:Y:S01]  /*3af20*/  IMAD.MOV.U32 R24, RZ, RZ, R16 ;  /* 0x000000ffff187224 */ /* 0x000fe200078e0010 */
[----:B------:R-:W-:Y:S01]  /*3af30*/  MOV R23, R17 ;  /* 0x0000001100177202 */ /* 0x000fe20000000f00 */
[----:B0-----:R-:W3:Y:S01]  /*3af40*/  LDL.LU.64 R18, [R1+0x3b28] ;  /* 0x003b280001127983 */ /* 0x001ee20000300a00 */
[----:B------:R-:W3:Y:S02]  /*3af50*/  LDL.LU.64 R16, [R1+0x3b20] ;  /* 0x003b200001107983 */ /* 0x000ee40000300a00 */
[----:B------:R-:W3:Y:S01]  /*3af60*/  LDL.LU R25, [R1+0x55c] ;  /* 0x00055c0001197983 */ /* 0x000ee20000300800 */
[----:B--2---:R-:W-:Y:S04]  /*3af70*/  STL [R1+0x3b18], R27 ;  /* 0x003b181b01007387 */ /* 0x004fe80000100800 */
[----:B---3--:R0:W-:Y:S01]  /*3af80*/  STL.64 [R1+0x3b10], R24 ;  /* 0x003b101801007387 */ /* 0x0081e20000100a00 */
[----:B------:R-:W-:Y:S03]  /*3af90*/  STL [R1+0x3b1c], R26 ;  /* 0x003b1c1a01007387 */ /* 0x000fe60000100800 */
[----:B0-----:R-:W2:Y:S04]  /*3afa0*/  LDL R24, [R1+0x380] ;  /* 0x0003800001187983 */ /* 0x001ea80000100800 */
[----:B------:R-:W2:Y:S01]  /*3afb0*/  LDL R25, [R1+0x384] ;  /* 0x0003840001197983 */ /* 0x000ea20000100800 */
[----:B------:R0:W-:Y:S03]  /*3afc0*/  STL [R1+0x3ad4], R23 ;  /* 0x003ad41701007387 */ /* 0x0001e60000100800 */
[----:B0-----:R-:W3:Y:S01]  /*3afd0*/  LDL.LU R23, [R1+0x558] ;  /* 0x0005580001177983 */ /* 0x001ee20000300800 */
[----:B------:R-:W3:Y:S02]  /*3afe0*/  LDL.LU R26, [R1+0x3b1c] ;  /* 0x003b1c00011a7983 */ /* 0x000ee40000300800 */
[----:B----4-:R-:W-:-:S02]  /*3aff0*/  FMUL R4, R15, R5 ;  /* 0x000000050f047220 */ /* 0x010fc40000400000 */
[----:B------:R-:W-:Y:S02]  /*3b000*/  FMUL R5, R15, R6 ;  /* 0x000000060f057220 */ /* 0x000fe40000400000 */
[C---:B-----5:R-:W-:Y:S01]  /*3b010*/  FMUL R6, R13.reuse, R7 ;  /* 0x000000070d067220 */ /* 0x060fe20000400000 */
[C---:B--2---:R-:W-:Y:S01]  /*3b020*/  HMMA.16816.F32.BF16 R8, R16.reuse, R24, R8 ;  /* 0x000000181008723c */ /* 0x044fe20000041808 */
[----:B---3--:R-:W-:Y:S02]  /*3b030*/  FMUL R7, R13, R26 ;  /* 0x0000001a0d077220 */ /* 0x008fe40000400000 */
[----:B------:R-:W0:Y:S11]  /*3b040*/  LDSM.16.M88.4 R24, [R20+0x24800] ;  /* 0x024800001418783b */ /* 0x000e360000000200 */
[----:B------:R-:W-:Y:S09]  /*3b050*/  @!UPT UIADD3 URZ, URZ, URZ, URZ ;  /* 0x0000003f3f3ff290 */ /* 0x000ff2000fffe03f */
[----:B------:R-:W-:Y:S01]  /*3b060*/  STL.64 [R1+0x230], R8 ;  /* 0x0002300801007387 */ /* 0x000fe20000100a00 */
[----:B------:R1:W-:Y:S03]  /*3b070*/  STL.64 [R1+0x238], R10 ;  /* 0x0002380a01007387 */ /* 0x0003e60000100a00 */
[----:B-1----:R-:W2:Y:S01]  /*3b080*/  LDL.LU R10, [R1+0x550] ;  /* 0x00055000010a7983 */ /* 0x002ea20000300800 */
[----:B------:R-:W3:Y:S03]  /*3b090*/  LDL.LU R11, [R1+0x554] ;  /* 0x00055400010b7983 */ /* 0x000ee60000300800 */
[----:B0-----:R-:W-:Y:S01]  /*3b0a0*/  STL.64 [R1+0x2f0], R24 ;  /* 0x0002f01801007387 */ /* 0x001fe20000100a00 */
[----:B------:R0:W-:Y:S02]  /*3b0b0*/  STL.64 [R1+0x2f8], R26 ;  /* 0x0002f81a01007387 */ /* 0x0001e40000100a00 */
[----:B0-----:R-:W-:Y:S01]  /*3b0c0*/  MOV R26, R25 ;  /* 0x00000019001a7202 */ /* 0x001fe20000000f00 */
[----:B------:R-:W4:Y:S01]  /*3b0d0*/  LDL.LU R27, [R1+0x3b18] ;  /* 0x003b1800011b7983 */ /* 0x000f220000300800 */
[----:B------:R-:W5:Y:S02]  /*3b0e0*/  LDL.LU.64 R24, [R1+0x3b10] ;  /* 0x003b100001187983 */ /* 0x000f640000300a00 */
[----:B------:R-:W-:Y:S02]  /*3b0f0*/  STL [R1+0x3b08], R22 ;  /* 0x003b081601007387 */ /* 0x000fe40000100800 */
[----:B------:R0:W-:Y:S02]  /*3b100*/  STL.64 [R1+0x3b00], R20 ;  /* 0x003b001401007387 */ /* 0x0001e40000100a00 */
[----:B0-----:R-:W2:Y:S04]  /*3b110*/  LDL R20, [R1+0x360] ;  /* 0x0003600001147983 */ /* 0x001ea80000100800 */
[----:B------:R-:W2:Y:S01]  /*3b120*/  LDL R21, [R1+0x364] ;  /* 0x0003640001157983 */ /* 0x000ea20000100800 */
[----:B------:R-:W-:Y:S03]  /*3b130*/  STL [R1+0x3ad0], R26 ;  /* 0x003ad01a01007387 */ /* 0x000fe60000100800 */
[----:B-----5:R-:W-:Y:S01]  /*3b140*/  STL [R1+0x3acc], R24 ;  /* 0x003acc1801007387 */ /* 0x020fe20000100800 */
[----:B------:R-:W5:Y:S01]  /*3b150*/  LDL.LU R22, [R1+0x3b08] ;  /* 0x003b080001167983 */ /* 0x000f620000300800 */
[----:B--2---:R-:W-:Y:S02]  /*3b160*/  HMMA.16816.F32.BF16 R4, R16, R20, R4 ;  /* 0x000000141004723c */ /* 0x004fe40000041804 */
[----:B------:R-:W2:Y:S01]  /*3b170*/  LDL.LU.64 R20, [R1+0x3b00] ;  /* 0x003b000001147983 */ /* 0x000ea20000300a00 */
[----:B------:R-:W-:Y:S02]  /*3b180*/  STL.64 [R1+0x3af8], R18 ;  /* 0x003af81201007387 */ /* 0x000fe40000100a00 */
[----:B------:R-:W-:Y:S02]  /*3b190*/  STL.64 [R1+0x3af0], R16 ;  /* 0x003af01001007387 */ /* 0x000fe40000100a00 */
[----:B---3--:R-:W-:-:S02]  /*3b1a0*/  FMUL R9, R15, R11 ;  /* 0x0000000b0f097220 */ /* 0x008fc40000400000 */
[----:B------:R-:W-:Y:S02]  /*3b1b0*/  FMUL R11, R13, R25 ;  /* 0x000000190d0b7220 */ /* 0x000fe40000400000 */
[----:B------:R-:W-:Y:S02]  /*3b1c0*/  FMUL R8, R15, R10 ;  /* 0x0000000a0f087220 */ /* 0x000fe40000400000 */
[----:B------:R-:W-:-:S10]  /*3b1d0*/  FMUL R10, R13, R23 ;  /* 0x000000170d0a7220 */ /* 0x000fd40000400000 */
[----:B------:R0:W-:Y:S01]  /*3b1e0*/  STL.64 [R1+0x220], R4 ;  /* 0x0002200401007387 */ /* 0x0001e20000100a00 */
[----:B------:R1:W-:Y:S03]  /*3b1f0*/  STL.64 [R1+0x228], R6 ;  /* 0x0002280601007387 */ /* 0x0003e60000100a00 */
[----:B0-----:R-:W3:Y:S01]  /*3b200*/  LDL.LU R4, [R1+0x7c0] ;  /* 0x0007c00001047983 */ /* 0x001ee20000300800 */
[----:B------:R-:W3:Y:S02]  /*3b210*/  LDL.LU R5, [R1+0x7c4] ;  /* 0x0007c40001057983 */ /* 0x000ee40000300800 */
[----:B-1----:R-:W3:Y:S02]  /*3b220*/  LDL.LU R6, [R1+0x7c8] ;  /* 0x0007c80001067983 */ /* 0x002ee40000300800 */
[----:B------:R-:W3:Y:S01]  /*3b230*/  LDL.LU R7, [R1+0x7cc] ;  /* 0x0007cc0001077983 */ /* 0x000ee20000300800 */
[----:B------:R-:W3:Y:S04]  /*3b240*/  LDL.LU R23, [R1+0x7d0] ;  /* 0x0007d00001177983 */ /* 0x000ee80000300800 */
[----:B--2---:R-:W0:Y:S01]  /*3b250*/  LDSM.16.M88.4 R16, [R20+0x25000] ;  /* 0x025000001410783b */ /* 0x004e220000000200 */
[----:B-----5:R-:W-:Y:S01]  /*3b260*/  IMAD.MOV.U32 R24, RZ, RZ, R22 ;  /* 0x000000ffff187224 */ /* 0x020fe200078e0016 */
[----:B------:R-:W-:Y:S01]  /*3b270*/  MOV R25, R21 ;  /* 0x0000001500197202 */ /* 0x000fe20000000f00 */
[----:B------:R-:W2:Y:S01]  /*3b280*/  LDL.LU R22, [R1+0x7d4] ;  /* 0x0007d40001167983 */ /* 0x000ea20000300800 */
[----:B------:R-:W5:Y:S03]  /*3b290*/  LDL.LU R21, [R1+0x7d8] ;  /* 0x0007d80001157983 */ /* 0x000f660000300800 */
[----:B------:R1:W-:Y:S02]  /*3b2a0*/  STL.64 [R1+0x3ae0], R24 ;  /* 0x003ae01801007387 */ /* 0x0003e40000100a00 */
[----:B-1----:R-:W-:Y:S01]  /*3b2b0*/  MOV R24, R29 ;  /* 0x0000001d00187202 */ /* 0x002fe20000000f00 */
[----:B------:R-:W-:-:S05]  /*3b2c0*/  IMAD.MOV.U32 R25, RZ, RZ, R28 ;  /* 0x000000ffff197224 */ /* 0x000fca00078e001c */
[----:B------:R-:W-:Y:S04]  /*3b2d0*/  STL.64 [R1+0x3ae8], R24 ;  /* 0x003ae81801007387 */ /* 0x000fe80000100a00 */
[----:B0-----:R-:W-:Y:S01]  /*3b2e0*/  STL.64 [R1+0x2e0], R16 ;  /* 0x0002e01001007387 */ /* 0x001fe20000100a00 */
[----:B------:R0:W-:Y:S03]  /*3b2f0*/  STL.64 [R1+0x2e8], R18 ;  /* 0x0002e81201007387 */ /* 0x0001e60000100a00 */
[----:B0-----:R-:W2:Y:S01]  /*3b300*/  LDL.LU.64 R18, [R1+0x3af8] ;  /* 0x003af80001127983 */ /* 0x001ea20000300a00 */
[----:B------:R-:W2:Y:S03]  /*3b310*/  LDL.LU.64 R16, [R1+0x3af0] ;  /* 0x003af00001107983 */ /* 0x000ea60000300a00 */
[----:B------:R-:W0:Y:S01]  /*3b320*/  SHFL.BFLY PT, R3, R0, 0x2, 0x1f ;  /* 0x0c401f0000037f89 */ /* 0x000e2200000e0000 */
[----:B------:R-:W-:-:S02]  /*3b330*/  MOV R25, R14 ;  /* 0x0000000e00197202 */ /* 0x000fc40000000f00 */
[----:B------:R-:W3:Y:S01]  /*3b340*/  LDL.LU R14, [R1+0x7dc] ;  /* 0x0007dc00010e7983 */ /* 0x000ee20000300800 */
[----:B0-----:R-:W-:-:S05]  /*3b350*/  FMNMX R0, R0, R3, !PT ;  /* 0x0000000300007209 */ /* 0x001fca0007800000 */
[----:B------:R-:W0:Y:S01]  /*3b360*/  SHFL.BFLY PT, R3, R0, 0x1, 0x1f ;  /* 0x0c201f0000037f89 */ /* 0x000e2200000e0000 */
[----:B----4-:R-:W-:Y:S02]  /*3b370*/  MOV R24, R27 ;  /* 0x0000001b00187202 */ /* 0x010fe40000000f00 */
[----:B0-----:R-:W-:Y:S02]  /*3b380*/  FMNMX R3, R0, R3, !PT ;  /* 0x0000000300037209 */ /* 0x001fe40007800000 */
[----:B------:R-:W4:Y:S03]  /*3b390*/  LDL R0, [R1+0xa30] ;  /* 0x000a300001007983 */ /* 0x000f260000100800 */
[----:B--2---:R-:W-:Y:S01]  /*3b3a0*/  HMMA.16816.F32.BF16 R8, R16, R24, R8 ;  /* 0x000000181008723c */ /* 0x004fe20000041808 */
[----:B------:R-:W2:Y:S11]  /*3b3b0*/  LDL.LU.64 R24, [R1+0x3ae8] ;  /* 0x003ae80001187983 */ /* 0x000eb60000300a00 */
[----:B------:R-:W-:Y:S11]  /*3b3c0*/  @!UPT UIADD3 URZ, URZ, URZ, URZ ;  /* 0x0000003f3f3ff290 */ /* 0x000ff6000fffe03f */
[----:B------:R-:W-:Y:S01]  /*3b3d0*/  STL.64 [R1+0x1e0], R8 ;  /* 0x0001e00801007387 */ /* 0x000fe20000100a00 */
[----:B------:R-:W-:Y:S02]  /*3b3e0*/  STL.64 [R1+0x1e8], R10 ;  /* 0x0001e80a01007387 */ /* 0x000fe40000100a00 */
[----:B------:R-:W0:Y:S01]  /*3b3f0*/  LDSM.16.M88.4 R8, [R20+0x25800] ;  /* 0x025800001408783b */ /* 0x000e220000000200 */
[----:B------:R-:W-:-:S05]  /*3b400*/  FMNMX R2, R2, R12, !PT ;  /* 0x0000000c02027209 */ /* 0x000fca0007800000 */
[----:B------:R-:W1:Y:S04]  /*3b410*/  SHFL.BFLY PT, R12, R2, 0x1, 0x1f ;  /* 0x0c201f00020c7f89 */ /* 0x000e6800000e0000 */
[----:B0-----:R-:W-:Y:S01]  /*3b420*/  STL.64 [R1+0x2d0], R8 ;  /* 0x0002d00801007387 */ /* 0x001fe20000100a00 */
[----:B------:R-:W-:Y:S02]  /*3b430*/  STL.64 [R1+0x2d8], R10 ;  /* 0x0002d80a01007387 */ /* 0x000fe40000100a00 */
[----:B------:R-:W0:Y:S04]  /*3b440*/  LDSM.16.M88.4 R8, [R20+0x26000] ;  /* 0x026000001408783b */ /* 0x000e280000000200 */
[----:B---3--:R-:W-:-:S02]  /*3b450*/  FMUL R4, R15, R4 ;  /* 0x000000040f047220 */ /* 0x008fc40000400000 */
[----:B------:R-:W-:Y:S02]  /*3b460*/  FMUL R5, R15, R5 ;  /* 0x000000050f057220 */ /* 0x000fe40000400000 */
[C---:B------:R-:W-:Y:S02]  /*3b470*/  FMUL R6, R13.reuse, R6 ;  /* 0x000000060d067220 */ /* 0x040fe40000400000 */
[----:B------:R-:W-:Y:S01]  /*3b480*/  FMUL R7, R13, R7 ;  /* 0x000000070d077220 */ /* 0x000fe20000400000 */
[----:B-1----:R-:W-:Y:S01]  /*3b490*/  FMNMX R2, R2, R12, !PT ;  /* 0x0000000c02027209 */ /* 0x002fe20007800000 */
[----:B0-----:R0:W-:Y:S01]  /*3b4a0*/  STL.64 [R1+0x2c0], R8 ;  /* 0x0002c00801007387 */ /* 0x0011e20000100a00 */
[----:B------:R5:W-:Y:S02]  /*3b4b0*/  STL.64 [R1+0x2c8], R10 ;  /* 0x0002c80a01007387 */ /* 0x000be40000100a00 */
[----:B------:R-:W-:Y:S02]  /*3b4c0*/  STL [R1+0x3ad8], R15 ;  /* 0x003ad80f01007387 */ /* 0x000fe40000100800 */
[----:B0-----:R-:W-:-:S02]  /*3b4d0*/  FMUL R8, R15, R23 ;  /* 0x000000170f087220 */ /* 0x001fc40000400000 */
[----:B------:R-:W-:Y:S02]  /*3b4e0*/  FMUL R9, R15, R22 ;  /* 0x000000160f097220 */ /* 0x000fe40000400000 */
[C---:B-----5:R-:W-:Y:S02]  /*3b4f0*/  FMUL R10, R13.reuse, R21 ;  /* 0x000000150d0a7220 */ /* 0x060fe40000400000 */
[----:B------:R-:W-:Y:S02]  /*3b500*/  FMUL R11, R13, R14 ;  /* 0x0000000e0d0b7220 */ /* 0x000fe40000400000 */
[----:B------:R-:W0:Y:S02]  /*3b510*/  LDSM.16.M88.4 R12, [R20+0x26800] ;  /* 0x02680000140c783b */ /* 0x000e240000000200 */
[----:B------:R-:W1:Y:S01]  /*3b520*/  LDSM.16.M88.4 R20, [R20+0x27000] ;  /* 0x027000001414783b */ /* 0x000e620000000200 */
[----:B----4-:R-:W-:Y:S01]  /*3b530*/  FMNMX R29, R3, R0, !PT ;  /* 0x00000000031d7209 */ /* 0x010fe20007800000 */
[C---:B--2---:R-:W-:Y:S01]  /*3b540*/  HMMA.16816.F32.BF16 R4, R16.reuse, R24, R4 ;  /* 0x000000181004723c */ /* 0x044fe20000041804 */
[----:B------:R-:W2:Y:S01]  /*3b550*/  LDL.LU.64 R24, [R1+0x3ae0] ;  /* 0x003ae00001187983 */ /* 0x000ea20000300a00 */
[----:B------:R-:W3:Y:S02]  /*3b560*/  LDL.LU R28, [R1+0x810] ;  /* 0x00081000011c7983 */ /* 0x000ee40000300800 */
[----:B------:R-:W4:Y:S11]  /*3b570*/  LDL.LU R27, [R1+0x814] ;  /* 0x00081400011b7983 */ /* 0x000f360000300800 */
[----:B------:R-:W-:Y:S08]  /*3b580*/  @!UPT UIADD3 URZ, URZ, URZ, URZ ;  /* 0x0000003f3f3ff290 */ /* 0x000ff0000fffe03f */
[----:B------:R-:W-:Y:S01]  /*3b590*/  STL.64 [R1+0x1d0], R4 ;  /* 0x0001d00401007387 */ /* 0x000fe20000100a00 */
[----:B------:R5:W-:Y:S02]  /*3b5a0*/  STL.64 [R1+0x1d8], R6 ;  /* 0x0001d80601007387 */ /* 0x000be40000100a00 */
[----:B------:R-:W3:Y:S01]  /*3b5b0*/  LDL.LU R26, [R1+0x818] ;  /* 0x00081800011a7983 */ /* 0x000ee20000300800 */
[----:B-----5:R-:W5:Y:S01]  /*3b5c0*/  LDL.LU R7, [R1+0x81c] ;  /* 0x00081c0001077983 */ /* 0x020f620000300800 */
[----:B0-----:R-:W-:Y:S02]  /*3b5d0*/  STL.64 [R1+0x2b0], R12 ;  /* 0x0002b00c01007387 */ /* 0x001fe40000100a00 */
[----:B------:R0:W-:Y:S02]  /*3b5e0*/  STL.64 [R1+0x2b8], R14 ;  /* 0x0002b80e01007387 */ /* 0x0001e40000100a00 */
[----:B0-----:R-:W3:Y:S01]  /*3b5f0*/  LDL.LU R15, [R1+0x3ad8] ;  /* 0x003ad800010f7983 */ /* 0x001ee20000300800 */
[----:B-1----:R-:W-:Y:S02]  /*3b600*/  STL.64 [R1+0x2a0], R20 ;  /* 0x0002a01401007387 */ /* 0x002fe40000100a00 */
[----:B------:R0:W-:Y:S02]  /*3b610*/  STL.64 [R1+0x2a8], R22 ;  /* 0x0002a81601007387 */ /* 0x0001e40000100a00 */
[----:B0-----:R-:W3:Y:S01]  /*3b620*/  LDL.LU R23, [R1+0x3ad4] ;  /* 0x003ad40001177983 */ /* 0x001ee20000300800 */
[----:B------:R-:W3:Y:S02]  /*3b630*/  LDL R22, [R1+0xa34] ;  /* 0x000a340001167983 */ /* 0x000ee40000100800 */
[----:B------:R-:W3:Y:S02]  /*3b640*/  LDL.LU R20, [R1+0x820] ;  /* 0x0008200001147983 */ /* 0x000ee40000300800 */
[----:B------:R-:W3:Y:S01]  /*3b650*/  LDL.LU R21, [R1+0x824] ;  /* 0x0008240001157983 */ /* 0x000ee20000300800 */
[----:B------:R-:W3:Y:S01]  /*3b660*/  LDL.LU R14, [R1+0x830] ;  /* 0x00083000010e7983 */ /* 0x000ee20000300800 */
[----:B------:R-:W3:Y:S02]  /*3b670*/  LDL.LU R13, [R1+0x834] ;  /* 0x00083400010d7983 */ /* 0x000ee40000300800 */
[----:B------:R-:W3:Y:S02]  /*3b680*/  LDL.LU R0, [R1+0x828] ;  /* 0x0008280001007983 */ /* 0x000ee40000300800 */
[----:B------:R-:W3:Y:S01]  /*3b690*/  LDL.LU R12, [R1+0x82c] ;  /* 0x00082c00010c7983 */ /* 0x000ee20000300800 */
[----:B------:R0:W-:Y:S04]  /*3b6a0*/  STL [R1+0x3aa8], R29 ;  /* 0x003aa81d01007387 */ /* 0x0001e80000100800 */
[----:B0-----:R-:W3:Y:S01]  /*3b6b0*/  LDL R29, [R1+0x7fc] ;  /* 0x0007fc00011d7983 */ /* 0x001ee20000100800 */
[----:B--2---:R-:W-:Y:S01]  /*3b6c0*/  HMMA.16816.F32.BF16 R8, R16, R24, R8 ;  /* 0x000000181008723c */ /* 0x004fe20000041808 */
[----:B---3--:R-:W-:-:S02]  /*3b6d0*/  FMUL R6, R29, R26 ;  /* 0x0000001a1d067220 */ /* 0x008fc40000400000 */
[----:B------:R-:W2:Y:S01]  /*3b6e0*/  LDL.LU R26, [R1+0x3ad0] ;  /* 0x003ad000011a7983 */ /* 0x000ea20000300800 */
[----:B------:R-:W3:Y:S11]  /*3b6f0*/  LDL.LU R24, [R1+0x3acc] ;  /* 0x003acc0001187983 */ /* 0x000ef60000300800 */
[----:B------:R-:W-:Y:S08]  /*3b700*/  @!UPT UIADD3 URZ, URZ, URZ, URZ ;  /* 0x0000003f3f3ff290 */ /* 0x000ff0000fffe03f */
[----:B------:R-:W-:Y:S02]  /*3b710*/  STL.64 [R1+0x1c0], R8 ;  /* 0x0001c00801007387 */ /* 0x000fe40000100a00 */
[----:B------:R0:W-:Y:S02]  /*3b720*/  STL.64 [R1+0x1c8], R10 ;  /* 0x0001c80a01007387 */ /* 0x0001e40000100a00 */
[----:B0-----:R-:W2:Y:S01]  /*3b730*/  LDL.LU R10, [R1+0x840] ;  /* 0x00084000010a7983 */ /* 0x001ea20000300800 */
[----:B------:R-:W3:Y:S02]  /*3b740*/  LDL.LU R9, [R1+0x844] ;  /* 0x0008440001097983 */ /* 0x000ee40000300800 */
[----:B------:R-:W3:Y:S02]  /*3b750*/  LDL.LU R8, [R1+0x850] ;  /* 0x0008500001087983 */ /* 0x000ee40000300800 */
[C---:B------:R-:W-:Y:S02]  /*3b760*/  FMUL R4, R15.reuse, R28 ;  /* 0x0000001c0f047220 */ /* 0x040fe40000400000 */
[----:B----4-:R-:W-:-:S02]  /*3b770*/  FMUL R5, R15, R27 ;  /* 0x0000001b0f057220 */ /* 0x010fc40000400000 */
[----:B-----5:R-:W-:Y:S01]  /*3b780*/  FMUL R7, R29, R7 ;  /* 0x000000071d077220 */ /* 0x020fe20000400000 */
[----:B------:R-:W-:Y:S01]  /*3b790*/  FMNMX R28, R2, R22, !PT ;  /* 0x00000016021c7209 */ /* 0x000fe20007800000 */
[----:B--2---:R0:W-:Y:S01]  /*3b7a0*/  STL [R1+0x3ac8], R10 ;  /* 0x003ac80a01007387 */ /* 0x0041e20000100800 */
[----:B---3--:R1:W-:Y:S02]  /*3b7b0*/  STL.64 [R1+0x3ac0], R8 ;  /* 0x003ac00801007387 */ /* 0x0083e40000100a00 */
[----:B------:R-:W2:Y:S02]  /*3b7c0*/  LDL.LU R3, [R1+0x854] ;  /* 0x0008540001037983 */ /* 0x000ea40000300800 */
[----:B------:R-:W-:Y:S01]  /*3b7d0*/  STL [R1+0x3a50], R28 ;  /* 0x003a501c01007387 */ /* 0x000fe20000100800 */
[----:B0-----:R-:W3:Y:S01]  /*3b7e0*/  LDL.LU R10, [R1+0x3ac8] ;  /* 0x003ac800010a7983 */ /* 0x001ee20000300800 */
[----:B-1----:R-:W-:Y:S01]  /*3b7f0*/  IMAD.MOV.U32 R8, RZ, RZ, R24 ;  /* 0x000000ffff087224 */ /* 0x002fe200078e0018 */
[----:B------:R-:W-:-:S07]  /*3b800*/  MOV R9, R23 ;  /* 0x0000001700097202 */ /* 0x000fce0000000f00 */
[----:B------:R-:W-:Y:S01]  /*3b810*/  HMMA.16816.F32.BF16 R4, R16, R8, R4 ;  /* 0x000000081004723c */ /* 0x000fe20000041804 */
[----:B------:R-:W4:Y:S01]  /*3b820*/  LDL.LU.64 R8, [R1+0x3ac0] ;  /* 0x003ac00001087983 */ /* 0x000f220000300a00 */
[----:B------:R-:W-:Y:S02]  /*3b830*/  FMUL R22, R29, R0 ;  /* 0x000000001d167220 */ /* 0x000fe40000400000 */
[----:B------:R-:W5:Y:S02]  /*3b840*/  LDL.LU R2, [R1+0x860] ;  /* 0x0008600001027983 */ /* 0x000f640000300800 */
[----:B------:R-:W2:Y:S02]  /*3b850*/  LDL.LU R0, [R1+0x838] ;  /* 0x0008380001007983 */ /* 0x000ea40000300800 */
[C---:B------:R-:W-:Y:S02]  /*3b860*/  FMUL R25, R15.reuse, R13 ;  /* 0x0000000d0f197220 */ /* 0x040fe40000400000 */
[C---:B------:R-:W-:Y:S11]  /*3b870*/  FMUL R24, R15.reuse, R14 ;  /* 0x0000000e0f187220 */ /* 0x040ff60000400000 */
[----:B------:R-:W-:Y:S02]  /*3b880*/  @!UPT UIADD3 URZ, URZ, URZ, URZ ;  /* 0x0000003f3f3ff290 */ /* 0x000fe4000fffe03f */
[----:B------:R-:W-:Y:S01]  /*3b890*/  STL.64 [R1+0x1b0], R4 ;  /* 0x0001b00401007387 */ /* 0x000fe20000100a00 */
[----:B------:R0:W-:Y:S02]  /*3b8a0*/  STL.64 [R1+0x1b8], R6 ;  /* 0x0001b80601007387 */ /* 0x0001e40000100a00 */
[----:B------:R-:W3:Y:S01]  /*3b8b0*/  LDL.LU R27, [R1+0x83c] ;  /* 0x00083c00011b7983 */ /* 0x000ee20000300800 */
[----:B0-----:R-:W3:Y:S01]  /*3b8c0*/  LDL.LU R7, [R1+0x85c] ;  /* 0x00085c0001077983 */ /* 0x001ee20000300800 */
[----:B----4-:R-:W-:-:S03]  /*3b8d0*/  FMUL R13, R15, R9 ;  /* 0x000000090f0d7220 */ /* 0x010fc60000400000 */
[----:B------:R-:W4:Y:S01]  /*3b8e0*/  LDL.LU R9, [R1+0x864] ;  /* 0x0008640001097983 */ /* 0x000f220000300800 */
[----:B------:R-:W3:Y:S02]  /*3b8f0*/  LDL.LU R14, [R1+0x848] ;  /* 0x00084800010e7983 */ /* 0x000ee40000300800 */
[----:B------:R-:W3:Y:S02]  /*3b900*/  LDL.LU R11, [R1+0x84c] ;  /* 0x00084c00010b7983 */ /* 0x000ee40000300800 */
[----:B------:R-:W3:Y:S02]  /*3b910*/  LDL.LU R6, [R1+0x858] ;  /* 0x0008580001067983 */ /* 0x000ee40000300800 */
[C---:B------:R-:W-:Y:S02]  /*3b920*/  FMUL R4, R15.reuse, R8 ;  /* 0x000000080f047220 */ /* 0x040fe40000400000 */
[C---:B--2---:R-:W-:Y:S02]  /*3b930*/  FMUL R5, R15.reuse, R3 ;  /* 0x000000030f057220 */ /* 0x044fe40000400000 */
[----:B------:R-:W-:-:S02]  /*3b940*/  FMUL R20, R15, R20 ;  /* 0x000000140f147220 */ /* 0x000fc40000400000 */
[----:B------:R-:W-:Y:S02]  /*3b950*/  FMUL R21, R15, R21 ;  /* 0x000000150f157220 */ /* 0x000fe40000400000 */
[----:B------:R-:W-:Y:S01]  /*3b960*/  FMUL R23, R29, R12 ;  /* 0x0000000c1d177220 */ /* 0x000fe20000400000 */
[----:B---3--:R-:W-:Y:S01]  /*3b970*/  STL.64 [R1+0x3ab8], R6 ;  /* 0x003ab80601007387 */ /* 0x008fe20000100a00 */
[----:B------:R0:W-:Y:S03]  /*3b980*/  STL.64 [R1+0x3ab0], R4 ;  /* 0x003ab00401007387 */ /* 0x0001e60000100a00 */
[----:B0-----:R-:W2:Y:S01]  /*3b990*/  LDL R4, [R1+0x2f0] ;  /* 0x0002f00001047983 */ /* 0x001ea20000100800 */
[----:B------:R-:W-:Y:S01]  /*3b9a0*/  MOV R5, R26 ;  /* 0x0000001a00057202 */ /* 0x000fe20000000f00 */
[----:B------:R-:W3:Y:S02]  /*3b9b0*/  LDL.LU.64 R6, [R1+0x3ab8] ;  /* 0x003ab80001067983 */ /* 0x000ee40000300a00 */
[----:B------:R-:W-:-:S02]  /*3b9c0*/  FMUL R12, R15, R10 ;  /* 0x0000000a0f0c7220 */ /* 0x000fc40000400000 */
[----:B------:R-:W-:Y:S02]  /*3b9d0*/  FMUL R26, R29, R0 ;  /* 0x000000001d1a7220 */ /* 0x000fe40000400000 */
[C---:B-----5:R-:W-:Y:S01]  /*3b9e0*/  FMUL R8, R15.reuse, R2 ;  /* 0x000000020f087220 */ /* 0x060fe20000400000 */
[----:B--2---:R-:W-:Y:S01]  /*3b9f0*/  HMMA.16816.F32.BF16 R20, R16, R4, R20 ;  /* 0x000000041014723c */ /* 0x004fe20000041814 */
[----:B------:R-:W2:Y:S01]  /*3ba00*/  LDL.LU.64 R4, [R1+0x3ab0] ;  /* 0x003ab00001047983 */ /* 0x000ea20000300a00 */
[----:B------:R-:W5:Y:S02]  /*3ba10*/  LDL.LU R10, [R1+0x868] ;  /* 0x00086800010a7983 */ /* 0x000f640000300800 */
[----:B------:R-:W2:Y:S11]  /*3ba20*/  LDL.LU R0, [R1+0x1f4] ;  /* 0x0001f40001007983 */ /* 0x000eb60000300800 */
[----:B------:R-:W-:Y:S08]  /*3ba30*/  @!UPT UIADD3 URZ, URZ, URZ, URZ ;  /* 0x0000003f3f3ff290 */ /* 0x000ff0000fffe03f */
[----:B------:R-:W-:Y:S01]  /*3ba40*/  STL.64 [R1+0x5a0], R20 ;  /* 0x0005a01401007387 */ /* 0x000fe20000100a00 */
[----:B------:R0:W-:Y:S02]  /*3ba50*/  STL.64 [R1+0x5a8], R22 ;  /* 0x0005a81601007387 */ /* 0x0001e40000100a00 */
[----:B------:R-:W2:Y:S02]  /*3ba60*/  LDL.LU R2, [R1+0x1f0] ;  /* 0x0001f00001027983 */ /* 0x000ea40000300800 */
[----:B------:R-:W2:Y:S01]  /*3ba70*/  LDL.LU R3, [R1+0x1f8] ;  /* 0x0001f80001037983 */ /* 0x000ea20000300800 */
[----:B0-----:R-:W2:Y:S01]  /*3ba80*/  LDL.LU R22, [R1+0x1fc] ;  /* 0x0001fc0001167983 */ /* 0x001ea20000300800 */
[----:B------:R-:W2:Y:S02]  /*3ba90*/  LDL.LU R23, [R1+0xa30] ;  /* 0x000a300001177983 */ /* 0x000ea40000300800 */
[----:B----4-:R-:W-:Y:S02]  /*3baa0*/  FMUL R9, R15, R9 ;  /* 0x000000090f097220 */ /* 0x010fe40000400000 */
[----:B------:R-:W-:-:S02]  /*3bab0*/  FMUL R15, R29, R11 ;  /* 0x0000000b1d0f7220 */ /* 0x000fc40000400000 */
[----:B------:R-:W0:Y:S04]  /*3bac0*/  S2R R11, SR_TID.X ;  /* 0x00000000000b7919 */ /* 0x000e280000002100 */
[----:B------:R-:W1:Y:S01]  /*3bad0*/  S2R R28, SR_TID.X ;  /* 0x00000000001c7919 */ /* 0x000e620000002100 */
[----:B------:R-:W-:-:S03]  /*3bae0*/  FMUL R27, R29, R27 ;  /* 0x0000001b1d1b7220 */ /* 0x000fc60000400000 */
[----:B--2---:R-:W-:Y:S01]  /*3baf0*/  STL.64 [R1+0x3aa0], R22 ;  /* 0x003aa01601007387 */ /* 0x004fe20000100a00 */
[----:B------:R-:W2:Y:S02]  /*3bb00*/  LDL R20, [R1+0x2e0] ;  /* 0x0002e00001147983 */ /* 0x000ea40000100800 */
[----:B------:R-:W2:Y:S01]  /*3bb10*/  LDL R21, [R1+0x2e4] ;  /* 0x0002e40001157983 */ /* 0x000ea20000100800 */
[----:B0-----:R-:W-:Y:S01]  /*3bb20*/  LOP3.LUT R11, R11, 0x7, RZ, 0xc0, !PT ;  /* 0x000000070b0b7812 */ /* 0x001fe200078ec0ff */
[C---:B---3--:R-:W-:Y:S02]  /*3bb30*/  FMUL R6, R29.reuse, R6 ;  /* 0x000000061d067220 */ /* 0x048fe40000400000 */
[----:B------:R-:W-:Y:S02]  /*3bb40*/  FMUL R7, R29, R7 ;  /* 0x000000071d077220 */ /* 0x000fe40000400000 */
[----:B-1----:R-:W-:Y:S02]  /*3bb50*/  IMAD.SHL.U32 R28, R28, 0x2, RZ ;  /* 0x000000021c1c7824 */ /* 0x002fe400078e00ff */
[----:B------:R-:W-:Y:S01]  /*3bb60*/  IMAD R11, R11, 0x110, RZ ;  /* 0x000001100b0b7824 */ /* 0x000fe200078e02ff */
[----:B------:R-:W-:Y:S01]  /*3bb70*/  STL.64 [R1+0x3a98], R6 ;  /* 0x003a980601007387 */ /* 0x000fe20000100a00 */
[----:B------:R0:W-:Y:S02]  /*3bb80*/  STL.64 [R1+0x3a90], R4 ;  /* 0x003a900401007387 */ /* 0x0001e40000100a00 */
[----:B------:R-:W-:-:S02]  /*3bb90*/  FMUL R14, R29, R14 ;  /* 0x0000000e1d0e7220 */ /* 0x000fc40000400000 */
[----:B-----5:R-:W-:Y:S01]  /*3bba0*/  FMUL R10, R29, R10 ;  /* 0x0000000a1d0a7220 */ /* 0x020fe20000400000 */
[----:B0-----:R-:W3:Y:S04]  /*3bbb0*/  LDL R4, [R1+0x2d0] ;  /* 0x0002d00001047983 */ /* 0x001ee80000100800 */
[----:B------:R-:W3:Y:S01]  /*3bbc0*/  LDL R5, [R1+0x2d4] ;  /* 0x0002d40001057983 */ /* 0x000ee20000100800 */
[----:B------:R-:W4:Y:S01]  /*3bbd0*/  LDL.LU R29, [R1+0x3aa8] ;  /* 0x003aa800011d7983 */ /* 0x000f220000300800 */
[----:B--2---:R-:W-:Y:S07]  /*3bbe0*/  HMMA.16816.F32.BF16 R20, R16, R20, R24 ;  /* 0x000000141014723c */ /* 0x004fee0000041818 */
[----:B------:R-:W-:-:S02]  /*3bbf0*/  LOP3.LUT R24, R11, 0x30, R28, 0x78, !PT ;  /* 0x000000300b187812 */ /* 0x000fc400078e781c */
[----:B------:R-:W2:Y:S11]  /*3bc00*/  LDL.LU R11, [R1+0x86c] ;  /* 0x00086c00010b7983 */ /* 0x000eb60000300800 */
[----:B------:R-:W-:Y:S03]  /*3bc10*/  @!UPT UIADD3 URZ, URZ, URZ, URZ ;  /* 0x0000003f3f3ff290 */ /* 0x000fe6000fffe03f */
[----:B------:R-:W-:Y:S01]  /*3bc20*/  STL.64 [R1+0x590], R20 ;  /* 0x0005901401007387 */ /* 0x000fe20000100a00 */
[----:B------:R-:W-:Y:S02]  /*3bc30*/  STL.64 [R1+0x598], R22 ;  /* 0x0005981601007387 */ /* 0x000fe40000100a00 */
[----:B------:R-:W0:Y:S01]  /*3bc40*/  LDSM.16.M88.4 R20, [R24+0x27800] ;  /* 0x027800001814783b */ /* 0x000e220000000200 */
[----:B--2---:R-:W-:Y:S03]  /*3bc50*/  STL.64 [R1+0x3a88], R10 ;  /* 0x003a880a01007387 */ /* 0x004fe60000100a00 */
[----:B------:R1:W-:Y:S02]  /*3bc60*/  STL.64 [R1+0x3a80], R8 ;  /* 0x003a800801007387 */ /* 0x0003e40000100a00 */
[----:B------:R-:W2:Y:S02]  /*3bc70*/  LDL R27, [R1+0x800] ;  /* 0x00080000011b7983 */ /* 0x000ea40000100800 */
[----:B------:R-:W5:Y:S01]  /*3bc80*/  LDL R26, [R1+0x7fc] ;  /* 0x0007fc00011a7983 */ /* 0x000f620000100800 */
[----:B-1----:R-:W2:Y:S04]  /*3bc90*/  LDL R8, [R1+0x2c0] ;  /* 0x0002c00001087983 */ /* 0x002ea80000100800 */
[----:B------:R-:W2:Y:S01]  /*3bca0*/  LDL R9, [R1+0x2c4] ;  /* 0x0002c40001097983 */ /* 0x000ea20000100800 */
[----:B0-----:R-:W-:Y:S02]  /*3bcb0*/  STL.64 [R1+0x210], R20 ;  /* 0x0002101401007387 */ /* 0x001fe40000100a00 */
[----:B------:R0:W-:Y:S02]  /*3bcc0*/  STL.64 [R1+0x218], R22 ;  /* 0x0002181601007387 */ /* 0x0001e40000100a00 */
[----:B0-----:R-:W2:Y:S01]  /*3bcd0*/  LDL.LU.64 R22, [R1+0x3aa0] ;  /* 0x003aa00001167983 */ /* 0x001ea20000300a00 */
[----:B------:R-:W4:Y:S01]  /*3bce0*/  LDL.LU R20, [R1+0x87c] ;  /* 0x00087c0001147983 */ /* 0x000f220000300800 */
[----:B---3--:R-:W-:Y:S02]  /*3bcf0*/  HMMA.16816.F32.BF16 R4, R16, R4, R12 ;  /* 0x000000041004723c */ /* 0x008fe4000004180c */
[----:B--2---:R0:W-:Y:S04]  /*3bd00*/  STL.64 [R1+0x3a78], R22 ;  /* 0x003a781601007387 */ /* 0x0041e80000100a00 */
[----:B0-----:R-:W2:Y:S01]  /*3bd10*/  LDL.LU R22, [R1+0x874] ;  /* 0x0008740001167983 */ /* 0x001ea20000300800 */
[----:B------:R-:W3:Y:S02]  /*3bd20*/  LDL.LU R23, [R1+0x878] ;  /* 0x0008780001177983 */ /* 0x000ee40000300800 */
[----:B----4-:R0:W-:Y:S02]  /*3bd30*/  STL [R1+0x3a70], R20 ;  /* 0x003a701401007387 */ /* 0x0101e40000100800 */
[----:B------:R-:W4:Y:S01]  /*3bd40*/  LDL R21, [R1+0x2b4] ;  /* 0x0002b40001157983 */ /* 0x000f220000100800 */
[----:B0-----:R-:W4:Y:S01]  /*3bd50*/  LDL R20, [R1+0x2b0] ;  /* 0x0002b00001147983 */ /* 0x001f220000100800 */
[----:B------:R-:W2:Y:S10]  /*3bd60*/  LDL.LU R15, [R1+0x870] ;  /* 0x00087000010f7983 */ /* 0x000eb40000300800 */
[----:B------:R-:W-:Y:S02]  /*3bd70*/  STL.64 [R1+0x580], R4 ;  /* 0x0005800401007387 */ /* 0x000fe40000100a00 */
[----:B------:R-:W-:Y:S02]  /*3bd80*/  STL.64 [R1+0x588], R6 ;  /* 0x0005880601007387 */ /* 0x000fe40000100a00 */
[----:B------:R-:W0:Y:S04]  /*3bd90*/  LDSM.16.M88.4 R4, [R24+0x28000] ;  /* 0x028000001804783b */ /* 0x000e280000000200 */
[----:B0-----:R-:W-:Y:S01]  /*3bda0*/  STL.64 [R1+0x200], R4 ;  /* 0x0002000401007387 */ /* 0x001fe20000100a00 */
[----:B------:R0:W-:Y:S01]  /*3bdb0*/  STL.64 [R1+0x208], R6 ;  /* 0x0002080601007387 */ /* 0x0001e20000100a00 */
[----:B------:R-:W-:-:S02]  /*3bdc0*/  MOV R28, R4 ;  /* 0x00000004001c7202 */ /* 0x000fc40000000f00 */
[----:B------:R-:W-:Y:S01]  /*3bdd0*/  MOV R25, R5 ;  /* 0x0000000500197202 */ /* 0x000fe20000000f00 */
[----:B0-----:R-:W2:Y:S01]  /*3bde0*/  LDL.LU.64 R6, [R1+0x3a98] ;  /* 0x003a980001067983 */ /* 0x001ea20000300a00 */
[----:B------:R-:W2:Y:S02]  /*3bdf0*/  LDL.LU.64 R4, [R1+0x3a90] ;  /* 0x003a900001047983 */ /* 0x000ea40000300a00 */
[----:B------:R-:W5:Y:S01]  /*3be00*/  LDL.LU.64 R10, [R1+0x3a88] ;  /* 0x003a8800010a7983 */ /* 0x000f620000300a00 */
[C---:B--2---:R-:W-:Y:S01]  /*3be10*/  HMMA.16816.F32.BF16 R4, R16.reuse, R8, R4 ;  /* 0x000000081004723c */ /* 0x044fe20000041804 */
[----:B------:R-:W4:Y:S01]  /*3be20*/  LDL.LU.64 R8, [R1+0x3a80] ;  /* 0x003a800001087983 */ /* 0x000f220000300a00 */
[C---:B-----5:R-:W-:Y:S11]  /*3be30*/  FMUL R11, R26.reuse, R11 ;  /* 0x0000000b1a0b7220 */ /* 0x060ff60000400000 */
[----:B------:R-:W-:Y:S10]  /*3be40*/  @!UPT UIADD3 URZ, URZ, URZ, URZ ;  /* 0x0000003f3f3ff290 */ /* 0x000ff4000fffe03f */
[----:B------:R0:W-:Y:S01]  /*3be50*/  STL.64 [R1+0x570], R4 ;  /* 0x0005700401007387 */ /* 0x0001e20000100a00 */
[----:B------:R3:W-:Y:S02]  /*3be60*/  STL.64 [R1+0x578], R6 ;  /* 0x0005780601007387 */ /* 0x0007e40000100a00 */
[----:B------:R-:W2:Y:S02]  /*3be70*/  LDL.LU R14, [R1+0x880] ;  /* 0x00088000010e7983 */ /* 0x000ea40000300800 */
[----:B------:R-:W5:Y:S01]  /*3be80*/  LDL.LU R13, [R1+0x884] ;  /* 0x00088400010d7983 */ /* 0x000f620000300800 */
[----:B------:R-:W2:Y:S01]  /*3be90*/  LDL.LU R12, [R1+0x888] ;  /* 0x00088800010c7983 */ /* 0x000ea20000300800 */
[----:B0-----:R-:W-:Y:S02]  /*3bea0*/  FMUL R5, R27, R22 ;  /* 0x000000161b057220 */ /* 0x001fe40000400000 */
[C---:B---3--:R-:W-:Y:S02]  /*3beb0*/  FMUL R6, R26.reuse, R23 ;  /* 0x000000171a067220 */ /* 0x048fe40000400000 */
[----:B------:R-:W3:Y:S01]  /*3bec0*/  LDL.LU.64 R22, [R1+0x3a78] ;  /* 0x003a780001167983 */ /* 0x000ee20000300a00 */
[----:B----4-:R-:W-:Y:S03]  /*3bed0*/  HMMA.16816.F32.BF16 R8, R16, R20, R8 ;  /* 0x000000141008723c */ /* 0x010fe60000041808 */
[----:B------:R-:W4:Y:S11]  /*3bee0*/  LDL.LU R20, [R1+0x3a70] ;  /* 0x003a700001147983 */ /* 0x000f360000300800 */
[----:B------:R-:W-:Y:S09]  /*3bef0*/  @!UPT UIADD3 URZ, URZ, URZ, URZ ;  /* 0x0000003f3f3ff290 */ /* 0x000ff2000fffe03f */
[----:B------:R-:W-:Y:S01]  /*3bf00*/  STL.64 [R1+0x560], R8 ;  /* 0x0005600801007387 */ /* 0x000fe20000100a00 */
[----:B------:R0:W-:Y:S03]  /*3bf10*/  STL.64 [R1+0x568], R10 ;  /* 0x0005680a01007387 */ /* 0x0001e60000100a00 */
[----:B0-----:R-:W5:Y:S01]  /*3bf20*/  LDL.LU R11, [R1+0x88c] ;  /* 0x00088c00010b7983 */ /* 0x001f620000300800 */
[----:B---3--:R-:W-:Y:S02]  /*3bf30*/  FADD R21, -R29, R23 ;  /* 0x000000171d157221 */ /* 0x008fe40000000100 */
[----:B----4-:R-:W-:Y:S02]  /*3bf40*/  FMUL R7, R26, R20 ;  /* 0x000000141a077220 */ /* 0x010fe40000400000 */
[----:B------:R-:W-:-:S05]  /*3bf50*/  FADD R20, R22, -R29 ;  /* 0x8000001d16147221 */ /* 0x000fca0000000000 */
[----:B------:R0:W-:Y:S04]  /*3bf60*/  STL.64 [R1+0x3a68], R20 ;  /* 0x003a681401007387 */ /* 0x0001e80000100a00 */
[----:B0-----:R-:W3:Y:S04]  /*3bf70*/  LDL R20, [R1+0x2a0] ;  /* 0x0002a00001147983 */ /* 0x001ee80000100800 */
[----:B------:R-:W3:Y:S01]  /*3bf80*/  LDL R21, [R1+0x2a4] ;  /* 0x0002a40001157983 */ /* 0x000ee20000100800 */
[----:B------:R-:W-:Y:S02]  /*3bf90*/  FMUL R4, R27, R15 ;  /* 0x0000000f1b047220 */ /* 0x000fe40000400000 */
[----:B------:R-:W-:-:S02]  /*3bfa0*/  FADD R0, R0, -R29 ;  /* 0x8000001d00007221 */ /* 0x000fc40000000000 */
[----:B------:R-:W4:Y:S02]  /*3bfb0*/  LDL.LU R15, [R1+0x89c] ;  /* 0x00089c00010f7983 */ /* 0x000f240000300800 */
[----:B------:R-:W-:Y:S02]  /*3bfc0*/  FMUL R0, R0, 1.4426950216293334961 ;  /* 0x3fb8aa3b00007820 */ /* 0x000fe40000400000 */
[--C-:B------:R-:W-:Y:S02]  /*3bfd0*/  FADD R2, R2, -R29.reuse ;  /* 0x8000001d02027221 */ /* 0x100fe40000000000 */
[----:B------:R-:W-:Y:S01]  /*3bfe0*/  FADD R3, R3, -R29 ;  /* 0x8000001d03037221 */ /* 0x000fe20000000000 */
[----:B------:R0:W1:Y:S01]  /*3bff0*/  MUFU.EX2 R22, R0 ;  /* 0x0000000000167308 */ /* 0x0000620000000800 */
[----:B------:R0:W-:Y:S01]  /*3c000*/  STL [R1+0x3830], R29 ;  /* 0x0038301d01007387 */ /* 0x0001e20000100800 */
[----:B--2---:R-:W-:Y:S02]  /*3c010*/  FMUL R10, R26, R12 ;  /* 0x0000000c1a0a7220 */ /* 0x004fe40000400000 */
[----:B-----5:R-:W-:-:S02]  /*3c020*/  FMUL R9, R27, R13 ;  /* 0x0000000d1b097220 */ /* 0x020fc40000400000 */
[----:B------:R-:W-:Y:S01]  /*3c030*/  FMUL R8, R27, R14 ;  /* 0x0000000e1b087220 */ /* 0x000fe20000400000 */
[----:B0-----:R-:W2:Y:S01]  /*3c040*/  LDL.LU R29, [R1+0x8ac] ;  /* 0x0008ac00011d7983 */ /* 0x001ea20000300800 */
[----:B---3--:R-:W-:Y:S03]  /*3c050*/  HMMA.16816.F32.BF16 R4, R16, R20, R4 ;  /* 0x000000141004723c */ /* 0x008fe60000041804 */
[----:B------:R-:W3:Y:S01]  /*3c060*/  LDL.LU.64 R20, [R1+0x3a68] ;  /* 0x003a680001147983 */ /* 0x000ee20000300a00 */
[----:B------:R-:W5:Y:S02]  /*3c070*/  LDL.LU R12, [R1+0x890] ;  /* 0x00089000010c7983 */ /* 0x000f640000300800 */
[----:B------:R-:W2:Y:S11]  /*3c080*/  LDL.LU R13, [R1+0x894] ;  /* 0x00089400010d7983 */ /* 0x000eb60000300800 */
[----:B------:R-:W-:Y:S06]  /*3c090*/  @!UPT UIADD3 URZ, URZ, URZ, URZ ;  /* 0x0000003f3f3ff290 */ /* 0x000fec000fffe03f */
[----:B------:R0:W-:Y:S01]  /*3c0a0*/  STL.64 [R1+0x550], R4 ;  /* 0x0005500401007387 */ /* 0x0001e20000100a00 */
[----:B------:R1:W-:Y:S03]  /*3c0b0*/  STL.64 [R1+0x558], R6 ;  /* 0x0005580601007387 */ /* 0x0003e60000100a00 */
[----:B0-----:R-:W2:Y:S01]  /*3c0c0*/  LDL.LU R4, [R1+0x8a0] ;  /* 0x0008a00001047983 */ /* 0x001ea20000300800 */
[----:B------:R-:W2:Y:S02]  /*3c0d0*/  LDL.LU R14, [R1+0x898] ;  /* 0x00089800010e7983 */ /* 0x000ea40000300800 */
[----:B------:R-:W2:Y:S02]  /*3c0e0*/  LDL.LU R5, [R1+0x8a4] ;  /* 0x0008a40001057983 */ /* 0x000ea40000300800 */
[----:B-1----:R-:W2:Y:S01]  /*3c0f0*/  LDL.LU R6, [R1+0x8b4] ;  /* 0x0008b40001067983 */ /* 0x002ea20000300800 */
[----:B------:R-:W2:Y:S01]  /*3c100*/  LDL.LU R7, [R1+0x8a8] ;  /* 0x0008a80001077983 */ /* 0x000ea20000300800 */
[----:B------:R-:W2:Y:S02]  /*3c110*/  LDL.LU R0, [R1+0x8b0] ;  /* 0x0008b00001007983 */ /* 0x000ea40000300800 */
[----:B------:R-:W2:Y:S02]  /*3c120*/  LDL.LU R23, [R1+0x8b8] ;  /* 0x0008b80001177983 */ /* 0x000ea40000300800 */
[----:B------:R0:W-:Y:S02]  /*3c130*/  STL [R1+0xad4], R22 ;  /* 0x000ad41601007387 */ /* 0x0001e40000100800 */
[----:B0-----:R-:W2:Y:S01]  /*3c140*/  LDL.LU R22, [R1+0x270] ;  /* 0x0002700001167983 */ /* 0x001ea20000300800 */
[----:B------:R-:W-:-:S03]  /*3c150*/  FMUL R11, R26, R11 ;  /* 0x0000000b1a0b7220 */ /* 0x000fc60000400000 */
[----:B--2---:R-:W-:Y:S01]  /*3c160*/  STL.64 [R1+0x3a60], R22 ;  /* 0x003a601601007387 */ /* 0x004fe20000100a00 */
[----:B---3--:R0:W-:Y:S03]  /*3c170*/  STL.64 [R1+0x3a58], R20 ;  /* 0x003a581401007387 */ /* 0x0081e60000100a00 */
[----:B0-----:R-:W2:Y:S04]  /*3c180*/  LDL R20, [R1+0x210] ;  /* 0x0002100001147983 */ /* 0x001ea80000100800 */
[----:B------:R-:W2:Y:S01]  /*3c190*/  LDL R21, [R1+0x214] ;  /* 0x0002140001157983 */ /* 0x000ea20000100800 */
[----:B------:R-:W3:Y:S02]  /*3c1a0*/  LDL.LU.64 R22, [R1+0x3a60] ;  /* 0x003a600001167983 */ /* 0x000ee40000300a00 */
[----:B------:R-:W-:-:S02]  /*3c1b0*/  FMUL R4, R27, R4 ;  /* 0x000000041b047220 */ /* 0x000fc40000400000 */
[C---:B------:R-:W-:Y:S02]  /*3c1c0*/  FMUL R5, R27.reuse, R5 ;  /* 0x000000051b057220 */ /* 0x040fe40000400000 */
[C---:B-----5:R-:W-:Y:S02]  /*3c1d0*/  FMUL R12, R27.reuse, R12 ;  /* 0x0000000c1b0c7220 */ /* 0x060fe40000400000 */
[C---:B------:R-:W-:Y:S02]  /*3c1e0*/  FMUL R13, R27.reuse, R13 ;  /* 0x0000000d1b0d7220 */ /* 0x040fe40000400000 */
[C---:B------:R-:W-:Y:S02]  /*3c1f0*/  FMUL R14, R26.reuse, R14 ;  /* 0x0000000e1a0e7220 */ /* 0x040fe40000400000 */
[C---:B----4-:R-:W-:Y:S01]  /*3c200*/  FMUL R15, R26.reuse, R15 ;  /* 0x0000000f1a0f7220 */ /* 0x050fe20000400000 */
[----:B--2---:R-:W-:Y:S01]  /*3c210*/  HMMA.16816.F32.BF16 R8, R16, R20, R8 ;  /* 0x000000141008723c */ /* 0x004fe20000041808 */
[----:B------:R-:W2:Y:S11]  /*3c220*/  LDL.LU.64 R20, [R1+0x3a58] ;  /* 0x003a580001147983 */ /* 0x000eb60000300a00 */
[----:B------:R-:W-:Y:S11]  /*3c230*/  @!UPT UIADD3 URZ, URZ, URZ, URZ ;  /* 0x0000003f3f3ff290 */ /* 0x000ff6000fffe03f */
[----:B------:R0:W-:Y:S01]  /*3c240*/  STL.64 [R1+0x540], R8 ;  /* 0x0005400801007387 */ /* 0x0001e20000100a00 */
[----:B------:R-:W-:Y:S02]  /*3c250*/  STL.64 [R1+0x548], R10 ;  /* 0x0005480a01007387 */ /* 0x000fe40000100a00 */
[----:B0-----:R-:W-:Y:S02]  /*3c260*/  FMUL R9, R27, R6 ;  /* 0x000000061b097220 */ /* 0x001fe40000400000 */
[C---:B------:R-:W-:Y:S02]  /*3c270*/  FMUL R6, R26.reuse, R7 ;  /* 0x000000071a067220 */ /* 0x040fe40000400000 */
[----:B------:R-:W-:-:S05]  /*3c280*/  FMUL R7, R26, R29 ;  /* 0x0000001d1a077220 */ /* 0x000fca0000400000 */
[----:B------:R-:W-:Y:S01]  /*3c290*/  STL.64 [R1+0x3a48], R6 ;  /* 0x003a480601007387 */ /* 0x000fe20000100a00 */
[----:B------:R0:W-:Y:S02]  /*3c2a0*/  STL.64 [R1+0x3a40], R4 ;  /* 0x003a400401007387 */ /* 0x0001e40000100a00 */
[----:B0-----:R-:W-:Y:S01]  /*3c2b0*/  IMAD.MOV.U32 R4, RZ, RZ, R28 ;  /* 0x000000ffff047224 */ /* 0x001fe200078e001c */
[----:B------:R-:W-:Y:S01]  /*3c2c0*/  MOV R5, R25 ;  /* 0x0000001900057202 */ /* 0x000fe20000000f00 */
[----:B------:R-:W4:Y:S06]  /*3c2d0*/  LDL.LU R28, [R1+0x3a50] ;  /* 0x003a5000011c7983 */ /* 0x000f2c0000300800 */
[----:B------:R-:W-:Y:S11]  /*3c2e0*/  HMMA.16816.F32.BF16 R4, R16, R4, R12 ;  /* 0x000000041004723c */ /* 0x000ff6000004180c */
[----:B------:R-:W-:Y:S11]  /*3c2f0*/  @!UPT UIADD3 URZ, URZ, URZ, URZ ;  /* 0x0000003f3f3ff290 */ /* 0x000ff6000fffe03f */
[----:B------:R-:W-:Y:S01]  /*3c300*/  @!UPT UIADD3 URZ, URZ, URZ, URZ ;  /* 0x0000003f3f3ff290 */ /* 0x000fe2000fffe03f */
[----:B------:R-:W-:Y:S01]  /*3c310*/  STL.64 [R1+0x530], R4 ;  /* 0x0005300401007387 */ /* 0x000fe20000100a00 */
[----:B------:R-:W-:Y:S02]  /*3c320*/  STL [R1+0x538], R6 ;  /* 0x0005380601007387 */ /* 0x000fe40000100800 */
[----:B------:R-:W5:Y:S01]  /*3c330*/  LDL.LU R11, [R1+0x8bc] ;  /* 0x0008bc00010b7983 */ /* 0x000f620000300800 */
[----:B------:R-:W-:Y:S02]  /*3c340*/  MOV R29, R7 ;  /* 0x00000007001d7202 */ /* 0x000fe40000000f00 */
[----:B------:R-:W0:Y:S01]  /*3c350*/  LDSM.16.M88.4 R4, [R24+0x29000] ;  /* 0x029000001804783b */ /* 0x000e220000000200 */
[----:B---3--:R-:W-:Y:S02]  /*3c360*/  FMUL R10, R26, R23 ;  /* 0x000000171a0a7220 */ /* 0x008fe40000400000 */
[----:B------:R-:W-:Y:S02]  /*3c370*/  FMUL R8, R27, R0 ;  /* 0x000000001b087220 */ /* 0x000fe40000400000 */
[----:B0-----:R-:W-:Y:S01]  /*3c380*/  IMAD.MOV.U32 R14, RZ, RZ, R4 ;  /* 0x000000ffff0e7224 */ /* 0x001fe200078e0004 */
[----:B------:R-:W-:Y:S01]  /*3c390*/  MOV R12, R5 ;  /* 0x00000005000c7202 */ /* 0x000fe20000000f00 */
[----:B-----5:R-:W-:Y:S01]  /*3c3a0*/  STL.64 [R1+0x3a38], R10 ;  /* 0x003a380a01007387 */ /* 0x020fe20000100a00 */
[----:B------:R-:W-:Y:S02]  /*3c3b0*/  STL.64 [R1+0x3a30], R8 ;  /* 0x003a300801007387 */ /* 0x000fe40000100a00 */
[----:B------:R-:W-:Y:S02]  /*3c3c0*/  STL [R1+0x3834], R29 ;  /* 0x0038341d01007387 */ /* 0x000fe40000100800 */
[----:B------:R-:W0:Y:S01]  /*3c3d0*/  LDSM.16.M88.4 R8, [R24+0x28800] ;  /* 0x028800001808783b */ /* 0x000e220000000200 */
[----:B------:R-:W-:Y:S03]  /*3c3e0*/  STL.64 [R1+0x1a0], R4 ;  /* 0x0001a00401007387 */ /* 0x000fe60000100a00 */
[----:B------:R-:W-:Y:S02]  /*3c3f0*/  STL.64 [R1+0x1a8], R6 ;  /* 0x0001a80601007387 */ /* 0x000fe40000100a00 */
[----:B------:R-:W1:Y:S01]  /*3c400*/  LDSM.16.M88.4 R4, [R24+0x29800] ;  /* 0x029800001804783b */ /* 0x000e620000000200 */
[----:B0-----:R-:W-:Y:S03]  /*3c410*/  STL.64 [R1+0x1f0], R8 ;  /* 0x0001f00801007387 */ /* 0x001fe60000100a00 */
[----:B------:R-:W-:Y:S02]  /*3c420*/  STL.64 [R1+0x1f8], R10 ;  /* 0x0001f80a01007387 */ /* 0x000fe40000100a00 */
[----:B-1----:R-:W-:Y:S01]  /*3c430*/  STL.64 [R1+0x190], R4 ;  /* 0x0001900401007387 */ /* 0x002fe20000100a00 */
[----:B------:R-:W-:Y:S01]  /*3c440*/  MOV R13, R4 ;  /* 0x00000004000d7202 */ /* 0x000fe20000000f00 */
[----:B------:R-:W-:Y:S01]  /*3c450*/  STL.64 [R1+0x198], R6 ;  /* 0x0001980601007387 */ /* 0x000fe20000100a00 */
[----:B------:R-:W-:-:S02]  /*3c460*/  IMAD.MOV.U32 R0, RZ, RZ, R5 ;  /* 0x000000ffff007224 */ /* 0x000fc400078e0005 */
[----:B------:R-:W0:Y:S02]  /*3c470*/  LDSM.16.M88.4 R4, [R24+0x2a000] ;  /* 0x02a000001804783b */ /* 0x000e240000000200 */
[----:B0-----:R-:W-:Y:S01]  /*3c480*/  STL.64 [R1+0x180], R4 ;  /* 0x0001800401007387 */ /* 0x001fe20000100a00 */
[----:B------:R-:W-:Y:S01]  /*3c490*/  MOV R25, R4 ;  /* 0x0000000400197202 */ /* 0x000fe20000000f00 */
[----:B------:R-:W-:Y:S01]  /*3c4a0*/  STL.64 [R1+0x188], R6 ;  /* 0x0001880601007387 */ /* 0x000fe20000100a00 */
[----:B------:R-:W-:Y:S02]  /*3c4b0*/  MOV R23, R5 ;  /* 0x0000000500177202 */ /* 0x000fe40000000f00 */
[----:B------:R-:W0:Y:S04]  /*3c4c0*/  LDSM.16.M88.4 R4, [R24+0x2a800] ;  /* 0x02a800001804783b */ /* 0x000e280000000200 */
[----:B0-----:R-:W-:Y:S01]  /*3c4d0*/  STL.64 [R1+0x170], R4 ;  /* 0x0001700401007387 */ /* 0x001fe20000100a00 */
[----:B------:R0:W-:Y:S03]  /*3c4e0*/  STL.64 [R1+0x178], R6 ;  /* 0x0001780601007387 */ /* 0x0001e60000100a00 */
[----:B0-----:R-:W3:Y:S01]  /*3c4f0*/  LDL.LU.64 R6, [R1+0x3a48] ;  /* 0x003a480001067983 */ /* 0x001ee20000300a00 */
[----:B------:R-:W3:Y:S02]  /*3c500*/  LDL.LU.64 R4, [R1+0x3a40] ;  /* 0x003a400001047983 */ /* 0x000ee40000300a00 */
[----:B------:R-:W5:Y:S02]  /*3c510*/  LDL.LU.64 R10, [R1+0x3a38] ;  /* 0x003a3800010a7983 */ /* 0x000f640000300a00 */
[----:B----4-:R-:W-:-:S02]  /*3c520*/  FADD R22, R22, -R28 ;  /* 0x8000001c16167221 */ /* 0x010fc40000000000 */
[----:B------:R-:W-:Y:S01]  /*3c530*/  FMUL R2, R2, 1.4426950216293334961 ;  /* 0x3fb8aa3b02027820 */ /* 0x000fe20000400000 */
[----:B---3--:R-:W-:Y:S01]  /*3c540*/  HMMA.16816.F32.BF16 R4, R16, R8, R4 ;  /* 0x000000081004723c */ /* 0x008fe20000041804 */
[----:B------:R-:W3:Y:S11]  /*3c550*/  LDL.LU.64 R8, [R1+0x3a30] ;  /* 0x003a300001087983 */ /* 0x000ef60000300a00 */
[----:B------:R-:W-:Y:S11]  /*3c560*/  @!UPT UIADD3 URZ, URZ, URZ, URZ ;  /* 0x0000003f3f3ff290 */ /* 0x000ff6000fffe03f */
[----:B------:R-:W-:Y:S01]  /*3c570*/  @!UPT UIADD3 URZ, URZ, URZ, URZ ;  /* 0x0000003f3f3ff290 */ /* 0x000fe2000fffe03f */
[----:B------:R-:W-:Y:S01]  /*3c580*/  IMAD.MOV.U32 R29, RZ, RZ, R5 ;  /* 0x000000ffff1d7224 */ /* 0x000fe200078e0005 */
[----:B------:R-:W-:Y:S01]  /*3c590*/  STL [R1+0x520], R4 ;  /* 0x0005200401007387 */ /* 0x000fe20000100800 */
[----:B------:R0:W-:Y:S03]  /*3c5a0*/  STL.64 [R1+0x528], R6 ;  /* 0x0005280601007387 */ /* 0x0001e60000100a00 */
[----:B0-----:R-:W4:Y:S01]  /*3c5b0*/  LDL.LU R7, [R1+0x8cc] ;  /* 0x0008cc0001077983 */ /* 0x001f220000300800 */
[----:B------:R0:W-:Y:S02]  /*3c5c0*/  STL [R1+0x3838], R29 ;  /* 0x0038381d01007387 */ /* 0x0001e40000100800 */
[----:B------:R-:W4:Y:S02]  /*3c5d0*/  LDL.LU R4, [R1+0x8c0] ;  /* 0x0008c00001047983 */ /* 0x000f240000300800 */
[----:B------:R-:W4:Y:S01]  /*3c5e0*/  LDL.LU R5, [R1+0x8c4] ;  /* 0x0008c40001057983 */ /* 0x000f220000300800 */
[----:B------:R-:W4:Y:S01]  /*3c5f0*/  LDL.LU R6, [R1+0x8c8] ;  /* 0x0008c80001067983 */ /* 0x000f220000300800 */
[----:B------:R1:W-:Y:S02]  /*3c600*/  STL.64 [R1+0x3a28], R22 ;  /* 0x003a281601007387 */ /* 0x0003e40000100a00 */
[----:B--2---:R2:W-:Y:S01]  /*3c610*/  STL.64 [R1+0x3a20], R20 ;  /* 0x003a201401007387 */ /* 0x0045e20000100a00 */
[----:B0-----:R-:W4:Y:S01]  /*3c620*/  LDL.LU R29, [R1+0x8d0] ;  /* 0x0008d000011d7983 */ /* 0x001f220000300800 */
[----:B------:R-:W4:Y:S01]  /*3c630*/  LDL.LU R15, [R1+0x8d4] ;  /* 0x0008d400010f7983 */ /* 0x000f220000300800 */
[----:B-1----:R0:W1:Y:S01]  /*3c640*/  MUFU.EX2 R22, R2 ;  /* 0x0000000200167308 */ /* 0x0020620000000800 */
[----:B--2---:R-:W-:-:S02]  /*3c650*/  MOV R20, R14 ;  /* 0x0000000e00147202 */ /* 0x004fc40000000f00 */
[----:B------:R-:W-:Y:S01]  /*3c660*/  MOV R21, R12 ;  /* 0x0000000c00157202 */ /* 0x000fe20000000f00 */
[----:B------:R-:W2:Y:S04]  /*3c670*/  LDL.LU R14, [R1+0x8d8] ;  /* 0x0008d800010e7983 */ /* 0x000ea80000300800 */
[----:B0-----:R-:W2:Y:S01]  /*3c680*/  LDL.LU R2, [R1+0x274] ;  /* 0x0002740001027983 */ /* 0x001ea20000300800 */
[----:B------:R-:W2:Y:S02]  /*3c690*/  LDL.LU R12, [R1+0x8dc] ;  /* 0x0008dc00010c7983 */ /* 0x000ea40000300800 */
[C---:B-----5:R-:W-:Y:S01]  /*3c6a0*/  FMUL R11, R26.reuse, R11 ;  /* 0x0000000b1a0b7220 */ /* 0x060fe20000400000 */
[----:B-1----:R0:W-:Y:S06]  /*3c6b0*/  STL [R1+0xad0], R22 ;  /* 0x000ad01601007387 */ /* 0x0021ec0000100800 */
[----:B---3--:R-:W-:Y:S01]  /*3c6c0*/  HMMA.16816.F32.BF16 R8, R16, R20, R8 ;  /* 0x000000141008723c */ /* 0x008fe20000041808 */
[----:B----4-:R-:W-:-:S02]  /*3c6d0*/  FMUL R7, R26, R7 ;  /* 0x000000071a077220 */ /* 0x010fc40000400000 */
[C---:B------:R-:W-:Y:S02]  /*3c6e0*/  FMUL R4, R27.reuse, R4 ;  /* 0x000000041b047220 */ /* 0x040fe40000400000 */
[----:B------:R-:W-:Y:S02]  /*3c6f0*/  FMUL R5, R27, R5 ;  /* 0x000000051b057220 */ /* 0x000fe40000400000 */
[----:B------:R-:W-:Y:S01]  /*3c700*/  FMUL R6, R26, R6 ;  /* 0x000000061a067220 */ /* 0x000fe20000400000 */
[----:B--2---:R1:W-:Y:S01]  /*3c710*/  STL [R1+0x3a18], R12 ;  /* 0x003a180c01007387 */ /* 0x0043e20000100800 */
[----:B0-----:R-:W2:Y:S02]  /*3c720*/  LDL.LU.64 R22, [R1+0x3a28] ;  /* 0x003a280001167983 */ /* 0x001ea40000300a00 */
[----:B------:R-:W3:Y:S02]  /*3c730*/  LDL.LU.64 R20, [R1+0x3a20] ;  /* 0x003a200001147983 */ /* 0x000ee40000300a00 */
[----:B-1----:R-:W-:Y:S01]  /*3c740*/  IMAD.MOV.U32 R12, RZ, RZ, R13 ;  /* 0x000000ffff0c7224 */ /* 0x002fe200078e000d */
[----:B------:R-:W-:Y:S01]  /*3c750*/  MOV R13, R0 ;  /* 0x00000000000d7202 */ /* 0x000fe20000000f00 */
[----:B------:R-:W-:-:S02]  /*3c760*/  FMUL R0, R3, 1.4426950216293334961 ;  /* 0x3fb8aa3b03007820 */ /* 0x000fc40000400000 */
[----:B------:R-:W-:Y:S02]  /*3c770*/  FADD R3, R2, -R28 ;  /* 0x8000001c02037221 */ /* 0x000fe40000000000 */
[----:B------:R-:W0:Y:S04]  /*3c780*/  MUFU.EX2 R2, R0 ;  /* 0x0000000000027308 */ /* 0x000e280000000800 */
[----:B------:R1:W-:Y:S01]  /*3c790*/  STL.64 [R1+0x510], R8 ;  /* 0x0005100801007387 */ /* 0x0003e20000100a00 */
[----:B------:R4:W-:Y:S01]  /*3c7a0*/  STL.64 [R1+0x518], R10 ;  /* 0x0005180a01007387 */ /* 0x0009e20000100a00 */
[----:B------:R-:W-:Y:S02]  /*3c7b0*/  HMMA.16816.F32.BF16 R4, R16, R12, R4 ;  /* 0x0000000c1004723c */ /* 0x000fe40000041804 */
[----:B0-----:R0:W-:Y:S01]  /*3c7c0*/  STL [R1+0xacc], R2 ;  /* 0x000acc0201007387 */ /* 0x0011e20000100800 */
[----:B------:R-:W5:Y:S02]  /*3c7d0*/  LDL.LU R12, [R1+0x3a18] ;  /* 0x003a1800010c7983 */ /* 0x000f640000300800 */
[----:B-1----:R-:W-:-:S02]  /*3c7e0*/  FMUL R8, R27, R29 ;  /* 0x0000001d1b087220 */ /* 0x002fc40000400000 */
[----:B------:R-:W-:Y:S11]  /*3c7f0*/  FMUL R9, R27, R15 ;  /* 0x0000000f1b097220 */ /* 0x000ff60000400000 */
[----:B------:R-:W-:Y:S06]  /*3c800*/  @!UPT UIADD3 URZ, URZ, URZ, URZ ;  /* 0x0000003f3f3ff290 */ /* 0x000fec000fffe03f */
[----:B------:R-:W-:Y:S01]  /*3c810*/  MOV R29, R5 ;  /* 0x00000005001d7202 */ /* 0x000fe20000000f00 */
[----:B------:R1:W-:Y:S01]  /*3c820*/  STL [R1+0x500], R4 ;  /* 0x0005000401007387 */ /* 0x0003e20000100800 */
[----:B------:R-:W-:Y:S02]  /*3c830*/  STL.64 [R1+0x508], R6 ;  /* 0x0005080601007387 */ /* 0x000fe40000100a00 */
[----:B------:R-:W2:Y:S01]  /*3c840*/  LDL.LU R15, [R1+0x8ec] ;  /* 0x0008ec00010f7983 */ /* 0x000ea20000300800 */
[----:B------:R-:W-:Y:S01]  /*3c850*/  STL [R1+0x38c8], R29 ;  /* 0x0038c81d01007387 */ /* 0x000fe20000100800 */
[----:B----4-:R-:W-:Y:S02]  /*3c860*/  FMUL R10, R26, R14 ;  /* 0x0000000e1a0a7220 */ /* 0x010fe40000400000 */
[----:B---3--:R-:W-:Y:S02]  /*3c870*/  FMUL R21, R21, 1.4426950216293334961 ;  /* 0x3fb8aa3b15157820 */ /* 0x008fe40000400000 */
[----:B------:R-:W-:-:S02]  /*3c880*/  FMUL R0, R20, 1.4426950216293334961 ;  /* 0x3fb8aa3b14007820 */ /* 0x000fc40000400000 */
[----:B------:R-:W-:Y:S02]  /*3c890*/  IMAD.MOV.U32 R20, RZ, RZ, R25 ;  /* 0x000000ffff147224 */ /* 0x000fe400078e0019 */
[----:B0-----:R0:W3:Y:S01]  /*3c8a0*/  MUFU.EX2 R2, R0 ;  /* 0x0000000000027308 */ /* 0x0010e20000000800 */
[----:B-----5:R-:W-:Y:S02]  /*3c8b0*/  FMUL R11, R26, R12 ;  /* 0x0000000c1a0b7220 */ /* 0x020fe40000400000 */
[----:B------:R-:W4:Y:S01]  /*3c8c0*/  LDL.LU R12, [R1+0x8e0] ;  /* 0x0008e000010c7983 */ /* 0x000f220000300800 */
[----:B------:R-:W5:Y:S02]  /*3c8d0*/  LDL.LU R13, [R1+0x8e4] ;  /* 0x0008e400010d7983 */ /* 0x000f640000300800 */
[----:B-1----:R-:W4:Y:S02]  /*3c8e0*/  LDL.LU R4, [R1+0x8f0] ;  /* 0x0008f00001047983 */ /* 0x002f240000300800 */
[----:B------:R-:W4:Y:S01]  /*3c8f0*/  LDL.LU R14, [R1+0x8e8] ;  /* 0x0008e800010e7983 */ /* 0x000f220000300800 */
[----:B--2---:R-:W-:Y:S01]  /*3c900*/  STL [R1+0x3a14], R22 ;  /* 0x003a141601007387 */ /* 0x004fe20000100800 */
[----:B------:R1:W-:Y:S02]  /*3c910*/  STL [R1+0x3a10], R21 ;  /* 0x003a101501007387 */ /* 0x0003e40000100800 */
[----:B------:R-:W2:Y:S02]  /*3c920*/  LDL.LU R5, [R1+0x8f4] ;  /* 0x0008f40001057983 */ /* 0x000ea40000300800 */
[----:B0-----:R-:W2:Y:S01]  /*3c930*/  LDL.LU R0, [R1+0x900] ;  /* 0x0009000001007983 */ /* 0x001ea20000300800 */
[----:B-1----:R-:W-:-:S07]  /*3c940*/  MOV R21, R23 ;  /* 0x0000001700157202 */ /* 0x002fce0000000f00 */
[----:B------:R-:W-:Y:S01]  /*3c950*/  HMMA.16816.F32.BF16 R8, R16, R20, R8 ;  /* 0x000000141008723c */ /* 0x000fe20000041808 */
[----:B---3--:R0:W-:Y:S01]  /*3c960*/  STL [R1+0xac8], R2 ;  /* 0x000ac80201007387 */ /* 0x0081e20000100800 */
[----:B------:R-:W3:Y:S02]  /*3c970*/  LDL.LU R29, [R1+0x904] ;  /* 0x00090400011d7983 */ /* 0x000ee40000300800 */
[----:B------:R-:W2:Y:S02]  /*3c980*/  LDL.LU R6, [R1+0x8f8] ;  /* 0x0008f80001067983 */ /* 0x000ea40000300800 */
[----:B------:R-:W2:Y:S01]  /*3c990*/  LDL.LU R7, [R1+0x8fc] ;  /* 0x0008fc0001077983 */ /* 0x000ea20000300800 */
[----:B------:R-:W2:Y:S04]  /*3c9a0*/  LDL.LU R25, [R1+0x908] ;  /* 0x0009080001197983 */ /* 0x000ea80000300800 */
[----:B0-----:R-:W2:Y:S01]  /*3c9b0*/  LDL.LU R2, [R1+0x278] ;  /* 0x0002780001027983 */ /* 0x001ea20000300800 */
[----:B------:R-:W2:Y:S02]  /*3c9c0*/  LDL.LU R22, [R1+0x3a14] ;  /* 0x003a140001167983 */ /* 0x000ea40000300800 */
[----:B------:R-:W2:Y:S09]  /*3c9d0*/  LDL.LU R21, [R1+0x3a10] ;  /* 0x003a100001157983 */ /* 0x000eb20000300800 */
[----:B------:R-:W-:Y:S01]  /*3c9e0*/  STL.64 [R1+0x4f0], R8 ;  /* 0x0004f00801007387 */ /* 0x000fe20000100a00 */
[----:B------:R0:W-:Y:S03]  /*3c9f0*/  STL.64 [R1+0x4f8], R10 ;  /* 0x0004f80a01007387 */ /* 0x0001e60000100a00 */
[----:B0-----:R-:W2:Y:S01]  /*3ca00*/  LDL.LU R11, [R1+0x90c] ;  /* 0x00090c00010b7983 */ /* 0x001ea20000300800 */
[----:B------:R-:W2:Y:S02]  /*3ca10*/  LDL.LU R23, [R1+0xa34] ;  /* 0x000a340001177983 */ /* 0x000ea40000300800 */
[C---:B------:R-:W-:Y:S01]  /*3ca20*/  FMUL R15, R26.reuse, R15 ;  /* 0x0000000f1a0f7220 */ /* 0x040fe20000400000 */
[----:B--2---:R-:W-:Y:S01]  /*3ca30*/  STL.64 [R1+0x39f8], R22 ;  /* 0x0039f81601007387 */ /* 0x004fe20000100a00 */
[----:B------:R0:W-:Y:S02]  /*3ca40*/  STL [R1+0x39f0], R21 ;  /* 0x0039f01501007387 */ /* 0x0001e40000100800 */
[----:B------:R-:W2:Y:S01]  /*3ca50*/  LDL R20, [R1+0x170] ;  /* 0x0001700001147983 */ /* 0x000ea20000100800 */
[----:B0-----:R-:W2:Y:S01]  /*3ca60*/  LDL R21, [R1+0x174] ;  /* 0x0001740001157983 */ /* 0x001ea20000100800 */
[----:B------:R-:W-:-:S02]  /*3ca70*/  FMUL R6, R26, R6 ;  /* 0x000000061a067220 */ /* 0x000fc40000400000 */
[----:B------:R-:W-:Y:S02]  /*3ca80*/  FMUL R7, R26, R7 ;  /* 0x000000071a077220 */ /* 0x000fe40000400000 */
[C---:B----4-:R-:W-:Y:S02]  /*3ca90*/  FMUL R4, R27.reuse, R4 ;  /* 0x000000041b047220 */ /* 0x050fe40000400000 */
[C---:B------:R-:W-:Y:S01]  /*3caa0*/  FMUL R5, R27.reuse, R5 ;  /* 0x000000051b057220 */ /* 0x040fe20000400000 */
[----:B------:R-:W-:Y:S04]  /*3cab0*/  STL.64 [R1+0x3a08], R6 ;  /* 0x003a080601007387 */ /* 0x000fe80000100a00 */
[----:B------:R-:W-:Y:S02]  /*3cac0*/  STL.64 [R1+0x3a00], R4 ;  /* 0x003a000401007387 */ /* 0x000fe40000100a00 */
[----:B------:R-:W0:Y:S04]  /*3cad0*/  LDSM.16.M88.4 R4, [R24+0x2b800] ;  /* 0x02b800001804783b */ /* 0x000e280000000200 */
[----:B------:R-:W-:-:S02]  /*3cae0*/  FMUL R12, R27, R12 ;  /* 0x0000000c1b0c7220 */ /* 0x000fc40000400000 */
[C---:B-----5:R-:W-:Y:S02]  /*3caf0*/  FMUL R13, R27.reuse, R13 ;  /* 0x0000000d1b0d7220 */ /* 0x060fe40000400000 */
[C---:B------:R-:W-:Y:S02]  /*3cb00*/  FMUL R14, R26.reuse, R14 ;  /* 0x0000000e1a0e7220 */ /* 0x040fe40000400000 */
[C---:B------:R-:W-:Y:S02]  /*3cb10*/  FMUL R8, R27.reuse, R0 ;  /* 0x000000001b087220 */ /* 0x040fe40000400000 */
[----:B------:R-:W-:Y:S01]  /*3cb20*/  FMUL R10, R26, R25 ;  /* 0x000000191a0a7220 */ /* 0x000fe20000400000 */
[----:B0-----:R-:W-:Y:S01]  /*3cb30*/  MOV R25, R4 ;  /* 0x0000000400197202 */ /* 0x001fe20000000f00 */
[----:B------:R-:W-:Y:S02]  /*3cb40*/  IMAD.MOV.U32 R0, RZ, RZ, R5 ;  /* 0x000000ffff007224 */ /* 0x000fe400078e0005 */
[----:B---3--:R-:W-:Y:S01]  /*3cb50*/  FMUL R9, R27, R29 ;  /* 0x0000001d1b097220 */ /* 0x008fe20000400000 */
[----:B--2---:R-:W-:Y:S01]  /*3cb60*/  HMMA.16816.F32.BF16 R12, R16, R20, R12 ;  /* 0x00000014100c723c */ /* 0x004fe2000004180c */
[----:B------:R-:W0:Y:S11]  /*3cb70*/  LDSM.16.M88.4 R20, [R24+0x2b000] ;  /* 0x02b000001814783b */ /* 0x000e360000000200 */
[----:B------:R-:W-:Y:S11]  /*3cb80*/  @!UPT UIADD3 URZ, URZ, URZ, URZ ;  /* 0x0000003f3f3ff290 */ /* 0x000ff6000fffe03f */
[----:B------:R-:W-:Y:S01]  /*3cb90*/  STL.64 [R1+0x4e0], R12 ;  /* 0x0004e00c01007387 */ /* 0x000fe20000100a00 */
[----:B------:R-:W-:Y:S02]  /*3cba0*/  STL.64 [R1+0x4e8], R14 ;  /* 0x0004e80e01007387 */ /* 0x000fe40000100a00 */
[----:B------:R-:W-:Y:S02]  /*3cbb0*/  STL.64 [R1+0x150], R4 ;  /* 0x0001500401007387 */ /* 0x000fe40000100a00 */
[----:B------:R-:W-:Y:S02]  /*3cbc0*/  STL.64 [R1+0x158], R6 ;  /* 0x0001580601007387 */ /* 0x000fe40000100a00 */
[----:B------:R-:W1:Y:S04]  /*3cbd0*/  LDSM.16.M88.4 R4, [R24+0x2c000] ;  /* 0x02c000001804783b */ /* 0x000e680000000200 */
[----:B0-----:R-:W-:Y:S01]  /*3cbe0*/  STL.64 [R1+0x160], R20 ;  /* 0x0001601401007387 */ /* 0x001fe20000100a00 */
[----:B------:R-:W-:Y:S03]  /*3cbf0*/  STL.64 [R1+0x168], R22 ;  /* 0x0001681601007387 */ /* 0x000fe60000100a00 */
[----:B-1----:R-:W-:Y:S01]  /*3cc00*/  STL.64 [R1+0x130], R4 ;  /* 0x0001300401007387 */ /* 0x002fe20000100a00 */
[----:B------:R-:W-:Y:S01]  /*3cc10*/  MOV R12, R4 ;  /* 0x00000004000c7202 */ /* 0x000fe20000000f00 */
[----:B------:R-:W-:Y:S01]  /*3cc20*/  STL.64 [R1+0x138], R6 ;  /* 0x0001380601007387 */ /* 0x000fe20000100a00 */
[----:B------:R-:W-:-:S02]  /*3cc30*/  MOV R13, R5 ;  /* 0x00000005000d7202 */ /* 0x000fc40000000f00 */
[----:B------:R-:W0:Y:S04]  /*3cc40*/  LDSM.16.M88.4 R4, [R24+0x2c800] ;  /* 0x02c800001804783b */ /* 0x000e280000000200 */
[----:B0-----:R-:W-:Y:S01]  /*3cc50*/  STL.64 [R1+0x120], R4 ;  /* 0x0001200401007387 */ /* 0x001fe20000100a00 */
[----:B------:R-:W-:Y:S02]  /*3cc60*/  STL.64 [R1+0x128], R6 ;  /* 0x0001280601007387 */ /* 0x000fe40000100a00 */
[----:B------:R-:W-:Y:S02]  /*3cc70*/  IMAD.MOV.U32 R29, RZ, RZ, R5 ;  /* 0x000000ffff1d7224 */ /* 0x000fe400078e0005 */
[----:B------:R-:W0:Y:S04]  /*3cc80*/  LDSM.16.M88.4 R4, [R24+0x2d000] ;  /* 0x02d000001804783b */ /* 0x000e280000000200 */
[----:B0-----:R-:W-:Y:S01]  /*3cc90*/  STL.64 [R1+0x110], R4 ;  /* 0x0001100401007387 */ /* 0x001fe20000100a00 */
[----:B------:R0:W-:Y:S03]  /*3cca0*/  STL.64 [R1+0x118], R6 ;  /* 0x0001180601007387 */ /* 0x0001e60000100a00 */
[----:B0-----:R-:W2:Y:S01]  /*3ccb0*/  LDL.LU.64 R6, [R1+0x3a08] ;  /* 0x003a080001067983 */ /* 0x001ea20000300a00 */
[----:B------:R-:W2:Y:S02]  /*3ccc0*/  LDL.LU.64 R4, [R1+0x3a00] ;  /* 0x003a000001047983 */ /* 0x000ea40000300a00 */
[----:B------:R-:W3:Y:S02]  /*3ccd0*/  LDL.LU R24, [R1+0x91c] ;  /* 0x00091c0001187983 */ /* 0x000ee40000300800 */
[----:B------:R-:W4:Y:S01]  /*3cce0*/  LDL.LU.64 R22, [R1+0x39f8] ;  /* 0x0039f80001167983 */ /* 0x000f220000300a00 */
[----:B--2---:R-:W-:Y:S01]  /*3ccf0*/  HMMA.16816.F32.BF16 R4, R16, R20, R4 ;  /* 0x000000141004723c */ /* 0x004fe20000041804 */
[----:B------:R-:W2:Y:S11]  /*3cd00*/  LDL.LU R21, [R1+0x39f0] ;  /* 0x0039f00001157983 */ /* 0x000eb60000300800 */
[----:B------:R-:W-:Y:S11]  /*3cd10*/  @!UPT UIADD3 URZ, URZ, URZ, URZ ;  /* 0x0000003f3f3ff290 */ /* 0x000ff6000fffe03f */
[----:B------:R0:W-:Y:S01]  /*3cd20*/  STL.64 [R1+0x4d0], R4 ;  /* 0x0004d00401007387 */ /* 0x0001e20000100a00 */
[----:B------:R1:W-:Y:S03]  /*3cd30*/  STL.64 [R1+0x4d8], R6 ;  /* 0x0004d80601007387 */ /* 0x0003e60000100a00 */
[----:B0-----:R-:W5:Y:S01]  /*3cd40*/  LDL.LU R4, [R1+0x910] ;  /* 0x0009100001047983 */ /* 0x001f620000300800 */
[----:B-1----:R-:W-:Y:S01]  /*3cd50*/  MOV R7, R12 ;  /* 0x0000000c00077202 */ /* 0x002fe20000000f00 */
[----:B------:R-:W3:Y:S02]  /*3cd60*/  LDL.LU R5, [R1+0x914] ;  /* 0x0009140001057983 */ /* 0x000ee40000300800 */
[----:B------:R-:W3:Y:S01]  /*3cd70*/  LDL.LU R6, [R1+0x918] ;  /* 0x0009180001067983 */ /* 0x000ee20000300800 */
[----:B------:R-:W3:Y:S01]  /*3cd80*/  LDL.LU R20, [R1+0x920] ;  /* 0x0009200001147983 */ /* 0x000ee20000300800 */
[----:B------:R-:W3:Y:S01]  /*3cd90*/  LDL.LU R15, [R1+0x924] ;  /* 0x00092400010f7983 */ /* 0x000ee20000300800 */
[----:B--2---:R-:W0:Y:S02]  /*3cda0*/  MUFU.EX2 R12, R21 ;  /* 0x00000015000c7308 */ /* 0x004e240000000800 */
[----:B0-----:R0:W-:Y:S01]  /*3cdb0*/  STL [R1+0x7f4], R12 ;  /* 0x0007f40c01007387 */ /* 0x0011e20000100800 */
[----:B------:R-:W3:Y:S03]  /*3cdc0*/  LDL.LU R14, [R1+0x928] ;  /* 0x00092800010e7983 */ /* 0x000ee60000300800 */
[----:B0-----:R-:W2:Y:S01]  /*3cdd0*/  LDL.LU R12, [R1+0x92c] ;  /* 0x00092c00010c7983 */ /* 0x001ea20000300800 */
[----:B------:R-:W-:-:S03]  /*3cde0*/  FMUL R11, R26, R11 ;  /* 0x0000000b1a0b7220 */ /* 0x000fc60000400000 */
[----:B--2---:R0:W-:Y:S01]  /*3cdf0*/  STL [R1+0x39d8], R12 ;  /* 0x0039d80c01007387 */ /* 0x0041e20000100800 */
[----:B---3--:R1:W-:Y:S01]  /*3ce00*/  STL.64 [R1+0x39e8], R14 ;  /* 0x0039e80e01007387 */ /* 0x0083e20000100a00 */
[----:B0-----:R-:W-:-:S05]  /*3ce10*/  MOV R12, R7 ;  /* 0x00000007000c7202 */ /* 0x001fca0000000f00 */
[----:B------:R0:W-:Y:S01]  /*3ce20*/  STL.64 [R1+0x39e0], R12 ;  /* 0x0039e00c01007387 */ /* 0x0001e20000100a00 */
[----:B-1----:R-:W2:Y:S02]  /*3ce30*/  LDL.LU.64 R14, [R1+0x39e8] ;  /* 0x0039e800010e7983 */ /* 0x002ea40000300a00 */
[----:B0-----:R-:W-:Y:S01]  /*3ce40*/  IMAD.MOV.U32 R12, RZ, RZ, R25 ;  /* 0x000000ffff0c7224 */ /* 0x001fe200078e0019 */
[----:B------:R-:W-:-:S07]  /*3ce50*/  MOV R13, R0 ;  /* 0x00000000000d7202 */ /* 0x000fce0000000f00 */
[C---:B------:R-:W-:Y:S01]  /*3ce60*/  HMMA.16816.F32.BF16 R8, R16.reuse, R12, R8 ;  /* 0x0000000c1008723c */ /* 0x040fe20000041808 */
[----:B------:R-:W3:Y:S01]  /*3ce70*/  LDL.LU.64 R12, [R1+0x39e0] ;  /* 0x0039e000010c7983 */ /* 0x000ee20000300a00 */
[----:B----4-:R-:W-:Y:S02]  /*3ce80*/  FMUL R0, R22, 1.4426950216293334961 ;  /* 0x3fb8aa3b16007820 */ /* 0x010fe40000400000 */
[C---:B-----5:R-:W-:Y:S02]  /*3ce90*/  FMUL R4, R27.reuse, R4 ;  /* 0x000000041b047220 */ /* 0x060fe40000400000 */
[----:B------:R-:W-:Y:S02]  /*3cea0*/  FMUL R5, R27, R5 ;  /* 0x000000051b057220 */ /* 0x000fe40000400000 */
[C---:B------:R-:W-:Y:S02]  /*3ceb0*/  FMUL R6, R26.reuse, R6 ;  /* 0x000000061a067220 */ /* 0x040fe40000400000 */
[----:B------:R-:W-:Y:S11]  /*3cec0*/  FMUL R7, R26, R24 ;  /* 0x000000181a077220 */ /* 0x000ff60000400000 */
[----:B------:R-:W-:Y:S02]  /*3ced0*/  @!UPT UIADD3 URZ, URZ, URZ, URZ ;  /* 0x0000003f3f3ff290 */ /* 0x000fe4000fffe03f */
[----:B------:R0:W-:Y:S02]  /*3cee0*/  STL.64 [R1+0x4c0], R8 ;  /* 0x0004c00801007387 */ /* 0x0001e40000100a00 */
[----:B0-----:R-:W0:Y:S01]  /*3cef0*/  MUFU.EX2 R8, R0 ;  /* 0x0000000000087308 */ /* 0x001e220000000800 */
[----:B------:R-:W-:Y:S01]  /*3cf00*/  FADD R9, -R28, R23 ;  /* 0x000000171c097221 */ /* 0x000fe20000000100 */
[----:B------:R-:W-:Y:S01]  /*3cf10*/  STL.64 [R1+0x4c8], R10 ;  /* 0x0004c80a01007387 */ /* 0x000fe20000100a00 */
[----:B------:R-:W4:Y:S03]  /*3cf20*/  LDL.LU R22, [R1+0x94c] ;  /* 0x00094c0001167983 */ /* 0x000f260000300800 */
[----:B------:R-:W-:Y:S04]  /*3cf30*/  STL [R1], R9 ;  /* 0x0000000901007387 */ /* 0x000fe80000100800 */
[----:B0-----:R0:W-:Y:S01]  /*3cf40*/  STL [R1+0xac4], R8 ;  /* 0x000ac40801007387 */ /* 0x0011e20000100800 */
[----:B---3--:R-:W-:Y:S03]  /*3cf50*/  HMMA.16816.F32.BF16 R4, R16, R12, R4 ;  /* 0x0000000c1004723c */ /* 0x008fe60000041804 */
[----:B------:R-:W3:Y:S01]  /*3cf60*/  LDL.LU R12, [R1+0x39d8] ;  /* 0x0039d800010c7983 */ /* 0x000ee20000300800 */
[----:B------:R-:W-:-:S02]  /*3cf70*/  FMUL R0, R3, 1.4426950216293334961 ;  /* 0x3fb8aa3b03007820 */ /* 0x000fc40000400000 */
[----:B------:R-:W5:Y:S02]  /*3cf80*/  LDL.LU R25, [R1+0x940] ;  /* 0x0009400001197983 */ /* 0x000f640000300800 */
[----:B------:R-:W4:Y:S02]  /*3cf90*/  LDL.LU R24, [R1+0x944] ;  /* 0x0009440001187983 */ /* 0x000f240000300800 */
[----:B------:R-:W1:Y:S01]  /*3cfa0*/  MUFU.EX2 R0, R0 ;  /* 0x0000000000007308 */ /* 0x000e620000000800 */
[C---:B0-----:R-:W-:Y:S02]  /*3cfb0*/  FMUL R8, R27.reuse, R20 ;  /* 0x000000141b087220 */ /* 0x041fe40000400000 */
[----:B--2---:R-:W-:Y:S02]  /*3cfc0*/  FMUL R9, R27, R15 ;  /* 0x0000000f1b097220 */ /* 0x004fe40000400000 */
[----:B------:R-:W-:-:S08]  /*3cfd0*/  FMUL R10, R26, R14 ;  /* 0x0000000e1a0a7220 */ /* 0x000fd00000400000 */
[----:B------:R-:W-:Y:S01]  /*3cfe0*/  STL.64 [R1+0x4b0], R4 ;  /* 0x0004b00401007387 */ /* 0x000fe20000100a00 */
[----:B------:R-:W-:Y:S02]  /*3cff0*/  STL.64 [R1+0x4b8], R6 ;  /* 0x0004b80601007387 */ /* 0x000fe40000100a00 */
[----:B------:R-:W2:Y:S02]  /*3d000*/  LDL.LU R20, [R1+0x930] ;  /* 0x0009300001147983 */ /* 0x000ea40000300800 */
[----:B------:R-:W2:Y:S01]  /*3d010*/  LDL.LU R23, [R1+0x948] ;  /* 0x0009480001177983 */ /* 0x000ea20000300800 */
[----:B------:R-:W2:Y:S01]  /*3d020*/  LDL.LU R21, [R1+0x934] ;  /* 0x0009340001157983 */ /* 0x000ea20000300800 */
[----:B------:R-:W2:Y:S02]  /*3d030*/  LDL.LU R15, [R1+0x960] ;  /* 0x00096000010f7983 */ /* 0x000ea40000300800 */
[----:B------:R-:W2:Y:S02]  /*3d040*/  LDL.LU R3, [R1+0x964] ;  /* 0x0009640001037983 */ /* 0x000ea40000300800 */
[----:B------:R-:W2:Y:S01]  /*3d050*/  LDL.LU R14, [R1+0x938] ;  /* 0x00093800010e7983 */ /* 0x000ea20000300800 */
[----:B------:R-:W4:Y:S01]  /*3d060*/  LDL.LU R13, [R1+0x93c] ;  /* 0x00093c00010d7983 */ /* 0x000f220000300800 */
[----:B-1----:R-:W-:Y:S02]  /*3d070*/  STL [R1+0xab4], R0 ;  /* 0x000ab40001007387 */ /* 0x002fe40000100800 */
[----:B---3--:R-:W-:-:S02]  /*3d080*/  FMUL R11, R26, R12 ;  /* 0x0000000c1a0b7220 */ /* 0x008fc40000400000 */
[----:B------:R-:W4:Y:S04]  /*3d090*/  LDL.LU R12, [R1+0x968] ;  /* 0x00096800010c7983 */ /* 0x000f280000300800 */
[----:B--2---:R-:W-:Y:S04]  /*3d0a0*/  STL.64 [R1+0x39d0], R14 ;  /* 0x0039d00e01007387 */ /* 0x004fe80000100a00 */
[----:B----4-:R0:W-:Y:S04]  /*3d0b0*/  STL.64 [R1+0x39c8], R12 ;  /* 0x0039c80c01007387 */ /* 0x0101e80000100a00 */
[----:B0-----:R-:W2:Y:S01]  /*3d0c0*/  LDL R12, [R1+0x120] ;  /* 0x00012000010c7983 */ /* 0x001ea20000100800 */
[----:B------:R-:W-:Y:S01]  /*3d0d0*/  MOV R13, R29 ;  /* 0x0000001d000d7202 */ /* 0x000fe20000000f00 */
[----:B------:R-:W3:Y:S06]  /*3d0e0*/  LDL.LU.64 R14, [R1+0x39d0] ;  /* 0x0039d000010e7983 */ /* 0x000eec0000300a00 */
[----:B--2---:R-:W-:Y:S01]  /*3d0f0*/  HMMA.16816.F32.BF16 R8, R16, R12, R8 ;  /* 0x0000000c1008723c */ /* 0x004fe20000041808 */
[----:B------:R-:W2:Y:S11]  /*3d100*/  LDL.LU.64 R12, [R1+0x39c8] ;  /* 0x0039c800010c7983 */ /* 0x000eb60000300a00 */
[----:B------:R-:W-:Y:S11]  /*3d110*/  @!UPT UIADD3 URZ, URZ, URZ, URZ ;  /* 0x0000003f3f3ff290 */ /* 0x000ff6000fffe03f */
[----:B------:R0:W-:Y:S01]  /*3d120*/  STL.64 [R1+0x4a0], R8 ;  /* 0x0004a00801007387 */ /* 0x0001e20000100a00 */
[----:B------:R-:W-:Y:S03]  /*3d130*/  STL.64 [R1+0x4a8], R10 ;  /* 0x0004a80a01007387 */ /* 0x000fe60000100a00 */
[----:B0-----:R-:W4:Y:S01]  /*3d140*/  LDL.64 R8, [R1+0x110] ;  /* 0x0001100001087983 */ /* 0x001f220000100a00 */
[----:B------:R-:W-:Y:S02]  /*3d150*/  FMUL R6, R26, R23 ;  /* 0x000000171a067220 */ /* 0x000fe40000400000 */
[----:B------:R-:W0:Y:S02]  /*3d160*/  S2R R23, SR_TID.X ;  /* 0x0000000000177919 */ /* 0x000e240000002100 */
[C---:B-----5:R-:W-:Y:S02]  /*3d170*/  FMUL R4, R27.reuse, R25 ;  /* 0x000000191b047220 */ /* 0x060fe40000400000 */
[----:B------:R-:W-:-:S02]  /*3d180*/  FMUL R5, R27, R24 ;  /* 0x000000181b057220 */ /* 0x000fc40000400000 */
[----:B------:R-:W-:Y:S01]  /*3d190*/  FMUL R7, R26, R22 ;  /* 0x000000161a077220 */ /* 0x000fe20000400000 */
[----:B------:R-:W1:Y:S01]  /*3d1a0*/  S2R R29, SR_TID.X ;  /* 0x00000000001d7919 */ /* 0x000e620000002100 */
[C---:B------:R-:W-:Y:S02]  /*3d1b0*/  FMUL R20, R27.reuse, R20 ;  /* 0x000000141b147220 */ /* 0x040fe40000400000 */
[C---:B------:R-:W-:Y:S02]  /*3d1c0*/  FMUL R21, R27.reuse, R21 ;  /* 0x000000151b157220 */ /* 0x040fe40000400000 */
[C---:B---3--:R-:W-:Y:S02]  /*3d1d0*/  FMUL R24, R27.reuse, R15 ;  /* 0x0000000f1b187220 */ /* 0x048fe40000400000 */
[----:B------:R-:W-:Y:S01]  /*3d1e0*/  FMUL R25, R27, R3 ;  /* 0x000000031b197220 */ /* 0x000fe20000400000 */
[----:B------:R-:W3:Y:S01]  /*3d1f0*/  LDL.LU R0, [R1+0x27c] ;  /* 0x00027c0001007983 */ /* 0x000ee20000300800 */
[----:B------:R-:W5:Y:S01]  /*3d200*/  LDL.LU R3, [R1] ;  /* 0x0000000001037983 */ /* 0x000f620000300800 */
[----:B0-----:R-:W-:Y:S01]  /*3d210*/  LOP3.LUT R27, R23, 0x7, RZ, 0xc0, !PT ;  /* 0x00000007171b7812 */ /* 0x001fe200078ec0ff */
[----:B-1----:R-:W-:-:S04]  /*3d220*/  IMAD.SHL.U32 R15, R29, 0x2, RZ ;  /* 0x000000021d0f7824 */ /* 0x002fc800078e00ff */
[----:B------:R-:W-:Y:S01]  /*3d230*/  IMAD R27, R27, 0x110, RZ ;  /* 0x000001101b1b7824 */ /* 0x000fe200078e02ff */
[C---:B----4-:R-:W-:Y:S01]  /*3d240*/  HMMA.16816.F32.BF16 R4, R16.reuse, R8, R4 ;  /* 0x000000081004723c */ /* 0x050fe20000041804 */
[----:B------:R-:W-:Y:S11]  /*3d250*/  MOV R29, R9 ;  /* 0x00000009001d7202 */ /* 0x000ff60000000f00 */
[----:B------:R-:W-:Y:S11]  /*3d260*/  @!UPT UIADD3 URZ, URZ, URZ, URZ ;  /* 0x0000003f3f3ff290 */ /* 0x000ff6000fffe03f */
[----:B------:R-:W-:Y:S01]  /*3d270*/  STL.64 [R1+0x490], R4 ;  /* 0x0004900401007387 */ /* 0x000fe20000100a00 */
[----:B------:R0:W-:Y:S02]  /*3d280*/  STL.64 [R1+0x498], R6 ;  /* 0x0004980601007387 */ /* 0x0001e40000100a00 */
[----:B------:R-:W-:Y:S01]  /*3d290*/  STL [R1+0x3914], R29 ;  /* 0x0039141d01007387 */ /* 0x000fe20000100800 */
[----:B0-----:R-:W-:Y:S02]  /*3d2a0*/  LOP3.LUT R7, R27, 0x30, R15, 0x78, !PT ;  /* 0x000000301b077812 */ /* 0x001fe400078e780f */
[----:B------:R-:W4:Y:S01]  /*3d2b0*/  LDL.LU R27, [R1+0x96c] ;  /* 0x00096c00011b7983 */ /* 0x000f220000300800 */
[C---:B------:R-:W-:Y:S02]  /*3d2c0*/  FMUL R22, R26.reuse, R14 ;  /* 0x0000000e1a167220 */ /* 0x040fe40000400000 */
[C---:B--2---:R-:W-:Y:S02]  /*3d2d0*/  FMUL R23, R26.reuse, R13 ;  /* 0x0000000d1a177220 */ /* 0x044fe40000400000 */
[----:B------:R-:W-:Y:S01]  /*3d2e0*/  FMUL R26, R26, R12 ;  /* 0x0000000c1a1a7220 */ /* 0x000fe20000400000 */
[----:B------:R-:W-:Y:S04]  /*3d2f0*/  LDSM.16.M88.4 R8, [R7+0x2e000] ;  /* 0x02e000000708783b */ /* 0x000fe80000000200 */
[----:B------:R-:W0:Y:S04]  /*3d300*/  LDSM.16.M88.4 R12, [R7+0x2d800] ;  /* 0x02d80000070c783b */ /* 0x000e280000000200 */
[----:B0-----:R-:W-:Y:S01]  /*3d310*/  STL.64 [R1+0x100], R12 ;  /* 0x0001000c01007387 */ /* 0x001fe20000100a00 */
[----:B------:R-:W-:Y:S02]  /*3d320*/  STL.64 [R1+0x108], R14 ;  /* 0x0001080e01007387 */ /* 0x000fe40000100a00 */
[----:B------:R-:W0:Y:S01]  /*3d330*/  LDSM.16.M88.4 R12, [R7+0x2e800] ;  /* 0x02e80000070c783b */ /* 0x000e220000000200 */
[----:B----4-:R-:W-:Y:S03]  /*3d340*/  STL.64 [R1+0x39c0], R26 ;  /* 0x0039c01a01007387 */ /* 0x010fe60000100a00 */
[----:B------:R-:W-:Y:S02]  /*3d350*/  STL.64 [R1+0x10], R8 ;  /* 0x0000100801007387 */ /* 0x000fe40000100a00 */
[----:B------:R-:W-:Y:S02]  /*3d360*/  STL.64 [R1+0x18], R10 ;  /* 0x0000180a01007387 */ /* 0x000fe40000100a00 */
[----:B------:R1:W-:Y:S01]  /*3d370*/  STL.64 [R1+0x39b8], R24 ;  /* 0x0039b81801007387 */ /* 0x0003e20000100a00 */
[----:B------:R-:W2:Y:S02]  /*3d380*/  LDSM.16.M88.4 R8, [R7+0x2f000] ;  /* 0x02f000000708783b */ /* 0x000ea40000000200 */
[----:B------:R-:W4:Y:S02]  /*3d390*/  LDSM.16.M88.4 R4, [R7+0x2f800] ;  /* 0x02f800000704783b */ /* 0x000f240000000200 */
[----:B-1----:R-:W3:Y:S02]  /*3d3a0*/  LDL.64 R24, [R1+0x100] ;  /* 0x0001000001187983 */ /* 0x002ee40000100a00 */
[----:B0-----:R-:W-:Y:S02]  /*3d3b0*/  STL [R1+0x3744], R14 ;  /* 0x0037440e01007387 */ /* 0x001fe40000100800 */
[----:B------:R-:W-:Y:S01]  /*3d3c0*/  STL [R1+0x3740], R15 ;  /* 0x0037400f01007387 */ /* 0x000fe20000100800 */
[----:B--2---:R0:W-:Y:S04]  /*3d3d0*/  STL [R1+0x39ac], R11 ;  /* 0x0039ac0b01007387 */ /* 0x0041e80000100800 */
[----:B0-----:R-:W2:Y:S01]  /*3d3e0*/  LDL R11, [R1+0x800] ;  /* 0x00080000010b7983 */ /* 0x001ea20000100800 */
[----:B----4-:R0:W-:Y:S03]  /*3d3f0*/  STL [R1+0x37c4], R6 ;  /* 0x0037c40601007387 */ /* 0x0101e60000100800 */
[----:B0-----:R-:W4:Y:S01]  /*3d400*/  LDL.LU R6, [R1+0x978] ;  /* 0x0009780001067983 */ /* 0x001f220000300800 */
[----:B------:R0:W-:Y:S03]  /*3d410*/  STL [R1+0x37c0], R7 ;  /* 0x0037c00701007387 */ /* 0x0001e60000100800 */
[----:B0-----:R-:W2:Y:S01]  /*3d420*/  LDL.LU R7, [R1+0x974] ;  /* 0x0009740001077983 */ /* 0x001ea20000300800 */
[----:B------:R0:W-:Y:S03]  /*3d430*/  STL.64 [R1+0x39b0], R4 ;  /* 0x0039b00401007387 */ /* 0x0001e60000100a00 */
[----:B0-----:R-:W4:Y:S01]  /*3d440*/  LDL.64 R4, [R1+0x10] ;  /* 0x0000100001047983 */ /* 0x001f220000100a00 */
[----:B------:R-:W4:Y:S01]  /*3d450*/  LDL.LU.64 R26, [R1+0x39c0] ;  /* 0x0039c000011a7983 */ /* 0x000f220000300a00 */
[----:B---3--:R-:W-:Y:S01]  /*3d460*/  HMMA.16816.F32.BF16 R20, R16, R24, R20 ;  /* 0x000000181014723c */ /* 0x008fe20000041814 */
[----:B------:R-:W-:Y:S11]  /*3d470*/  MOV R29, R25 ;  /* 0x00000019001d7202 */ /* 0x000ff60000000f00 */
[----:B------:R-:W-:Y:S11]  /*3d480*/  @!UPT UIADD3 URZ, URZ, URZ, URZ ;  /* 0x0000003f3f3ff290 */ /* 0x000ff6000fffe03f */
[----:B------:R-:W-:Y:S01]  /*3d490*/  STL.64 [R1+0x480], R20 ;  /* 0x0004801401007387 */ /* 0x000fe20000100a00 */
[----:B------:R0:W-:Y:S02]  /*3d4a0*/  STL.64 [R1+0x488], R22 ;  /* 0x0004881601007387 */ /* 0x0001e40000100a00 */
[----:B------:R-:W3:Y:S01]  /*3d4b0*/  LDL.LU.64 R24, [R1+0x39b8] ;  /* 0x0039b80001187983 */ /* 0x000ee20000300a00 */
[----:B0-----:R-:W3:Y:S01]  /*3d4c0*/  LDL.LU R22, [R1+0x970] ;  /* 0x0009700001167983 */ /* 0x001ee20000300800 */
[----:B------:R0:W-:Y:S03]  /*3d4d0*/  STL [R1+0x39a8], R29 ;  /* 0x0039a81d01007387 */ /* 0x0001e60000100800 */
[----:B0-----:R-:W3:Y:S01]  /*3d4e0*/  LDL R29, [R1+0x7fc] ;  /* 0x0007fc00011d7983 */ /* 0x001ee20000100800 */
[----:B------:R-:W3:Y:S02]  /*3d4f0*/  LDL.LU R23, [R1+0x97c] ;  /* 0x00097c0001177983 */ /* 0x000ee40000300800 */
[----:B------:R-:W-:-:S02]  /*3d500*/  FADD R2, R2, -R28 ;  /* 0x8000001c02027221 */ /* 0x000fc40000000000 */
[----:B------:R-:W-:Y:S02]  /*3d510*/  FADD R0, R0, -R28 ;  /* 0x8000001c00007221 */ /* 0x000fe40000000000 */
[----:B------:R-:W-:Y:S01]  /*3d520*/  FMUL R2, R2, 1.4426950216293334961 ;  /* 0x3fb8aa3b02027820 */ /* 0x000fe20000400000 */
[----:B------:R0:W-:Y:S01]  /*3d530*/  STL [R1+0x38cc], R28 ;  /* 0x0038cc1c01007387 */ /* 0x0001e20000100800 */
[----:B------:R-:W3:Y:S02]  /*3d540*/  LDL.LU R15, [R1+0x984] ;  /* 0x00098400010f7983 */ /* 0x000ee40000300800 */
[----:B------:R-:W3:Y:S01]  /*3d550*/  LDL.LU R14, [R1+0x988] ;  /* 0x00098800010e7983 */ /* 0x000ee20000300800 */
[----:B0-----:R4:W0:Y:S01]  /*3d560*/  MUFU.EX2 R28, R2 ;  /* 0x00000002001c7308 */ /* 0x0018220000000800 */
[----:B--2---:R-:W-:Y:S02]  /*3d570*/  FMUL R21, R11, R7 ;  /* 0x000000070b157220 */ /* 0x004fe40000400000 */
[----:B-----5:R-:W-:-:S02]  /*3d580*/  FMUL R3, R3, 1.4426950216293334961 ;  /* 0x3fb8aa3b03037820 */ /* 0x020fc40000400000 */
[----:B----4-:R-:W-:Y:S01]  /*3d590*/  IMAD.MOV.U32 R2, RZ, RZ, R5 ;  /* 0x000000ffff027224 */ /* 0x010fe200078e0005 */
[----:B0-----:R-:W-:Y:S03]  /*3d5a0*/  STL [R1+0xab0], R28 ;  /* 0x000ab01c01007387 */ /* 0x001fe60000100800 */
[----:B------:R-:W0:Y:S01]  /*3d5b0*/  MUFU.EX2 R3, R3 ;  /* 0x0000000300037308 */ /* 0x000e220000000800 */
[----:B---3--:R-:W-:-:S07]  /*3d5c0*/  FMUL R27, R29, R27 ;  /* 0x0000001b1d1b7220 */ /* 0x008fce0000400000 */
[C---:B------:R-:W-:Y:S01]  /*3d5d0*/  HMMA.16816.F32.BF16 R24, R16.reuse, R4, R24 ;  /* 0x000000041018723c */ /* 0x040fe20000041818 */
[----:B------:R-:W-:Y:S02]  /*3d5e0*/  FMUL R20, R11, R22 ;  /* 0x000000160b147220 */ /* 0x000fe40000400000 */
[C---:B------:R-:W-:Y:S02]  /*3d5f0*/  FMUL R22, R29.reuse, R6 ;  /* 0x000000061d167220 */ /* 0x040fe40000400000 */
[----:B------:R-:W-:Y:S01]  /*3d600*/  FMUL R23, R29, R23 ;  /* 0x000000171d177220 */ /* 0x000fe20000400000 */
[----:B------:R-:W2:Y:S06]  /*3d610*/  LDL.LU.64 R4, [R1+0x39b0] ;  /* 0x0039b00001047983 */ /* 0x000eac0000300a00 */
[----:B------:R-:W-:Y:S11]  /*3d620*/  HMMA.16816.F32.BF16 R20, R16, R12, R20 ;  /* 0x0000000c1014723c */ /* 0x000ff60000041814 */
[----:B------:R-:W-:Y:S01]  /*3d630*/  STL.64 [R1+0x470], R24 ;  /* 0x0004701801007387 */ /* 0x000fe20000100a00 */
[----:B------:R-:W-:-:S02]  /*3d640*/  MOV R6, R26 ;  /* 0x0000001a00067202 */ /* 0x000fc40000000f00 */
[----:B------:R-:W3:Y:S01]  /*3d650*/  LDL.LU R26, [R1+0x980] ;  /* 0x00098000011a7983 */ /* 0x000ee20000300800 */
[----:B------:R-:W-:Y:S02]  /*3d660*/  MOV R7, R27 ;  /* 0x0000001b00077202 */ /* 0x000fe40000000f00 */
[----:B------:R-:W4:Y:S01]  /*3d670*/  LDL.LU R27, [R1+0x98c] ;  /* 0x00098c00011b7983 */ /* 0x000f220000300800 */
[----:B------:R-:W-:Y:S02]  /*3d680*/  STL [R1+0x38d0], R6 ;  /* 0x0038d00601007387 */ /* 0x000fe40000100800 */
[----:B0-----:R-:W-:Y:S03]  /*3d690*/  STL [R1+0x7f0], R3 ;  /* 0x0007f00301007387 */ /* 0x001fe60000100800 */
[----:B------:R0:W-:Y:S01]  /*3d6a0*/  STL.64 [R1+0x460], R20 ;  /* 0x0004601401007387 */ /* 0x0001e20000100a00 */
[----:B------:R1:W-:Y:S03]  /*3d6b0*/  STL.64 [R1+0x468], R22 ;  /* 0x0004681601007387 */ /* 0x0003e60000100a00 */
[----:B0-----:R-:W5:Y:S01]  /*3d6c0*/  LDL.LU R20, [R1+0x950] ;  /* 0x0009500001147983 */ /* 0x001f620000300800 */
[----:B------:R-:W2:Y:S02]  /*3d6d0*/  LDL.LU R21, [R1+0x954] ;  /* 0x0009540001157983 */ /* 0x000ea40000300800 */
[----:B------:R-:W-:-:S02]  /*3d6e0*/  FMUL R25, R11, R15 ;  /* 0x0000000f0b197220 */ /* 0x000fc40000400000 */
[----:B-1----:R-:W4:Y:S01]  /*3d6f0*/  LDL.LU R22, [R1+0x958] ;  /* 0x0009580001167983 */ /* 0x002f220000300800 */
[----:B------:R-:W4:Y:S01]  /*3d700*/  LDL R15, [R1+0xad0] ;  /* 0x000ad000010f7983 */ /* 0x000f220000100800 */
[----:B---3--:R-:W-:Y:S02]  /*3d710*/  FMUL R24, R11, R26 ;  /* 0x0000001a0b187220 */ /* 0x008fe40000400000 */
[----:B------:R-:W-:Y:S02]  /*3d720*/  FMUL R26, R29, R14 ;  /* 0x0000000e1d1a7220 */ /* 0x000fe40000400000 */
[----:B------:R-:W3:Y:S01]  /*3d730*/  LDL R14, [R1+0xad4] ;  /* 0x000ad400010e7983 */ /* 0x000ee20000100800 */
[----:B------:R-:W-:Y:S02]  /*3d740*/  STL.64 [R1+0x3998], R12 ;  /* 0x0039980c01007387 */ /* 0x000fe40000100a00 */
[----:B------:R-:W3:Y:S02]  /*3d750*/  LDL.LU R23, [R1+0x95c] ;  /* 0x00095c0001177983 */ /* 0x000ee40000300800 */
[----:B------:R-:W3:Y:S01]  /*3d760*/  LDL R3, [R1+0xac8] ;  /* 0x000ac80001037983 */ /* 0x000ee20000100800 */
[----:B------:R-:W3:Y:S01]  /*3d770*/  LDL R6, [R1+0xacc] ;  /* 0x000acc0001067983 */ /* 0x000ee20000100800 */
[----:B-----5:R-:W-:-:S02]  /*3d780*/  FMUL R20, R11, R20 ;  /* 0x000000140b147220 */ /* 0x020fc40000400000 */
[----:B--2---:R-:W-:Y:S02]  /*3d790*/  FMUL R21, R11, R21 ;  /* 0x000000150b157220 */ /* 0x004fe40000400000 */
[----:B------:R-:W2:Y:S01]  /*3d7a0*/  LDL.LU R11, [R1+0x39ac] ;  /* 0x0039ac00010b7983 */ /* 0x000ea20000300800 */
[----:B----4-:R-:W-:Y:S02]  /*3d7b0*/  FMUL R27, R29, R27 ;  /* 0x0000001b1d1b7220 */ /* 0x010fe40000400000 */
[----:B------:R-:W-:-:S05]  /*3d7c0*/  FMUL R0, R0, 1.4426950216293334961 ;  /* 0x3fb8aa3b00007820 */ /* 0x000fca0000400000 */
[----:B------:R-:W-:Y:S01]  /*3d7d0*/  HMMA.16816.F32.BF16 R24, R16, R8, R24 ;  /* 0x000000081018723c */ /* 0x000fe20000041818 */
[----:B------:R-:W0:Y:S01]  /*3d7e0*/  MUFU.EX2 R0, R0 ;  /* 0x0000000000007308 */ /* 0x000e220000000800 */
[C---:B------:R-:W-:Y:S01]  /*3d7f0*/  FMUL R22, R29.reuse, R22 ;  /* 0x000000161d167220 */ /* 0x040fe20000400000 */
[----:B0-----:R-:W-:Y:S11]  /*3d800*/  STL [R1+0xaac], R0 ;  /* 0x000aac0001007387 */ /* 0x001ff60000100800 */
[----:B------:R-:W-:Y:S09]  /*3d810*/  @!UPT UIADD3 URZ, URZ, URZ, URZ ;  /* 0x0000003f3f3ff290 */ /* 0x000ff2000fffe03f */
[----:B------:R0:W-:Y:S01]  /*3d820*/  STL.64 [R1+0x450], R24 ;  /* 0x0004501801007387 */ /* 0x0001e20000100a00 */
[----:B------:R1:W-:Y:S03]  /*3d830*/  STL.64 [R1+0x458], R26 ;  /* 0x0004581a01007387 */ /* 0x0003e60000100a00 */
[----:B0-----:R-:W4:Y:S04]  /*3d840*/  LDL R24, [R1+0xab4] ;  /* 0x000ab40001187983 */ /* 0x001f280000100800 */
[----:B-1----:R-:W4:Y:S01]  /*3d850*/  LDL R26, [R1+0xac4] ;  /* 0x000ac400011a7983 */ /* 0x002f220000100800 */
[----:B------:R-:W5:Y:S02]  /*3d860*/  LDL.LU R12, [R1+0x3a0] ;  /* 0x0003a000010c7983 */ /* 0x000f640000300800 */
[----:B------:R-:W5:Y:S02]  /*3d870*/  LDL.LU R13, [R1+0x3a4] ;  /* 0x0003a400010d7983 */ /* 0x000f640000300800 */
[----:B---3--:R-:W-:-:S07]  /*3d880*/  FMUL R23, R29, R23 ;  /* 0x000000171d177220 */ /* 0x008fce0000400000 */
[----:B------:R-:W-:Y:S01]  /*3d890*/  HMMA.16816.F32.BF16 R16, R16, R4, R20 ;  /* 0x000000041010723c */ /* 0x000fe20000041814 */
[----:B--2---:R0:W-:Y:S04]  /*3d8a0*/  STL.64 [R1+0x38e0], R10 ;  /* 0x0038e00a01007387 */ /* 0x0041e80000100a00 */
[----:B0-----:R-:W2:Y:S01]  /*3d8b0*/  LDL.LU R10, [R1+0x7b8] ;  /* 0x0007b800010a7983 */ /* 0x001ea20000300800 */
[----:B------:R-:W3:Y:S02]  /*3d8c0*/  LDL.LU R11, [R1+0x7bc] ;  /* 0x0007bc00010b7983 */ /* 0x000ee40000300800 */
[----:B------:R0:W-:Y:S02]  /*3d8d0*/  STL.64 [R1+0x38d8], R8 ;  /* 0x0038d80801007387 */ /* 0x0001e40000100a00 */
[----:B0-----:R-:W2:Y:S01]  /*3d8e0*/  LDL.LU R8, [R1+0x7b0] ;  /* 0x0007b00001087983 */ /* 0x001ea20000300800 */
[----:B------:R-:W2:Y:S02]  /*3d8f0*/  LDL.LU R9, [R1+0x7b4] ;  /* 0x0007b40001097983 */ /* 0x000ea40000300800 */
[----:B------:R-:W2:Y:S02]  /*3d900*/  LDL R25, [R1+0x7f4] ;  /* 0x0007f40001197983 */ /* 0x000ea40000100800 */
[----:B------:R-:W2:Y:S01]  /*3d910*/  LDL R27, [R1+0x7f0] ;  /* 0x0007f000011b7983 */ /* 0x000ea20000100800 */
[----:B------:R-:W2:Y:S01]  /*3d920*/  LDL.LU R29, [R1+0x39a8] ;  /* 0x0039a800011d7983 */ /* 0x000ea20000300800 */
[----:B------:R-:W-:Y:S02]  /*3d930*/  STL [R1+0x38f0], R7 ;  /* 0x0038f00701007387 */ /* 0x000fe40000100800 */
[----:B------:R0:W-:Y:S04]  /*3d940*/  STL.64 [R1+0x38e8], R4 ;  /* 0x0038e80401007387 */ /* 0x0001e80000100a00 */
[----:B------:R-:W-:Y:S01]  /*3d950*/  STL.64 [R1+0x440], R16 ;  /* 0x0004401001007387 */ /* 0x000fe20000100a00 */
[----:B------:R-:W-:Y:S04]  /*3d960*/  STL.64 [R1+0x448], R18 ;  /* 0x0004481201007387 */ /* 0x000fe80000100a00 */
[----:B0-----:R-:W2:Y:S01]  /*3d970*/  LDL.LU R4, [R1+0x390] ;  /* 0x0003900001047983 */ /* 0x001ea20000300800 */
[----:B------:R-:W2:Y:S01]  /*3d980*/  LDL.LU R5, [R1+0x394] ;  /* 0x0003940001057983 */ /* 0x000ea20000300800 */
[----:B------:R-:W-:-:S02]  /*3d990*/  F2FP.BF16.PACK_AB R20, R15, R14 ;  /* 0x0000000e0f14723e */ /* 0x000fc400000010ff */
[----:B----4-:R-:W-:Y:S02]  /*3d9a0*/  F2FP.BF16.PACK_AB R21, R24, R26 ;  /* 0x0000001a1815723e */ /* 0x010fe400000010ff */
[----:B------:R-:W-:Y:S02]  /*3d9b0*/  F2FP.BF16.PACK_AB R22, R3, R6 ;  /* 0x000000060316723e */ /* 0x000fe400000010ff */
[----:B------:R-:W-:Y:S01]  /*3d9c0*/  F2FP.BF16.PACK_AB R23, R0, R28 ;  /* 0x0000001c0017723e */ /* 0x000fe200000010ff */
[----:B--2---:R0:W-:Y:S04]  /*3d9d0*/  STL.64 [R1+0x39a0], R4 ;  /* 0x0039a00401007387 */ /* 0x0041e80000100a00 */
[----:B0-----:R-:W2:Y:S01]  /*3d9e0*/  LDL.LU R4, [R1+0x3b0] ;  /* 0x0003b00001047983 */ /* 0x001ea20000300800 */
[----:B------:R-:W2:Y:S02]  /*3d9f0*/  LDL.LU R5, [R1+0x3b4] ;  /* 0x0003b40001057983 */ /* 0x000ea40000300800 */
[----:B------:R-:W-:-:S02]  /*3da00*/  FMUL R16, R25, R8 ;  /* 0x0000000819107220 */ /* 0x000fc40000400000 */
[----:B------:R-:W-:Y:S02]  /*3da10*/  FMUL R17, R25, R9 ;  /* 0x0000000919117220 */ /* 0x000fe40000400000 */
[C---:B------:R-:W-:Y:S02]  /*3da20*/  FMUL R18, R27.reuse, R10 ;  /* 0x0000000a1b127220 */ /* 0x040fe40000400000 */
[----:B---3--:R-:W-:Y:S01]  /*3da30*/  FMUL R19, R27, R11 ;  /* 0x0000000b1b137220 */ /* 0x008fe20000400000 */
[----:B------:R-:W3:Y:S01]  /*3da40*/  LDL.LU R15, [R1+0x7a0] ;  /* 0x0007a000010f7983 */ /* 0x000ee20000300800 */
[----:B------:R-:W4:Y:S02]  /*3da50*/  LDL.LU R14, [R1+0x7a4] ;  /* 0x0007a400010e7983 */ /* 0x000f240000300800 */
[----:B------:R-:W3:Y:S02]  /*3da60*/  LDL.LU R11, [R1+0x7a8] ;  /* 0x0007a800010b7983 */ /* 0x000ee40000300800 */
[----:B------:R-:W3:Y:S01]  /*3da70*/  LDL.LU R10, [R1+0x7ac] ;  /* 0x0007ac00010a7983 */ /* 0x000ee20000300800 */
[----:B--2---:R-:W-:Y:S01]  /*3da80*/  HMMA.16816.F32.BF16 R16, R20, R4, R16 ;  /* 0x000000041410723c */ /* 0x004fe20000041810 */
[----:B------:R-:W2:Y:S01]  /*3da90*/  LDL.LU.64 R4, [R1+0x39a0] ;  /* 0x0039a00001047983 */ /* 0x000ea20000300a00 */
[----:B------:R-:W2:Y:S11]  /*3daa0*/  LDL.LU R8, [R1+0x360] ;  /* 0x0003600001087983 */ /* 0x000eb60000300800 */
[----:B------:R-:W-:Y:S10]  /*3dab0*/  @!UPT UIADD3 URZ, URZ, URZ, URZ ;  /* 0x0000003f3f3ff290 */ /* 0x000ff4000fffe03f */
[----:B------:R3:W-:Y:S01]  /*3dac0*/  STL.64 [R1+0x430], R16 ;  /* 0x0004301001007387 */ /* 0x0007e20000100a00 */
[----:B------:R0:W-:Y:S02]  /*3dad0*/  STL.64 [R1+0x438], R18 ;  /* 0x0004381201007387 */ /* 0x0001e40000100a00 */
[----:B------:R-:W2:Y:S02]  /*3dae0*/  LDL.LU R9, [R1+0x364] ;  /* 0x0003640001097983 */ /* 0x000ea40000300800 */
[C---:B---3--:R-:W-:Y:S02]  /*3daf0*/  FMUL R16, R25.reuse, R15 ;  /* 0x0000000f19107220 */ /* 0x048fe40000400000 */
[----:B----4-:R-:W-:Y:S02]  /*3db00*/  FMUL R17, R25, R14 ;  /* 0x0000000e19117220 */ /* 0x010fe40000400000 */
[C---:B0-----:R-:W-:Y:S02]  /*3db10*/  FMUL R18, R27.reuse, R11 ;  /* 0x0000000b1b127220 */ /* 0x041fe40000400000 */
[----:B------:R-:W-:-:S07]  /*3db20*/  FMUL R19, R27, R10 ;  /* 0x0000000a1b137220 */ /* 0x000fce0000400000 */
[----:B-----5:R-:W-:Y:S01]  /*3db30*/  HMMA.16816.F32.BF16 R16, R20, R12, R16 ;  /* 0x0000000c1410723c */ /* 0x020fe20000041810 */
[----:B--2---:R0:W-:Y:S04]  /*3db40*/  STL.64 [R1+0x3990], R8 ;  /* 0x0039900801007387 */ /* 0x0041e80000100a00 */
[----:B0-----:R-:W2:Y:S01]  /*3db50*/  LDL.LU R8, [R1+0x380] ;  /* 0x0003800001087983 */ /* 0x001ea20000300800 */
[----:B------:R-:W2:Y:S02]  /*3db60*/  LDL.LU R9, [R1+0x384] ;  /* 0x0003840001097983 */ /* 0x000ea40000300800 */
[----:B------:R-:W3:Y:S02]  /*3db70*/  LDL.LU R7, [R1+0x790] ;  /* 0x0007900001077983 */ /* 0x000ee40000300800 */
[----:B------:R-:W4:Y:S01]  /*3db80*/  LDL.LU R6, [R1+0x794] ;  /* 0x0007940001067983 */ /* 0x000f220000300800 */
[----:B------:R-:W5:Y:S01]  /*3db90*/  LDL.LU R3, [R1+0x798] ;  /* 0x0007980001037983 */ /* 0x000f620000300800 */
[----:B------:R-:W2:Y:S02]  /*3dba0*/  LDL.LU R0, [R1+0x79c] ;  /* 0x00079c0001007983 */ /* 0x000ea40000300800 */
[----:B------:R-:W2:Y:S09]  /*3dbb0*/  LDL.LU.64 R12, [R1+0x3998] ;  /* 0x00399800010c7983 */ /* 0x000eb20000300a00 */
[----:B------:R3:W-:Y:S01]  /*3dbc0*/  STL.64 [R1+0x420], R16 ;  /* 0x0004201001007387 */ /* 0x0007e20000100a00 */
[----:B------:R-:W2:Y:S01]  /*3dbd0*/  LDL.LU R26, [R1+0x780] ;  /* 0x00078000011a7983 */ /* 0x000ea20000300800 */
[----:B------:R-:W2:Y:S02]  /*3dbe0*/  LDL.LU R24, [R1+0x784] ;  /* 0x0007840001187983 */ /* 0x000ea40000300800 */
[----:B------:R-:W2:Y:S02]  /*3dbf0*/  LDL.LU R11, [R1+0x788] ;  /* 0x00078800010b7983 */ /* 0x000ea40000300800 */
[----:B------:R-:W2:Y:S02]  /*3dc00*/  LDL.LU R10, [R1+0x78c] ;  /* 0x00078c00010a7983 */ /* 0x000ea40000300800 */
[----:B------:R-:W-:Y:S01]  /*3dc10*/  IMAD.MOV.U32 R14, RZ, RZ, R18 ;  /* 0x000000ffff0e7224 */ /* 0x000fe200078e0012 */
[----:B------:R-:W-:-:S04]  /*3dc20*/  MOV R15, R19 ;  /* 0x00000013000f7202 */ /* 0x000fc80000000f00 */
[----:B------:R-:W-:Y:S01]  /*3dc30*/  STL [R1+0x374c], R14 ;  /* 0x00374c0e01007387 */ /* 0x000fe20000100800 */
[----:B------:R0:W-:Y:S02]  /*3dc40*/  STL [R1+0x3748], R15 ;  /* 0x0037480f01007387 */ /* 0x0001e40000100800 */
[C---:B---3--:R-:W-:Y:S02]  /*3dc50*/  FMUL R16, R25.reuse, R7 ;  /* 0x0000000719107220 */ /* 0x048fe40000400000 */
[----:B----4-:R-:W-:Y:S02]  /*3dc60*/  FMUL R17, R25, R6 ;  /* 0x0000000619117220 */ /* 0x010fe40000400000 */
[C---:B-----5:R-:W-:Y:S02]  /*3dc70*/  FMUL R18, R27.reuse, R3 ;  /* 0x000000031b127220 */ /* 0x060fe40000400000 */
[----:B--2---:R-:W-:-:S07]  /*3dc80*/  FMUL R19, R27, R0 ;  /* 0x000000001b137220 */ /* 0x004fce0000400000 */
[----:B------:R-:W-:Y:S07]  /*3dc90*/  HMMA.16816.F32.BF16 R4, R20, R4, R16 ;  /* 0x000000041404723c */ /* 0x000fee0000041810 */
[C---:B------:R-:W-:Y:S02]  /*3dca0*/  FMUL R16, R25.reuse, R26 ;  /* 0x0000001a19107220 */ /* 0x040fe40000400000 */
[----:B------:R-:W-:Y:S02]  /*3dcb0*/  FMUL R17, R25, R24 ;  /* 0x0000001819117220 */ /* 0x000fe40000400000 */
[----:B------:R-:W-:-:S02]  /*3dcc0*/  FMUL R18, R27, R11 ;  /* 0x0000000b1b127220 */ /* 0x000fc40000400000 */
[----:B------:R-:W-:-:S10]  /*3dcd0*/  FMUL R19, R27, R10 ;  /* 0x0000000a1b137220 */ /* 0x000fd40000400000 */
[----:B------:R-:W-:Y:S01]  /*3dce0*/  STL [R1+0x410], R4 ;  /* 0x0004100401007387 */ /* 0x000fe20000100800 */
[----:B------:R1:W-:Y:S02]  /*3dcf0*/  STL [R1+0x41c], R7 ;  /* 0x00041c0701007387 */ /* 0x0003e40000100800 */
[----:B0-----:R-:W-:Y:S01]  /*3dd00*/  IMAD.MOV.U32 R15, RZ, RZ, R6 ;  /* 0x000000ffff0f7224 */ /* 0x001fe200078e0006 */
[----:B------:R-:W-:Y:S01]  /*3dd10*/  MOV R14, R5 ;  /* 0x00000005000e7202 */ /* 0x000fe20000000f00 */
[----:B-1----:R-:W2:Y:S01]  /*3dd20*/  LDL.LU R7, [R1+0x770] ;  /* 0x0007700001077983 */ /* 0x002ea20000300800 */
[----:B------:R-:W3:Y:S02]  /*3dd30*/  LDL.LU R6, [R1+0x774] ;  /* 0x0007740001067983 */ /* 0x000ee40000300800 */
[----:B------:R-:W4:Y:S02]  /*3dd40*/  LDL.LU R3, [R1+0x778] ;  /* 0x0007780001037983 */ /* 0x000f240000300800 */
[----:B------:R-:W5:Y:S01]  /*3dd50*/  LDL.LU R0, [R1+0x77c] ;  /* 0x00077c0001007983 */ /* 0x000f620000300800 */
[----:B------:R-:W5:Y:S01]  /*3dd60*/  LDL.LU R4, [R1+0x310] ;  /* 0x0003100001047983 */ /* 0x000f620000300800 */
[----:B------:R-:W5:Y:S02]  /*3dd70*/  LDL.LU R5, [R1+0x314] ;  /* 0x0003140001057983 */ /* 0x000f640000300800 */
[----:B------:R0:W-:Y:S02]  /*3dd80*/  STL [R1+0x3754], R15 ;  /* 0x0037540f01007387 */ /* 0x0001e40000100800 */
[----:B------:R1:W-:Y:S01]  /*3dd90*/  STL [R1+0x3750], R14 ;  /* 0x0037500e01007387 */ /* 0x0003e20000100800 */
[----:B------:R-:W-:Y:S01]  /*3dda0*/  HMMA.16816.F32.BF16 R16, R20, R8, R16 ;  /* 0x000000081410723c */ /* 0x000fe20000041810 */
[----:B------:R-:W5:Y:S11]  /*3ddb0*/  LDL.LU.64 R8, [R1+0x3990] ;  /* 0x0039900001087983 */ /* 0x000f760000300a00 */
[----:B------:R-:W-:Y:S11]  /*3ddc0*/  @!UPT UIADD3 URZ, URZ, URZ, URZ ;  /* 0x0000003f3f3ff290 */ /* 0x000ff6000fffe03f */
[----:B------:R2:W-:Y:S01]  /*3ddd0*/  STL.64 [R1+0x400], R16 ;  /* 0x0004001001007387 */ /* 0x0005e20000100a00 */
[----:B0-----:R-:W-:Y:S02]  /*3dde0*/  MOV R15, R18 ;  /* 0x00000012000f7202 */ /* 0x001fe40000000f00 */
[----:B-1----:R-:W-:-:S03]  /*3ddf0*/  MOV R14, R19 ;  /* 0x00000013000e7202 */ /* 0x002fc60000000f00 */
[----:B------:R0:W-:Y:S02]  /*3de00*/  STL [R1+0x375c], R15 ;  /* 0x00375c0f01007387 */ /* 0x0001e40000100800 */
[----:B------:R1:W-:Y:S02]  /*3de10*/  STL [R1+0x3758], R14 ;  /* 0x0037580e01007387 */ /* 0x0003e40000100800 */
[C---:B--2---:R-:W-:Y:S02]  /*3de20*/  FMUL R16, R25.reuse, R7 ;  /* 0x0000000719107220 */ /* 0x044fe40000400000 */
[----:B---3--:R-:W-:Y:S02]  /*3de30*/  FMUL R17, R25, R6 ;  /* 0x0000000619117220 */ /* 0x008fe40000400000 */
[C---:B----4-:R-:W-:Y:S02]  /*3de40*/  FMUL R18, R27.reuse, R3 ;  /* 0x000000031b127220 */ /* 0x050fe40000400000 */
[----:B-----5:R-:W-:-:S07]  /*3de50*/  FMUL R19, R27, R0 ;  /* 0x000000001b137220 */ /* 0x020fce0000400000 */
[----:B------:R-:W-:Y:S11]  /*3de60*/  HMMA.16816.F32.BF16 R8, R20, R8, R16 ;  /* 0x000000081408723c */ /* 0x000ff60000041810 */
[----:B------:R-:W-:Y:S11]  /*3de70*/  @!UPT UIADD3 URZ, URZ, URZ, URZ ;  /* 0x0000003f3f3ff290 */ /* 0x000ff6000fffe03f */
[----:B------:R-:W-:Y:S01]  /*3de80*/  @!UPT UIADD3 URZ, URZ, URZ, URZ ;  /* 0x0000003f3f3ff290 */ /* 0x000fe2000fffe03f */
[----:B------:R-:W-:Y:S01]  /*3de90*/  STL.64 [R1+0x3f0], R8 ;  /* 0x0003f00801007387 */ /* 0x000fe20000100a00 */
[----:B------:R2:W-:Y:S02]  /*3dea0*/  STL [R1+0x3f8], R10 ;  /* 0x0003f80a01007387 */ /* 0x0005e40000100800 */
[----:B------:R-:W3:Y:S02]  /*3deb0*/  LDL.LU R16, [R1+0x760] ;  /* 0x0007600001107983 */ /* 0x000ee40000300800 */
[----:B------:R-:W4:Y:S01]  /*3dec0*/  LDL.LU R17, [R1+0x764] ;  /* 0x0007640001117983 */ /* 0x000f220000300800 */
[----:B------:R-:W5:Y:S01]  /*3ded0*/  LDL.LU R18, [R1+0x768] ;  /* 0x0007680001127983 */ /* 0x000f620000300800 */
[----:B------:R-:W3:Y:S02]  /*3dee0*/  LDL.LU R19, [R1+0x76c] ;  /* 0x00076c0001137983 */ /* 0x000ee40000300800 */
[----:B------:R-:W3:Y:S02]  /*3def0*/  LDL.LU R24, [R1+0x750] ;  /* 0x0007500001187983 */ /* 0x000ee40000300800 */
[----:B0-----:R-:W-:Y:S01]  /*3df00*/  IMAD.MOV.U32 R15, RZ, RZ, R11 ;  /* 0x000000ffff0f7224 */ /* 0x001fe200078e000b */
[----:B-1----:R-:W3:Y:S01]  /*3df10*/  LDL.LU R14, [R1+0x754] ;  /* 0x00075400010e7983 */ /* 0x002ee20000300800 */
[----:B------:R-:W3:Y:S02]  /*3df20*/  LDL.LU R11, [R1+0x758] ;  /* 0x00075800010b7983 */ /* 0x000ee40000300800 */
[----:B--2---:R-:W3:Y:S02]  /*3df30*/  LDL.LU R10, [R1+0x75c] ;  /* 0x00075c00010a7983 */ /* 0x004ee40000300800 */
[----:B---3--:R-:W-:Y:S01]  /*3df40*/  STL.64 [R1+0x3988], R10 ;  /* 0x0039880a01007387 */ /* 0x008fe20000100a00 */
[----:B------:R-:W2:Y:S02]  /*3df50*/  LDL.LU R8, [R1+0x350] ;  /* 0x0003500001087983 */ /* 0x000ea40000300800 */
[----:B------:R-:W2:Y:S02]  /*3df60*/  LDL.LU R9, [R1+0x354] ;  /* 0x0003540001097983 */ /* 0x000ea40000300800 */
[----:B------:R-:W3:Y:S01]  /*3df70*/  LDL.LU R7, [R1+0x740] ;  /* 0x0007400001077983 */ /* 0x000ee20000300800 */
[----:B------:R-:W3:Y:S01]  /*3df80*/  LDL.LU R6, [R1+0x744] ;  /* 0x0007440001067983 */ /* 0x000ee20000300800 */
[----:B------:R-:W3:Y:S02]  /*3df90*/  LDL.LU R3, [R1+0x748] ;  /* 0x0007480001037983 */ /* 0x000ee40000300800 */
[----:B------:R-:W3:Y:S02]  /*3dfa0*/  LDL.LU R0, [R1+0x74c] ;  /* 0x00074c0001007983 */ /* 0x000ee40000300800 */
[----:B------:R-:W-:Y:S01]  /*3dfb0*/  STL [R1+0x3760], R15 ;  /* 0x0037600f01007387 */ /* 0x000fe20000100800 */
[----:B------:R0:W-:Y:S04]  /*3dfc0*/  STL.64 [R1+0x3900], R12 ;  /* 0x0039000c01007387 */ /* 0x0001e80000100a00 */
[----:B0-----:R-:W3:Y:S01]  /*3dfd0*/  LDL.LU R12, [R1+0x340] ;  /* 0x00034000010c7983 */ /* 0x001ee20000300800 */
[----:B------:R-:W3:Y:S02]  /*3dfe0*/  LDL.LU R13, [R1+0x344] ;  /* 0x00034400010d7983 */ /* 0x000ee40000300800 */
[----:B------:R-:W3:Y:S02]  /*3dff0*/  LDL.LU.64 R10, [R1+0x3988] ;  /* 0x00398800010a7983 */ /* 0x000ee40000300a00 */
[----:B------:R-:W-:-:S02]  /*3e000*/  FMUL R16, R25, R16 ;  /* 0x0000001019107220 */ /* 0x000fc40000400000 */
[----:B----4-:R-:W-:Y:S02]  /*3e010*/  FMUL R17, R25, R17 ;  /* 0x0000001119117220 */ /* 0x010fe40000400000 */
[C---:B-----5:R-:W-:Y:S02]  /*3e020*/  FMUL R18, R27.reuse, R18 ;  /* 0x000000121b127220 */ /* 0x060fe40000400000 */
[----:B------:R-:W-:-:S07]  /*3e030*/  FMUL R19, R27, R19 ;  /* 0x000000131b137220 */ /* 0x000fce0000400000 */
[----:B--2---:R-:W-:Y:S01]  /*3e040*/  HMMA.16816.F32.BF16 R16, R20, R8, R16 ;  /* 0x000000081410723c */ /* 0x004fe20000041810 */
[----:B------:R-:W2:Y:S11]  /*3e050*/  LDL.LU R8, [R1+0x2e0] ;  /* 0x0002e00001087983 */ /* 0x000eb60000300800 */
[----:B------:R-:W-:Y:S11]  /*3e060*/  @!UPT UIADD3 URZ, URZ, URZ, URZ ;  /* 0x0000003f3f3ff290 */ /* 0x000ff6000fffe03f */
[----:B------:R0:W-:Y:S01]  /*3e070*/  STL.64 [R1+0x3e0], R16 ;  /* 0x0003e01001007387 */ /* 0x0001e20000100a00 */
[----:B------:R3:W-:Y:S02]  /*3e080*/  STL.64 [R1+0x3e8], R18 ;  /* 0x0003e81201007387 */ /* 0x0007e40000100a00 */
[----:B------:R-:W2:Y:S02]  /*3e090*/  LDL.LU R9, [R1+0x2e4] ;  /* 0x0002e40001097983 */ /* 0x000ea40000300800 */
[C---:B0-----:R-:W-:Y:S02]  /*3e0a0*/  FMUL R16, R25.reuse, R24 ;  /* 0x0000001819107220 */ /* 0x041fe40000400000 */
[----:B------:R-:W-:Y:S02]  /*3e0b0*/  FMUL R17, R25, R14 ;  /* 0x0000000e19117220 */ /* 0x000fe40000400000 */
[C---:B---3--:R-:W-:Y:S02]  /*3e0c0*/  FMUL R18, R27.reuse, R11 ;  /* 0x0000000b1b127220 */ /* 0x048fe40000400000 */
[----:B------:R-:W-:-:S07]  /*3e0d0*/  FMUL R19, R27, R10 ;  /* 0x0000000a1b137220 */ /* 0x000fce0000400000 */
[----:B------:R-:W-:Y:S07]  /*3e0e0*/  HMMA.16816.F32.BF16 R12, R20, R12, R16 ;  /* 0x0000000c140c723c */ /* 0x000fee0000041810 */
[C---:B------:R-:W-:Y:S02]  /*3e0f0*/  FMUL R16, R25.reuse, R7 ;  /* 0x0000000719107220 */ /* 0x040fe40000400000 */
[----:B------:R-:W-:Y:S02]  /*3e100*/  FMUL R17, R25, R6 ;  /* 0x0000000619117220 */ /* 0x000fe40000400000 */
[----:B------:R-:W-:-:S02]  /*3e110*/  FMUL R18, R27, R3 ;  /* 0x000000031b127220 */ /* 0x000fc40000400000 */
[----:B------:R-:W-:-:S10]  /*3e120*/  FMUL R19, R27, R0 ;  /* 0x000000001b137220 */ /* 0x000fd40000400000 */
[----:B------:R-:W-:Y:S01]  /*3e130*/  STL.64 [R1+0x3d0], R12 ;  /* 0x0003d00c01007387 */ /* 0x000fe20000100a00 */
[----:B------:R0:W-:Y:S02]  /*3e140*/  STL.64 [R1+0x3d8], R14 ;  /* 0x0003d80e01007387 */ /* 0x0001e40000100a00 */
[----:B0-----:R-:W-:Y:S01]  /*3e150*/  HMMA.16816.F32.BF16 R12, R20, R4, R16 ;  /* 0x00000004140c723c */ /* 0x001fe20000041810 */
[----:B------:R-:W3:Y:S01]  /*3e160*/  LDL.LU R5, [R1+0x730] ;  /* 0x0007300001057983 */ /* 0x000ee20000300800 */
[----:B------:R-:W4:Y:S11]  /*3e170*/  LDL.LU R4, [R1+0x734] ;  /* 0x0007340001047983 */ /* 0x000f360000300800 */
[----:B------:R-:W-:Y:S10]  /*3e180*/  @!UPT UIADD3 URZ, URZ, URZ, URZ ;  /* 0x0000003f3f3ff290 */ /* 0x000ff4000fffe03f */
[----:B------:R0:W-:Y:S01]  /*3e190*/  STL.64 [R1+0x3c0], R12 ;  /* 0x0003c00c01007387 */ /* 0x0001e20000100a00 */
[----:B------:R-:W-:Y:S02]  /*3e1a0*/  STL.64 [R1+0x3c8], R14 ;  /* 0x0003c80e01007387 */ /* 0x000fe40000100a00 */
[----:B------:R-:W5:Y:S02]  /*3e1b0*/  LDL.LU R3, [R1+0x738] ;  /* 0x0007380001037983 */ /* 0x000f640000300800 */
[----:B------:R-:W2:Y:S01]  /*3e1c0*/  LDL.LU R0, [R1+0x73c] ;  /* 0x00073c0001007983 */ /* 0x000ea20000300800 */
[----:B0-----:R-:W2:Y:S01]  /*3e1d0*/  LDL.LU R13, [R1+0x710] ;  /* 0x00071000010d7983 */ /* 0x001ea20000300800 */
[----:B------:R-:W2:Y:S03]  /*3e1e0*/  LDL.LU R12, [R1+0x714] ;  /* 0x00071400010c7983 */ /* 0x000ea60000300800 */
[----:B--2---:R0:W-:Y:S04]  /*3e1f0*/  STL.64 [R1+0x3970], R12 ;  /* 0x0039700c01007387 */ /* 0x0041e80000100a00 */
[----:B0-----:R-:W2:Y:S01]  /*3e200*/  LDL.LU R12, [R1+0x2f0] ;  /* 0x0002f000010c7983 */ /* 0x001ea20000300800 */
[----:B------:R-:W2:Y:S02]  /*3e210*/  LDL.LU R13, [R1+0x2f4] ;  /* 0x0002f400010d7983 */ /* 0x000ea40000300800 */
[----:B------:R-:W2:Y:S02]  /*3e220*/  LDL.LU R26, [R1+0x720] ;  /* 0x00072000011a7983 */ /* 0x000ea40000300800 */
[----:B------:R-:W2:Y:S01]  /*3e230*/  LDL.LU R24, [R1+0x724] ;  /* 0x0007240001187983 */ /* 0x000ea20000300800 */
[----:B------:R-:W2:Y:S01]  /*3e240*/  LDL.LU R15, [R1+0x728] ;  /* 0x00072800010f7983 */ /* 0x000ea20000300800 */
[----:B------:R-:W2:Y:S02]  /*3e250*/  LDL.LU R14, [R1+0x72c] ;  /* 0x00072c00010e7983 */ /* 0x000ea40000300800 */
[----:B-----5:R-:W-:-:S02]  /*3e260*/  FMUL R18, R27, R3 ;  /* 0x000000031b127220 */ /* 0x020fc40000400000 */
[----:B------:R-:W-:Y:S02]  /*3e270*/  FMUL R19, R27, R0 ;  /* 0x000000001b137220 */ /* 0x000fe40000400000 */
[C---:B---3--:R-:W-:Y:S02]  /*3e280*/  FMUL R16, R25.reuse, R5 ;  /* 0x0000000519107220 */ /* 0x048fe40000400000 */
[C---:B----4-:R-:W-:Y:S01]  /*3e290*/  FMUL R17, R25.reuse, R4 ;  /* 0x0000000419117220 */ /* 0x050fe20000400000 */
[----:B--2---:R-:W-:Y:S01]  /*3e2a0*/  STL.64 [R1+0x3980], R14 ;  /* 0x0039800e01007387 */ /* 0x004fe20000100a00 */
[----:B------:R0:W-:Y:S03]  /*3e2b0*/  STL.64 [R1+0x3978], R12 ;  /* 0x0039780c01007387 */ /* 0x0001e60000100a00 */
[----:B0-----:R-:W2:Y:S01]  /*3e2c0*/  LDL.LU R12, [R1+0x300] ;  /* 0x00030000010c7983 */ /* 0x001ea20000300800 */
[----:B------:R-:W2:Y:S02]  /*3e2d0*/  LDL.LU R13, [R1+0x304] ;  /* 0x00030400010d7983 */ /* 0x000ea40000300800 */
[----:B------:R-:W3:Y:S02]  /*3e2e0*/  LDL.LU R11, [R1+0x718] ;  /* 0x00071800010b7983 */ /* 0x000ee40000300800 */
[----:B------:R-:W4:Y:S01]  /*3e2f0*/  LDL.LU R10, [R1+0x71c] ;  /* 0x00071c00010a7983 */ /* 0x000f220000300800 */
[----:B------:R-:W5:Y:S01]  /*3e300*/  LDL.LU R7, [R1+0x700] ;  /* 0x0007000001077983 */ /* 0x000f620000300800 */
[----:B------:R-:W3:Y:S02]  /*3e310*/  LDL.LU R6, [R1+0x704] ;  /* 0x0007040001067983 */ /* 0x000ee40000300800 */
[----:B------:R-:W3:Y:S02]  /*3e320*/  LDL.LU R3, [R1+0x708] ;  /* 0x0007080001037983 */ /* 0x000ee40000300800 */
[----:B------:R-:W3:Y:S01]  /*3e330*/  LDL.LU R0, [R1+0x70c] ;  /* 0x00070c0001007983 */ /* 0x000ee20000300800 */
[----:B------:R-:W3:Y:S01]  /*3e340*/  LDL.LU.64 R14, [R1+0x3980] ;  /* 0x00398000010e7983 */ /* 0x000ee20000300a00 */
[----:B--2---:R-:W-:Y:S03]  /*3e350*/  HMMA.16816.F32.BF16 R16, R20, R12, R16 ;  /* 0x0000000c1410723c */ /* 0x004fe60000041810 */
[----:B------:R-:W2:Y:S01]  /*3e360*/  LDL.LU.64 R12, [R1+0x3978] ;  /* 0x00397800010c7983 */ /* 0x000ea20000300a00 */
[----:B------:R-:W4:Y:S11]  /*3e370*/  LDL.LU R4, [R1+0x2b0] ;  /* 0x0002b00001047983 */ /* 0x000f360000300800 */
[----:B------:R-:W-:Y:S08]  /*3e380*/  @!UPT UIADD3 URZ, URZ, URZ, URZ ;  /* 0x0000003f3f3ff290 */ /* 0x000ff0000fffe03f */
[----:B------:R0:W-:Y:S01]  /*3e390*/  STL.64 [R1+0x370], R16 ;  /* 0x0003701001007387 */ /* 0x0001e20000100a00 */
[----:B------:R3:W-:Y:S02]  /*3e3a0*/  STL.64 [R1+0x378], R18 ;  /* 0x0003781201007387 */ /* 0x0007e40000100a00 */
[----:B------:R-:W4:Y:S02]  /*3e3b0*/  LDL.LU R5, [R1+0x2b4] ;  /* 0x0002b40001057983 */ /* 0x000f240000300800 */
[C---:B0-----:R-:W-:Y:S02]  /*3e3c0*/  FMUL R16, R25.reuse, R26 ;  /* 0x0000001a19107220 */ /* 0x041fe40000400000 */
[----:B------:R-:W-:Y:S02]  /*3e3d0*/  FMUL R17, R25, R24 ;  /* 0x0000001819117220 */ /* 0x000fe40000400000 */
[C---:B---3--:R-:W-:Y:S02]  /*3e3e0*/  FMUL R18, R27.reuse, R15 ;  /* 0x0000000f1b127220 */ /* 0x048fe40000400000 */
[----:B------:R-:W-:-:S07]  /*3e3f0*/  FMUL R19, R27, R14 ;  /* 0x0000000e1b137220 */ /* 0x000fce0000400000 */
[----:B--2---:R-:W-:Y:S01]  /*3e400*/  HMMA.16816.F32.BF16 R16, R20, R12, R16 ;  /* 0x0000000c1410723c */ /* 0x004fe20000041810 */
[----:B------:R-:W2:Y:S11]  /*3e410*/  LDL.LU.64 R12, [R1+0x3970] ;  /* 0x00397000010c7983 */ /* 0x000eb60000300a00 */
[----:B------:R-:W-:Y:S11]  /*3e420*/  @!UPT UIADD3 URZ, URZ, URZ, URZ ;  /* 0x0000003f3f3ff290 */ /* 0x000ff6000fffe03f */
[----:B------:R-:W-:Y:S01]  /*3e430*/  STL.64 [R1+0x330], R16 ;  /* 0x0003301001007387 */ /* 0x000fe20000100a00 */
[----:B------:R0:W-:Y:S02]  /*3e440*/  STL.64 [R1+0x338], R18 ;  /* 0x0003381201007387 */ /* 0x0001e40000100a00 */
[C---:B0-----:R-:W-:Y:S02]  /*3e450*/  FMUL R18, R27.reuse, R11 ;  /* 0x0000000b1b127220 */ /* 0x041fe40000400000 */
[----:B----4-:R-:W-:Y:S02]  /*3e460*/  FMUL R19, R27, R10 ;  /* 0x0000000a1b137220 */ /* 0x010fe40000400000 */
[C---:B--2---:R-:W-:Y:S02]  /*3e470*/  FMUL R16, R25.reuse, R13 ;  /* 0x0000000d19107220 */ /* 0x044fe40000400000 */
[----:B------:R-:W-:-:S07]  /*3e480*/  FMUL R17, R25, R12 ;  /* 0x0000000c19117220 */ /* 0x000fce0000400000 */
[----:B------:R-:W-:Y:S07]  /*3e490*/  HMMA.16816.F32.BF16 R8, R20, R8, R16 ;  /* 0x000000081408723c */ /* 0x000fee0000041810 */
[C---:B-----5:R-:W-:Y:S02]  /*3e4a0*/  FMUL R16, R25.reuse, R7 ;  /* 0x0000000719107220 */ /* 0x060fe40000400000 */
[----:B------:R-:W-:Y:S11]  /*3e4b0*/  FMUL R17, R25, R6 ;  /* 0x0000000619117220 */ /* 0x000ff60000400000 */
[----:B------:R-:W-:Y:S03]  /*3e4c0*/  @!UPT UIADD3 URZ, URZ, URZ, URZ ;  /* 0x0000003f3f3ff290 */ /* 0x000fe6000fffe03f */
[----:B------:R-:W-:Y:S01]  /*3e4d0*/  STL.64 [R1+0x320], R8 ;  /* 0x0003200801007387 */ /* 0x000fe20000100a00 */
[----:B------:R-:W-:Y:S02]  /*3e4e0*/  STL.64 [R1+0x328], R10 ;  /* 0x0003280a01007387 */ /* 0x000fe40000100a00 */
[----:B------:R-:W-:Y:S02]  /*3e4f0*/  STL [R1+0x396c], R27 ;  /* 0x00396c1b01007387 */ /* 0x000fe40000100800 */
[----:B------:R0:W-:Y:S01]  /*3e500*/  STL [R1+0x3968], R25 ;  /* 0x0039681901007387 */ /* 0x0001e20000100800 */
[----:B------:R-:W2:Y:S04]  /*3e510*/  LDL.LU R24, [R1+0x2d0] ;  /* 0x0002d00001187983 */ /* 0x000ea80000300800 */
[----:B0-----:R-:W2:Y:S01]  /*3e520*/  LDL.LU R25, [R1+0x2d4] ;  /* 0x0002d40001197983 */ /* 0x001ea20000300800 */
[----:B------:R-:W3:Y:S02]  /*3e530*/  LDL.LU R15, [R1+0x6f0] ;  /* 0x0006f000010f7983 */ /* 0x000ee40000300800 */
[----:B------:R-:W4:Y:S02]  /*3e540*/  LDL.LU R14, [R1+0x6f4] ;  /* 0x0006f400010e7983 */ /* 0x000f240000300800 */
[----:B------:R-:W5:Y:S01]  /*3e550*/  LDL.LU R11, [R1+0x6f8] ;  /* 0x0006f800010b7983 */ /* 0x000f620000300800 */
[----:B------:R-:W2:Y:S01]  /*3e560*/  LDL.LU R10, [R1+0x6fc] ;  /* 0x0006fc00010a7983 */ /* 0x000ea20000300800 */
[----:B------:R-:W2:Y:S02]  /*3e570*/  LDL.LU R7, [R1+0x6d0] ;  /* 0x0006d00001077983 */ /* 0x000ea40000300800 */
[----:B------:R-:W2:Y:S02]  /*3e580*/  LDL.LU R6, [R1+0x6d4] ;  /* 0x0006d40001067983 */ /* 0x000ea40000300800 */
[----:B------:R-:W-:-:S02]  /*3e590*/  FMUL R18, R27, R3 ;  /* 0x000000031b127220 */ /* 0x000fc40000400000 */
[----:B------:R-:W-:Y:S01]  /*3e5a0*/  FMUL R19, R27, R0 ;  /* 0x000000001b137220 */ /* 0x000fe20000400000 */
[----:B--2---:R-:W-:Y:S01]  /*3e5b0*/  STL.64 [R1+0x3960], R6 ;  /* 0x0039600601007387 */ /* 0x004fe20000100a00 */
[----:B------:R0:W-:Y:S03]  /*3e5c0*/  STL.64 [R1+0x3958], R4 ;  /* 0x0039580401007387 */ /* 0x0001e60000100a00 */
[----:B0-----:R-:W2:Y:S01]  /*3e5d0*/  LDL.LU R4, [R1+0x2c0] ;  /* 0x0002c00001047983 */ /* 0x001ea20000300800 */
[----:B------:R-:W2:Y:S02]  /*3e5e0*/  LDL.LU R5, [R1+0x2c4] ;  /* 0x0002c40001057983 */ /* 0x000ea40000300800 */
[----:B------:R-:W2:Y:S02]  /*3e5f0*/  LDL.LU R3, [R1+0x6d8] ;  /* 0x0006d80001037983 */ /* 0x000ea40000300800 */
[----:B------:R-:W2:Y:S01]  /*3e600*/  LDL.LU R0, [R1+0x6dc] ;  /* 0x0006dc0001007983 */ /* 0x000ea20000300800 */
[----:B------:R-:W2:Y:S01]  /*3e610*/  LDL.LU R12, [R1+0x200] ;  /* 0x00020000010c7983 */ /* 0x000ea20000300800 */
[----:B------:R-:W2:Y:S01]  /*3e620*/  LDL.LU R13, [R1+0x204] ;  /* 0x00020400010d7983 */ /* 0x000ea20000300800 */
[----:B------:R-:W-:Y:S02]  /*3e630*/  HMMA.16816.F32.BF16 R16, R20, R24, R16 ;  /* 0x000000181410723c */ /* 0x000fe40000041810 */
[----:B--2---:R0:W-:Y:S04]  /*3e640*/  STL.64 [R1+0x3940], R12 ;  /* 0x0039400c01007387 */ /* 0x0041e80000100a00 */
[----:B0-----:R-:W2:Y:S01]  /*3e650*/  LDL.LU R12, [R1+0x210] ;  /* 0x00021000010c7983 */ /* 0x001ea20000300800 */
[----:B------:R-:W2:Y:S02]  /*3e660*/  LDL.LU R13, [R1+0x214] ;  /* 0x00021400010d7983 */ /* 0x000ea40000300800 */
[----:B------:R-:W2:Y:S02]  /*3e670*/  LDL.LU R8, [R1+0x1f0] ;  /* 0x0001f00001087983 */ /* 0x000ea40000300800 */
[----:B------:R-:W2:Y:S01]  /*3e680*/  LDL.LU R9, [R1+0x1f4] ;  /* 0x0001f40001097983 */ /* 0x000ea20000300800 */
[----:B------:R-:W5:Y:S01]  /*3e690*/  LDL.LU R27, [R1+0x396c] ;  /* 0x00396c00011b7983 */ /* 0x000f620000300800 */
[----:B------:R-:W3:Y:S10]  /*3e6a0*/  LDL.LU R25, [R1+0x3968] ;  /* 0x0039680001197983 */ /* 0x000ef40000300800 */
[----:B------:R-:W-:Y:S02]  /*3e6b0*/  STL.64 [R1+0x290], R16 ;  /* 0x0002901001007387 */ /* 0x000fe40000100a00 */
[----:B------:R5:W-:Y:S01]  /*3e6c0*/  STL.64 [R1+0x298], R18 ;  /* 0x0002981201007387 */ /* 0x000be20000100a00 */
[----:B------:R-:W2:Y:S01]  /*3e6d0*/  LDL.LU.64 R6, [R1+0x3960] ;  /* 0x0039600001067983 */ /* 0x000ea20000300a00 */
[----:B-----5:R-:W-:-:S02]  /*3e6e0*/  FMUL R18, R27, R11 ;  /* 0x0000000b1b127220 */ /* 0x020fc40000400000 */
[C---:B---3--:R-:W-:Y:S02]  /*3e6f0*/  FMUL R16, R25.reuse, R15 ;  /* 0x0000000f19107220 */ /* 0x048fe40000400000 */
[----:B----4-:R-:W-:Y:S02]  /*3e700*/  FMUL R17, R25, R14 ;  /* 0x0000000e19117220 */ /* 0x010fe40000400000 */
[----:B------:R-:W-:-:S07]  /*3e710*/  FMUL R19, R27, R10 ;  /* 0x0000000a1b137220 */ /* 0x000fce0000400000 */
[----:B------:R-:W-:Y:S01]  /*3e720*/  HMMA.16816.F32.BF16 R16, R20, R4, R16 ;  /* 0x000000041410723c */ /* 0x000fe20000041810 */
[----:B------:R-:W3:Y:S11]  /*3e730*/  LDL.LU.64 R4, [R1+0x3958] ;  /* 0x0039580001047983 */ /* 0x000ef60000300a00 */
[----:B------:R-:W-:Y:S11]  /*3e740*/  @!UPT UIADD3 URZ, URZ, URZ, URZ ;  /* 0x0000003f3f3ff290 */ /* 0x000ff6000fffe03f */
[----:B------:R2:W-:Y:S01]  /*3e750*/  STL.64 [R1+0x280], R16 ;  /* 0x0002801001007387 */ /* 0x0005e20000100a00 */
[----:B------:R0:W-:Y:S02]  /*3e760*/  STL.64 [R1+0x288], R18 ;  /* 0x0002881201007387 */ /* 0x0001e40000100a00 */
[C---:B--2---:R-:W-:Y:S02]  /*3e770*/  FMUL R16, R25.reuse, R7 ;  /* 0x0000000719107220 */ /* 0x044fe40000400000 */
[----:B------:R-:W-:Y:S02]  /*3e780*/  FMUL R17, R25, R6 ;  /* 0x0000000619117220 */ /* 0x000fe40000400000 */
[C---:B0-----:R-:W-:Y:S02]  /*3e790*/  FMUL R18, R27.reuse, R3 ;  /* 0x000000031b127220 */ /* 0x041fe40000400000 */
[----:B------:R-:W-:-:S07]  /*3e7a0*/  FMUL R19, R27, R0 ;  /* 0x000000001b137220 */ /* 0x000fce0000400000 */
[----:B---3--:R-:W-:Y:S01]  /*3e7b0*/  HMMA.16816.F32.BF16 R4, R20, R4, R16 ;  /* 0x000000041404723c */ /* 0x008fe20000041810 */
[----:B------:R-:W2:Y:S01]  /*3e7c0*/  LDL.LU R17, [R1+0x670] ;  /* 0x0006700001117983 */ /* 0x000ea20000300800 */
[----:B------:R-:W3:Y:S11]  /*3e7d0*/  LDL.LU R18, [R1+0x674] ;  /* 0x0006740001127983 */ /* 0x000ef60000300800 */
[----:B------:R-:W-:Y:S10]  /*3e7e0*/  @!UPT UIADD3 URZ, URZ, URZ, URZ ;  /* 0x0000003f3f3ff290 */ /* 0x000ff4000fffe03f */
[----:B------:R-:W-:Y:S01]  /*3e7f0*/  STL.64 [R1+0x270], R4 ;  /* 0x0002700401007387 */ /* 0x000fe20000100a00 */
[----:B------:R-:W-:Y:S02]  /*3e800*/  STL.64 [R1+0x278], R6 ;  /* 0x0002780601007387 */ /* 0x000fe40000100a00 */
[----:B------:R-:W4:Y:S02]  /*3e810*/  LDL.LU R19, [R1+0x678] ;  /* 0x0006780001137983 */ /* 0x000f240000300800 */
[----:B------:R-:W5:Y:S01]  /*3e820*/  LDL.LU R28, [R1+0x67c] ;  /* 0x00067c00011c7983 */ /* 0x000f620000300800 */
[----:B------:R-:W2:Y:S01]  /*3e830*/  LDL.LU R26, [R1+0x5e0] ;  /* 0x0005e000011a7983 */ /* 0x000ea20000300800 */
[----:B------:R-:W2:Y:S02]  /*3e840*/  LDL.LU R24, [R1+0x5e4] ;  /* 0x0005e40001187983 */ /* 0x000ea40000300800 */
[----:B------:R-:W2:Y:S02]  /*3e850*/  LDL.LU R15, [R1+0x5e8] ;  /* 0x0005e800010f7983 */ /* 0x000ea40000300800 */
[----:B------:R-:W2:Y:S02]  /*3e860*/  LDL.LU R14, [R1+0x5ec] ;  /* 0x0005ec00010e7983 */ /* 0x000ea40000300800 */
[----:B--2---:R-:W-:Y:S01]  /*3e870*/  STL.64 [R1+0x3950], R14 ;  /* 0x0039500e01007387 */ /* 0x004fe20000100a00 */
[----:B------:R0:W-:Y:S03]  /*3e880*/  STL.64 [R1+0x3948], R12 ;  /* 0x0039480c01007387 */ /* 0x0001e60000100a00 */
[----:B0-----:R-:W2:Y:S01]  /*3e890*/  LDL.LU R12, [R1+0x2a0] ;  /* 0x0002a000010c7983 */ /* 0x001ea20000300800 */
[----:B------:R-:W2:Y:S02]  /*3e8a0*/  LDL.LU R13, [R1+0x2a4] ;  /* 0x0002a400010d7983 */ /* 0x000ea40000300800 */
[----:B------:R-:W2:Y:S02]  /*3e8b0*/  LDL.LU R11, [R1+0x5d0] ;  /* 0x0005d000010b7983 */ /* 0x000ea40000300800 */
[----:B------:R-:W2:Y:S01]  /*3e8c0*/  LDL.LU R10, [R1+0x5d4] ;  /* 0x0005d400010a7983 */ /* 0x000ea20000300800 */
[----:B------:R-:W2:Y:S01]  /*3e8d0*/  LDL.LU R7, [R1+0x5d8] ;  /* 0x0005d80001077983 */ /* 0x000ea20000300800 */
[----:B------:R-:W2:Y:S02]  /*3e8e0*/  LDL.LU R6, [R1+0x5dc] ;  /* 0x0005dc0001067983 */ /* 0x000ea40000300800 */
[----:B------:R-:W2:Y:S02]  /*3e8f0*/  LDL.LU R5, [R1+0x5c0] ;  /* 0x0005c00001057983 */ /* 0x000ea40000300800 */
[C---:B------:R-:W-:Y:S01]  /*3e900*/  FMUL R16, R25.reuse, R17 ;  /* 0x0000001119107220 */ /* 0x040fe20000400000 */
[----:B------:R-:W2:Y:S01]  /*3e910*/  LDL.LU R4, [R1+0x5c4] ;  /* 0x0005c40001047983 */ /* 0x000ea20000300800 */
[----:B---3--:R-:W-:-:S02]  /*3e920*/  FMUL R17, R25, R18 ;  /* 0x0000001219117220 */ /* 0x008fc40000400000 */
[----:B------:R-:W3:Y:S02]  /*3e930*/  LDL.LU R3, [R1+0x5c8] ;  /* 0x0005c80001037983 */ /* 0x000ee40000300800 */
[C---:B----4-:R-:W-:Y:S01]  /*3e940*/  FMUL R18, R27.reuse, R19 ;  /* 0x000000131b127220 */ /* 0x050fe20000400000 */
[----:B------:R-:W4:Y:S01]  /*3e950*/  LDL.LU R0, [R1+0x5cc] ;  /* 0x0005cc0001007983 */ /* 0x000f220000300800 */
[----:B-----5:R-:W-:Y:S02]  /*3e960*/  FMUL R19, R27, R28 ;  /* 0x0000001c1b137220 */ /* 0x020fe40000400000 */
[----:B------:R-:W5:Y:S05]  /*3e970*/  LDL.LU.64 R14, [R1+0x3950] ;  /* 0x00395000010e7983 */ /* 0x000f6a0000300a00 */
[----:B--2---:R-:W-:Y:S01]  /*3e980*/  HMMA.16816.F32.BF16 R16, R20, R12, R16 ;  /* 0x0000000c1410723c */ /* 0x004fe20000041810 */
[----:B------:R-:W2:Y:S11]  /*3e990*/  LDL.LU.64 R12, [R1+0x3948] ;  /* 0x00394800010c7983 */ /* 0x000eb60000300a00 */
[----:B------:R-:W-:Y:S11]  /*3e9a0*/  @!UPT UIADD3 URZ, URZ, URZ, URZ ;  /* 0x0000003f3f3ff290 */ /* 0x000ff6000fffe03f */
[----:B------:R0:W-:Y:S01]  /*3e9b0*/  STL.64 [R1+0x140], R16 ;  /* 0x0001401001007387 */ /* 0x0001e20000100a00 */
[----:B------:R5:W-:Y:S02]  /*3e9c0*/  STL.64 [R1+0x148], R18 ;  /* 0x0001481201007387 */ /* 0x000be40000100a00 */
[C---:B0-----:R-:W-:Y:S02]  /*3e9d0*/  FMUL R16, R25.reuse, R26 ;  /* 0x0000001a19107220 */ /* 0x041fe40000400000 */
[----:B------:R-:W-:Y:S02]  /*3e9e0*/  FMUL R17, R25, R24 ;  /* 0x0000001819117220 */ /* 0x000fe40000400000 */
[C---:B-----5:R-:W-:Y:S02]  /*3e9f0*/  FMUL R18, R27.reuse, R15 ;  /* 0x0000000f1b127220 */ /* 0x060fe40000400000 */
[----:B------:R-:W-:-:S07]  /*3ea00*/  FMUL R19, R27, R14 ;  /* 0x0000000e1b137220 */ /* 0x000fce0000400000 */
[----:B--2---:R-:W-:Y:S01]  /*3ea10*/  HMMA.16816.F32.BF16 R16, R20, R12, R16 ;  /* 0x0000000c1410723c */ /* 0x004fe20000041810 */
[----:B------:R-:W2:Y:S11]  /*3ea20*/  LDL.LU.64 R12, [R1+0x3940] ;  /* 0x00394000010c7983 */ /* 0x000eb60000300a00 */
[----:B------:R-:W-:Y:S11]  /*3ea30*/  @!UPT UIADD3 URZ, URZ, URZ, URZ ;  /* 0x0000003f3f3ff290 */ /* 0x000ff6000fffe03f */
[----:B------:R0:W-:Y:S01]  /*3ea40*/  STL.64 [R1+0xf0], R16 ;  /* 0x0000f01001007387 */ /* 0x0001e20000100a00 */
[----:B------:R1:W-:Y:S02]  /*3ea50*/  STL.64 [R1+0xf8], R18 ;  /* 0x0000f81201007387 */ /* 0x0003e40000100a00 */
[C---:B0-----:R-:W-:Y:S02]  /*3ea60*/  FMUL R16, R25.reuse, R11 ;  /* 0x0000000b19107220 */ /* 0x041fe40000400000 */
[----:B------:R-:W-:Y:S02]  /*3ea70*/  FMUL R17, R25, R10 ;  /* 0x0000000a19117220 */ /* 0x000fe40000400000 */
[C---:B-1----:R-:W-:Y:S02]  /*3ea80*/  FMUL R18, R27.reuse, R7 ;  /* 0x000000071b127220 */ /* 0x042fe40000400000 */
[----:B------:R-:W-:-:S07]  /*3ea90*/  FMUL R19, R27, R6 ;  /* 0x000000061b137220 */ /* 0x000fce0000400000 */
[----:B--2---:R-:W-:Y:S07]  /*3eaa0*/  HMMA.16816.F32.BF16 R12, R20, R12, R16 ;  /* 0x0000000c140c723c */ /* 0x004fee0000041810 */
[C---:B------:R-:W-:Y:S02]  /*3eab0*/  FMUL R16, R25.reuse, R5 ;  /* 0x0000000519107220 */ /* 0x040fe40000400000 */
[----:B------:R-:W-:Y:S02]  /*3eac0*/  FMUL R17, R25, R4 ;  /* 0x0000000419117220 */ /* 0x000fe40000400000 */
[----:B---3--:R-:W-:-:S02]  /*3ead0*/  FMUL R18, R27, R3 ;  /* 0x000000031b127220 */ /* 0x008fc40000400000 */
[----:B----4-:R-:W-:-:S07]  /*3eae0*/  FMUL R19, R27, R0 ;  /* 0x000000001b137220 */ /* 0x010fce0000400000 */
[----:B------:R-:W-:Y:S03]  /*3eaf0*/  HMMA.16816.F32.BF16 R4, R20, R8, R16 ;  /* 0x000000081404723c */ /* 0x000fe60000041810 */
[----:B------:R-:W-:Y:S01]  /*3eb00*/  STL.64 [R1+0xe0], R12 ;  /* 0x0000e00c01007387 */ /* 0x000fe20000100a00 */
[----:B------:R-:W-:Y:S02]  /*3eb10*/  STL.64 [R1+0xe8], R14 ;  /* 0x0000e80e01007387 */ /* 0x000fe40000100a00 */
[----:B------:R-:W2:Y:S02]  /*3eb20*/  LDL.LU R11, [R1+0x5b0] ;  /* 0x0005b000010b7983 */ /* 0x000ea40000300800 */
[----:B------:R-:W3:Y:S11]  /*3eb30*/  LDL.LU R10, [R1+0x5b4] ;  /* 0x0005b400010a7983 */ /* 0x000ef60000300800 */
[----:B------:R-:W-:Y:S04]  /*3eb40*/  @!UPT UIADD3 URZ, URZ, URZ, URZ ;  /* 0x0000003f3f3ff290 */ /* 0x000fe8000fffe03f */
[----:B------:R-:W-:Y:S01]  /*3eb50*/  STL.64 [R1+0xd0], R4 ;  /* 0x0000d00401007387 */ /* 0x000fe20000100a00 */
[----:B------:R0:W-:Y:S03]  /*3eb60*/  STL.64 [R1+0xd8], R6 ;  /* 0x0000d80601007387 */ /* 0x0001e60000100a00 */
[----:B0-----:R-:W4:Y:S01]  /*3eb70*/  LDL.LU R7, [R1+0x5b8] ;  /* 0x0005b80001077983 */ /* 0x001f220000300800 */
[----:B------:R-:W5:Y:S02]  /*3eb80*/  LDL.LU R6, [R1+0x5bc] ;  /* 0x0005bc0001067983 */ /* 0x000f640000300800 */
[----:B------:R-:W2:Y:S02]  /*3eb90*/  LDL.LU R8, [R1+0x150] ;  /* 0x0001500001087983 */ /* 0x000ea40000300800 */
[----:B------:R-:W2:Y:S01]  /*3eba0*/  LDL.LU R9, [R1+0x154] ;  /* 0x0001540001097983 */ /* 0x000ea20000300800 */
[----:B------:R-:W2:Y:S01]  /*3ebb0*/  LDL.LU R5, [R1+0x5f0] ;  /* 0x0005f00001057983 */ /* 0x000ea20000300800 */
        /* <DEDUP_REMOVED lines=8> */
[----:B------:R-:W-:-:S02]  /*3ec40*/  FMUL R16, R25, R11 ;  /* 0x0000000b19107220 */ /* 0x000fc40000400000 */
[----:B---3--:R-:W-:Y:S02]  /*3ec50*/  FMUL R17, R25, R10 ;  /* 0x0000000a19117220 */ /* 0x008fe40000400000 */
[C---:B----4-:R-:W-:Y:S02]  /*3ec60*/  FMUL R18, R27.reuse, R7 ;  /* 0x000000071b127220 */ /* 0x050fe40000400000 */
[C---:B-----5:R-:W-:Y:S01]  /*3ec70*/  FMUL R19, R27.reuse, R6 ;  /* 0x000000061b137220 */ /* 0x060fe20000400000 */
[----:B--2---:R0:W-:Y:S06]  /*3ec80*/  STL.64 [R1+0x3930], R12 ;  /* 0x0039300c01007387 */ /* 0x0041ec0000100a00 */
[C---:B------:R-:W-:Y:S01]  /*3ec90*/  HMMA.16816.F32.BF16 R16, R20.reuse, R4, R16 ;  /* 0x000000041410723c */ /* 0x040fe20000041810 */
[----:B0-----:R-:W2:Y:S01]  /*3eca0*/  LDL.LU R12, [R1+0x190] ;  /* 0x00019000010c7983 */ /* 0x001ea20000300800 */
[----:B------:R-:W2:Y:S02]  /*3ecb0*/  LDL.LU R13, [R1+0x194] ;  /* 0x00019400010d7983 */ /* 0x000ea40000300800 */
[----:B------:R0:W-:Y:S02]  /*3ecc0*/  STL.64 [R1+0x3918], R8 ;  /* 0x0039180801007387 */ /* 0x0001e40000100a00 */
[----:B0-----:R-:W3:Y:S01]  /*3ecd0*/  LDL.LU R8, [R1+0x160] ;  /* 0x0001600001087983 */ /* 0x001ee20000300800 */
[----:B------:R-:W3:Y:S02]  /*3ece0*/  LDL.LU R9, [R1+0x164] ;  /* 0x0001640001097983 */ /* 0x000ee40000300800 */
[----:B------:R-:W4:Y:S11]  /*3ecf0*/  LDL.LU.64 R4, [R1+0x3938] ;  /* 0x0039380001047983 */ /* 0x000f360000300a00 */
[----:B------:R-:W-:Y:S03]  /*3ed00*/  @!UPT UIADD3 URZ, URZ, URZ, URZ ;  /* 0x0000003f3f3ff290 */ /* 0x000fe6000fffe03f */
[----:B------:R-:W-:Y:S01]  /*3ed10*/  STL.64 [R1+0xc0], R16 ;  /* 0x0000c01001007387 */ /* 0x000fe20000100a00 */
[----:B------:R0:W-:Y:S02]  /*3ed20*/  STL.64 [R1+0xc8], R18 ;  /* 0x0000c81201007387 */ /* 0x0001e40000100a00 */
[C---:B0-----:R-:W-:Y:S02]  /*3ed30*/  FMUL R18, R27.reuse, R3 ;  /* 0x000000031b127220 */ /* 0x041fe40000400000 */
[----:B------:R-:W-:Y:S02]  /*3ed40*/  FMUL R19, R27, R0 ;  /* 0x000000001b137220 */ /* 0x000fe40000400000 */
[C---:B----4-:R-:W-:Y:S02]  /*3ed50*/  FMUL R16, R25.reuse, R5 ;  /* 0x0000000519107220 */ /* 0x050fe40000400000 */
[C---:B------:R-:W-:Y:S01]  /*3ed60*/  FMUL R17, R25.reuse, R4 ;  /* 0x0000000419117220 */ /* 0x040fe20000400000 */
[----:B------:R-:W4:Y:S01]  /*3ed70*/  LDL.LU R5, [R1+0x600] ;  /* 0x0006000001057983 */ /* 0x000f220000300800 */
[----:B------:R-:W5:Y:S02]  /*3ed80*/  LDL.LU R4, [R1+0x604] ;  /* 0x0006040001047983 */ /* 0x000f640000300800 */
[----:B------:R-:W3:Y:S02]  /*3ed90*/  LDL.LU R3, [R1+0x608] ;  /* 0x0006080001037983 */ /* 0x000ee40000300800 */
[----:B------:R-:W3:Y:S01]  /*3eda0*/  LDL.LU R0, [R1+0x60c] ;  /* 0x00060c0001007983 */ /* 0x000ee20000300800 */
[----:B--2---:R-:W-:Y:S01]  /*3edb0*/  HMMA.16816.F32.BF16 R16, R20, R12, R16 ;  /* 0x0000000c1410723c */ /* 0x004fe20000041810 */
[----:B------:R-:W2:Y:S01]  /*3edc0*/  LDL.LU.64 R12, [R1+0x3930] ;  /* 0x00393000010c7983 */ /* 0x000ea20000300a00 */
[----:B------:R-:W2:Y:S02]  /*3edd0*/  LDL.LU R26, [R1+0x610] ;  /* 0x00061000011a7983 */ /* 0x000ea40000300800 */
[----:B------:R-:W2:Y:S11]  /*3ede0*/  LDL.LU R24, [R1+0x614] ;  /* 0x0006140001187983 */ /* 0x000eb60000300800 */
[----:B------:R-:W-:Y:S08]  /*3edf0*/  @!UPT UIADD3 URZ, URZ, URZ, URZ ;  /* 0x0000003f3f3ff290 */ /* 0x000ff0000fffe03f */
[----:B------:R-:W-:Y:S01]  /*3ee00*/  STL.64 [R1+0xb0], R16 ;  /* 0x0000b01001007387 */ /* 0x000fe20000100a00 */
[----:B------:R-:W-:Y:S02]  /*3ee10*/  STL.64 [R1+0xb8], R18 ;  /* 0x0000b81201007387 */ /* 0x000fe40000100a00 */
        /* <DEDUP_REMOVED lines=10> */
[----:B----4-:R-:W-:-:S02]  /*3eec0*/  FMUL R16, R25, R5 ;  /* 0x0000000519107220 */ /* 0x010fc40000400000 */
[----:B-----5:R-:W-:Y:S01]  /*3eed0*/  FMUL R17, R25, R4 ;  /* 0x0000000419117220 */ /* 0x020fe20000400000 */
[----:B------:R-:W4:Y:S01]  /*3eee0*/  LDL.LU R5, [R1+0x630] ;  /* 0x0006300001057983 */ /* 0x000f220000300800 */
[C---:B---3--:R-:W-:Y:S02]  /*3eef0*/  FMUL R18, R27.reuse, R3 ;  /* 0x000000031b127220 */ /* 0x048fe40000400000 */
[----:B------:R-:W3:Y:S02]  /*3ef00*/  LDL.LU R4, [R1+0x634] ;  /* 0x0006340001047983 */ /* 0x000ee40000300800 */
[----:B------:R-:W-:Y:S01]  /*3ef10*/  FMUL R19, R27, R0 ;  /* 0x000000001b137220 */ /* 0x000fe20000400000 */
[----:B------:R-:W5:Y:S01]  /*3ef20*/  LDL.LU R3, [R1+0x638] ;  /* 0x0006380001037983 */ /* 0x000f620000300800 */
[----:B------:R-:W3:Y:S02]  /*3ef30*/  LDL.LU R0, [R1+0x63c] ;  /* 0x00063c0001007983 */ /* 0x000ee40000300800 */
[----:B------:R-:W3:Y:S03]  /*3ef40*/  LDL.LU.64 R14, [R1+0x3928] ;  /* 0x00392800010e7983 */ /* 0x000ee60000300a00 */
[----:B--2---:R-:W-:Y:S01]  /*3ef50*/  HMMA.16816.F32.BF16 R16, R20, R12, R16 ;  /* 0x0000000c1410723c */ /* 0x004fe20000041810 */
[----:B------:R-:W2:Y:S11]  /*3ef60*/  LDL.LU.64 R12, [R1+0x3920] ;  /* 0x00392000010c7983 */ /* 0x000eb60000300a00 */
[----:B------:R-:W-:Y:S11]  /*3ef70*/  @!UPT UIADD3 URZ, URZ, URZ, URZ ;  /* 0x0000003f3f3ff290 */ /* 0x000ff6000fffe03f */
[----:B------:R0:W-:Y:S01]  /*3ef80*/  STL.64 [R1+0xa0], R16 ;  /* 0x0000a01001007387 */ /* 0x0001e20000100a00 */
[----:B------:R3:W-:Y:S02]  /*3ef90*/  STL.64 [R1+0xa8], R18 ;  /* 0x0000a81201007387 */ /* 0x0007e40000100a00 */
[C---:B0-----:R-:W-:Y:S02]  /*3efa0*/  FMUL R16, R25.reuse, R26 ;  /* 0x0000001a19107220 */ /* 0x041fe40000400000 */
[----:B------:R-:W-:Y:S02]  /*3efb0*/  FMUL R17, R25, R24 ;  /* 0x0000001819117220 */ /* 0x000fe40000400000 */
[C---:B---3--:R-:W-:Y:S02]  /*3efc0*/  FMUL R18, R27.reuse, R15 ;  /* 0x0000000f1b127220 */ /* 0x048fe40000400000 */
        /* <DEDUP_REMOVED lines=9> */
[C---:B-1----:R-:W-:Y:S02]  /*3f060*/  FMUL R18, R27.reuse, R7 ;  /* 0x000000071b127220 */ /* 0x042fe40000400000 */
[----:B------:R-:W-:-:S07]  /*3f070*/  FMUL R19, R27, R6 ;  /* 0x000000061b137220 */ /* 0x000fce0000400000 */
[----:B------:R-:W-:Y:S01]  /*3f080*/  HMMA.16816.F32.BF16 R16, R20, R8, R16 ;  /* 0x000000081410723c */ /* 0x000fe20000041810 */
[----:B------:R-:W3:Y:S11]  /*3f090*/  LDL.LU.64 R8, [R1+0x3918] ;  /* 0x0039180001087983 */ /* 0x000ef60000300a00 */
[----:B------:R-:W-:Y:S11]  /*3f0a0*/  @!UPT UIADD3 URZ, URZ, URZ, URZ ;  /* 0x0000003f3f3ff290 */ /* 0x000ff6000fffe03f */
[----:B------:R4:W-:Y:S01]  /*3f0b0*/  STL.64 [R1+0x80], R16 ;  /* 0x0000801001007387 */ /* 0x0009e20000100a00 */
[----:B------:R5:W-:Y:S02]  /*3f0c0*/  STL.64 [R1+0x88], R18 ;  /* 0x0000881201007387 */ /* 0x000be40000100a00 */
[C---:B----4-:R-:W-:Y:S02]  /*3f0d0*/  FMUL R16, R25.reuse, R5 ;  /* 0x0000000519107220 */ /* 0x050fe40000400000 */
[----:B------:R-:W-:Y:S02]  /*3f0e0*/  FMUL R17, R25, R4 ;  /* 0x0000000419117220 */ /* 0x000fe40000400000 */
[C---:B-----5:R-:W-:Y:S02]  /*3f0f0*/  FMUL R18, R27.reuse, R3 ;  /* 0x000000031b127220 */ /* 0x060fe40000400000 */
[----:B------:R-:W-:Y:S01]  /*3f100*/  FMUL R19, R27, R0 ;  /* 0x000000001b137220 */ /* 0x000fe20000400000 */
[----:B------:R-:W4:Y:S01]  /*3f110*/  LDL.LU R4, [R1+0x100] ;  /* 0x0001000001047983 */ /* 0x000f220000300800 */
[----:B------:R-:W-:-:S02]  /*3f120*/  MOV R5, R29 ;  /* 0x0000001d00057202 */ /* 0x000fc40000000f00 */
[----:B------:R-:W5:Y:S02]  /*3f130*/  LDL.LU R29, [R1+0x3914] ;  /* 0x00391400011d7983 */ /* 0x000f640000300800 */
[----:B------:R-:W2:Y:S01]  /*3f140*/  LDL.LU R28, [R1+0x640] ;  /* 0x00064000011c7983 */ /* 0x000ea20000300800 */
[----:B------:R-:W2:Y:S01]  /*3f150*/  LDL.LU R26, [R1+0x644] ;  /* 0x00064400011a7983 */ /* 0x000ea20000300800 */
[----:B---3--:R-:W-:Y:S11]  /*3f160*/  HMMA.16816.F32.BF16 R8, R20, R8, R16 ;  /* 0x000000081408723c */ /* 0x008ff60000041810 */
[----:B------:R-:W-:Y:S11]  /*3f170*/  @!UPT UIADD3 URZ, URZ, URZ, URZ ;  /* 0x0000003f3f3ff290 */ /* 0x000ff6000fffe03f */
[----:B------:R-:W-:Y:S01]  /*3f180*/  @!UPT UIADD3 URZ, URZ, URZ, URZ ;  /* 0x0000003f3f3ff290 */ /* 0x000fe2000fffe03f */
[----:B------:R-:W-:Y:S01]  /*3f190*/  STL.64 [R1+0x70], R8 ;  /* 0x0000700801007387 */ /* 0x000fe20000100a00 */
[----:B------:R-:W-:Y:S02]  /*3f1a0*/  STL.64 [R1+0x78], R10 ;  /* 0x0000780a01007387 */ /* 0x000fe40000100a00 */
[----:B------:R-:W3:Y:S02]  /*3f1b0*/  LDL.LU R24, [R1+0x648] ;  /* 0x0006480001187983 */ /* 0x000ee40000300800 */
[----:B------:R-:W2:Y:S01]  /*3f1c0*/  LDL.LU R15, [R1+0x64c] ;  /* 0x00064c00010f7983 */ /* 0x000ea20000300800 */
[----:B------:R-:W2:Y:S04]  /*3f1d0*/  LDL.LU R14, [R1+0x660] ;  /* 0x00066000010e7983 */ /* 0x000ea80000300800 */
[----:B--2---:R-:W-:Y:S01]  /*3f1e0*/  STL [R1+0x3910], R14 ;  /* 0x0039100e01007387 */ /* 0x004fe20000100800 */
[----:B------:R0:W-:Y:S03]  /*3f1f0*/  STL.64 [R1+0x3908], R12 ;  /* 0x0039080c01007387 */ /* 0x0001e60000100a00 */
[----:B0-----:R-:W2:Y:S01]  /*3f200*/  LDL.LU R12, [R1+0x130] ;  /* 0x00013000010c7983 */ /* 0x001ea20000300800 */
[----:B------:R-:W2:Y:S02]  /*3f210*/  LDL.LU R13, [R1+0x134] ;  /* 0x00013400010d7983 */ /* 0x000ea40000300800 */
[----:B------:R-:W2:Y:S02]  /*3f220*/  LDL.LU R7, [R1+0x664] ;  /* 0x0006640001077983 */ /* 0x000ea40000300800 */
[----:B------:R-:W2:Y:S01]  /*3f230*/  LDL.LU R6, [R1+0x668] ;  /* 0x0006680001067983 */ /* 0x000ea20000300800 */
[----:B------:R-:W2:Y:S01]  /*3f240*/  LDL.LU R3, [R1+0x66c] ;  /* 0x00066c0001037983 */ /* 0x000ea20000300800 */
[----:B------:R-:W2:Y:S01]  /*3f250*/  LDL.LU R8, [R1+0x10] ;  /* 0x0000100001087983 */ /* 0x000ea20000300800 */
[----:B------:R-:W-:Y:S01]  /*3f260*/  MOV R9, R2 ;  /* 0x0000000200097202 */ /* 0x000fe20000000f00 */
[----:B------:R-:W-:-:S02]  /*3f270*/  FMUL R16, R25, R28 ;  /* 0x0000001c19107220 */ /* 0x000fc40000400000 */
[----:B------:R-:W-:Y:S02]  /*3f280*/  FMUL R17, R25, R26 ;  /* 0x0000001a19117220 */ /* 0x000fe40000400000 */
[C---:B---3--:R-:W-:Y:S02]  /*3f290*/  FMUL R18, R27.reuse, R24 ;  /* 0x000000181b127220 */ /* 0x048fe40000400000 */
[----:B------:R-:W-:Y:S01]  /*3f2a0*/  FMUL R19, R27, R15 ;  /* 0x0000000f1b137220 */ /* 0x000fe20000400000 */
[----:B--2---:R0:W-:Y:S06]  /*3f2b0*/  STL.64 [R1+0x38f8], R8 ;  /* 0x0038f80801007387 */ /* 0x0041ec0000100a00 */
[----:B------:R-:W-:Y:S01]  /*3f2c0*/  HMMA.16816.F32.BF16 R16, R20, R12, R16 ;  /* 0x0000000c1410723c */ /* 0x000fe20000041810 */
[----:B0-----:R-:W2:Y:S01]  /*3f2d0*/  LDL.LU R8, [R1+0x110] ;  /* 0x0001100001087983 */ /* 0x001ea20000300800 */
[----:B------:R-:W3:Y:S02]  /*3f2e0*/  LDL.LU R11, [R1+0x680] ;  /* 0x00068000010b7983 */ /* 0x000ee40000300800 */
[----:B------:R-:W2:Y:S02]  /*3f2f0*/  LDL.LU R10, [R1+0x684] ;  /* 0x00068400010a7983 */ /* 0x000ea40000300800 */
[----:B------:R-:W2:Y:S01]  /*3f300*/  LDL.LU R2, [R1+0x688] ;  /* 0x0006880001027983 */ /* 0x000ea20000300800 */
[----:B------:R-:W2:Y:S01]  /*3f310*/  LDL.LU R0, [R1+0x68c] ;  /* 0x00068c0001007983 */ /* 0x000ea20000300800 */
[----:B------:R-:W2:Y:S02]  /*3f320*/  LDL.LU R14, [R1+0x3910] ;  /* 0x00391000010e7983 */ /* 0x000ea40000300800 */
[----:B------:R-:W3:Y:S11]  /*3f330*/  LDL.LU.64 R12, [R1+0x3908] ;  /* 0x00390800010c7983 */ /* 0x000ef60000300a00 */
[----:B------:R-:W-:Y:S02]  /*3f340*/  @!UPT UIADD3 URZ, URZ, URZ, URZ ;  /* 0x0000003f3f3ff290 */ /* 0x000fe4000fffe03f */
[----:B------:R0:W-:Y:S01]  /*3f350*/  STL.64 [R1+0x60], R16 ;  /* 0x0000601001007387 */ /* 0x0001e20000100a00 */
[----:B------:R1:W-:Y:S02]  /*3f360*/  STL.64 [R1+0x68], R18 ;  /* 0x0000681201007387 */ /* 0x0003e40000100a00 */
[----:B0-----:R-:W-:Y:S02]  /*3f370*/  FMUL R17, R25, R7 ;  /* 0x0000000719117220 */ /* 0x001fe40000400000 */
[C---:B-1----:R-:W-:Y:S02]  /*3f380*/  FMUL R18, R27.reuse, R6 ;  /* 0x000000061b127220 */ /* 0x042fe40000400000 */
[----:B------:R-:W-:Y:S02]  /*3f390*/  FMUL R19, R27, R3 ;  /* 0x000000031b137220 */ /* 0x000fe40000400000 */
[----:B--2---:R-:W-:-:S07]  /*3f3a0*/  FMUL R16, R25, R14 ;  /* 0x0000000e19107220 */ /* 0x004fce0000400000 */
[----:B---3--:R-:W-:Y:S01]  /*3f3b0*/  HMMA.16816.F32.BF16 R16, R20, R12, R16 ;  /* 0x0000000c1410723c */ /* 0x008fe20000041810 */
[----:B------:R-:W2:Y:S01]  /*3f3c0*/  LDL.LU.64 R12, [R1+0x3900] ;  /* 0x00390000010c7983 */ /* 0x000ea20000300a00 */
[----:B------:R-:W3:Y:S02]  /*3f3d0*/  LDL.LU R15, [R1+0x6a0] ;  /* 0x0006a000010f7983 */ /* 0x000ee40000300800 */
[----:B------:R-:W2:Y:S11]  /*3f3e0*/  LDL.LU R7, [R1+0x6a4] ;  /* 0x0006a40001077983 */ /* 0x000eb60000300800 */
[----:B------:R-:W-:Y:S08]  /*3f3f0*/  @!UPT UIADD3 URZ, URZ, URZ, URZ ;  /* 0x0000003f3f3ff290 */ /* 0x000ff0000fffe03f */
[----:B------:R0:W-:Y:S01]  /*3f400*/  STL.64 [R1+0x50], R16 ;  /* 0x0000501001007387 */ /* 0x0001e20000100a00 */
[----:B------:R1:W-:Y:S02]  /*3f410*/  STL.64 [R1+0x58], R18 ;  /* 0x0000581201007387 */ /* 0x0003e40000100a00 */
[----:B------:R-:W4:Y:S02]  /*3f420*/  LDL.LU R6, [R1+0x6a8] ;  /* 0x0006a80001067983 */ /* 0x000f240000300800 */
[----:B------:R-:W4:Y:S02]  /*3f430*/  LDL.LU R3, [R1+0x6ac] ;  /* 0x0006ac0001037983 */ /* 0x000f240000300800 */
[----:B-----5:R-:W-:Y:S01]  /*3f440*/  IMAD.MOV.U32 R9, RZ, RZ, R29 ;  /* 0x000000ffff097224 */ /* 0x020fe200078e001d */
[----:B------:R-:W5:Y:S01]  /*3f450*/  LDL R24, [R1+0x7e4] ;  /* 0x0007e40001187983 */ /* 0x000f620000100800 */
[C---:B0-----:R-:W-:Y:S02]  /*3f460*/  FMUL R16, R25.reuse, R11 ;  /* 0x0000000b19107220 */ /* 0x041fe40000400000 */
[----:B------:R-:W-:-:S02]  /*3f470*/  FMUL R17, R25, R10 ;  /* 0x0000000a19117220 */ /* 0x000fc40000400000 */
[C---:B-1----:R-:W-:Y:S02]  /*3f480*/  FMUL R18, R27.reuse, R2 ;  /* 0x000000021b127220 */ /* 0x042fe40000400000 */
[----:B------:R-:W-:-:S07]  /*3f490*/  FMUL R19, R27, R0 ;  /* 0x000000001b137220 */ /* 0x000fce0000400000 */
[----:B------:R-:W-:Y:S01]  /*3f4a0*/  HMMA.16816.F32.BF16 R16, R20, R8, R16 ;  /* 0x000000081410723c */ /* 0x000fe20000041810 */
[----:B------:R-:W5:Y:S01]  /*3f4b0*/  LDL.LU.64 R8, [R1+0x38f8] ;  /* 0x0038f80001087983 */ /* 0x000f620000300a00 */
[----:B------:R-:W5:Y:S02]  /*3f4c0*/  LDL.LU R29, [R1+0x6b4] ;  /* 0x0006b400011d7983 */ /* 0x000f640000300800 */
[----:B------:R-:W5:Y:S11]  /*3f4d0*/  LDL.LU R11, [R1+0x6b8] ;  /* 0x0006b800010b7983 */ /* 0x000f760000300800 */
[----:B------:R-:W-:Y:S08]  /*3f4e0*/  @!UPT UIADD3 URZ, URZ, URZ, URZ ;  /* 0x0000003f3f3ff290 */ /* 0x000ff0000fffe03f */
[----:B------:R3:W-:Y:S01]  /*3f4f0*/  STL.64 [R1+0x40], R16 ;  /* 0x0000401001007387 */ /* 0x0007e20000100a00 */
[----:B------:R4:W-:Y:S02]  /*3f500*/  STL.64 [R1+0x48], R18 ;  /* 0x0000481201007387 */ /* 0x0009e40000100a00 */
[----:B------:R-:W5:Y:S02]  /*3f510*/  LDL.LU R10, [R1+0x6bc] ;  /* 0x0006bc00010a7983 */ /* 0x000f640000300800 */
[----:B------:R-:W5:Y:S01]  /*3f520*/  LDL.LU R28, [R1+0x65c] ;  /* 0x00065c00011c7983 */ /* 0x000f620000300800 */
[----:B------:R-:W5:Y:S01]  /*3f530*/  LDL.LU R0, [R1+0x9a8] ;  /* 0x0009a80001007983 */ /* 0x000f620000300800 */
[----:B------:R-:W5:Y:S02]  /*3f540*/  LDL.LU R2, [R1+0x9a0] ;  /* 0x0009a00001027983 */ /* 0x000f640000300800 */
[----:B------:R-:W5:Y:S02]  /*3f550*/  LDL.LU R14, [R1+0x998] ;  /* 0x00099800010e7983 */ /* 0x000f640000300800 */
[----:B---3--:R-:W-:-:S02]  /*3f560*/  FMUL R16, R25, R15 ;  /* 0x0000000f19107220 */ /* 0x008fc40000400000 */
[----:B--2---:R-:W-:Y:S02]  /*3f570*/  FMUL R17, R25, R7 ;  /* 0x0000000719117220 */ /* 0x004fe40000400000 */
[----:B------:R-:W2:Y:S01]  /*3f580*/  LDL.LU R7, [R1+0x38f0] ;  /* 0x0038f00001077983 */ /* 0x000ea20000300800 */
[C---:B----4-:R-:W-:Y:S02]  /*3f590*/  FMUL R18, R27.reuse, R6 ;  /* 0x000000061b127220 */ /* 0x050fe40000400000 */
[----:B------:R-:W-:-:S07]  /*3f5a0*/  FMUL R19, R27, R3 ;  /* 0x000000031b137220 */ /* 0x000fce0000400000 */
[----:B------:R-:W-:Y:S01]  /*3f5b0*/  HMMA.16816.F32.BF16 R16, R20, R4, R16 ;  /* 0x000000041410723c */ /* 0x000fe20000041810 */
[----:B------:R-:W3:Y:S11]  /*3f5c0*/  LDL.LU.64 R4, [R1+0x38e8] ;  /* 0x0038e80001047983 */ /* 0x000ef60000300a00 */
[----:B------:R-:W-:Y:S11]  /*3f5d0*/  @!UPT UIADD3 URZ, URZ, URZ, URZ ;  /* 0x0000003f3f3ff290 */ /* 0x000ff6000fffe03f */
[----:B------:R-:W-:Y:S01]  /*3f5e0*/  STL.64 [R1+0x30], R16 ;  /* 0x0000301001007387 */ /* 0x000fe20000100a00 */
[----:B------:R0:W-:Y:S03]  /*3f5f0*/  STL.64 [R1+0x38], R18 ;  /* 0x0000381201007387 */ /* 0x0001e60000100a00 */
[----:B0-----:R-:W4:Y:S01]  /*3f600*/  LDL.LU R19, [R1+0x6b0] ;  /* 0x0006b00001137983 */ /* 0x001f220000300800 */
[----:B-----5:R-:W-:Y:S02]  /*3f610*/  FMUL R17, R25, R29 ;  /* 0x0000001d19117220 */ /* 0x020fe40000400000 */
[----:B------:R-:W-:Y:S01]  /*3f620*/  FMUL R18, R27, R11 ;  /* 0x0000000b1b127220 */ /* 0x000fe20000400000 */
[----:B------:R-:W5:Y:S04]  /*3f630*/  LDL.LU R15, [R1+0x698] ;  /* 0x00069800010f7983 */ /* 0x000f680000300800 */
[----:B------:R-:W2:Y:S01]  /*3f640*/  LDL.LU R6, [R1+0x69c] ;  /* 0x00069c0001067983 */ /* 0x000ea20000300800 */
[----:B------:R-:W2:Y:S02]  /*3f650*/  LDL.LU R26, [R1+0x990] ;  /* 0x00099000011a7983 */ /* 0x000ea40000300800 */
[----:B------:R-:W2:Y:S02]  /*3f660*/  LDL.LU R3, [R1+0x9ac] ;  /* 0x0009ac0001037983 */ /* 0x000ea40000300800 */
[----:B----4-:R-:W-:-:S02]  /*3f670*/  FMUL R16, R25, R19 ;  /* 0x0000001319107220 */ /* 0x010fc40000400000 */
[----:B------:R-:W-:Y:S02]  /*3f680*/  FMUL R19, R27, R10 ;  /* 0x0000000a1b137220 */ /* 0x000fe40000400000 */
[----:B------:R-:W4:Y:S05]  /*3f690*/  LDL.LU.64 R10, [R1+0x38e0] ;  /* 0x0038e000010a7983 */ /* 0x000f2a0000300a00 */
[----:B------:R-:W-:Y:S01]  /*3f6a0*/  HMMA.16816.F32.BF16 R16, R20, R8, R16 ;  /* 0x000000081410723c */ /* 0x000fe20000041810 */
[----:B------:R-:W2:Y:S11]  /*3f6b0*/  LDL.LU.64 R8, [R1+0x38d8] ;  /* 0x0038d80001087983 */ /* 0x000eb60000300a00 */
[----:B------:R-:W-:Y:S11]  /*3f6c0*/  @!UPT UIADD3 URZ, URZ, URZ, URZ ;  /* 0x0000003f3f3ff290 */ /* 0x000ff6000fffe03f */
[----:B------:R0:W-:Y:S01]  /*3f6d0*/  STL.64 [R1+0x20], R16 ;  /* 0x0000201001007387 */ /* 0x0001e20000100a00 */
[----:B------:R1:W-:Y:S03]  /*3f6e0*/  STL.64 [R1+0x28], R18 ;  /* 0x0000281201007387 */ /* 0x0003e60000100a00 */
[----:B0-----:R-:W2:Y:S01]  /*3f6f0*/  LDL.LU R17, [R1+0x650] ;  /* 0x0006500001117983 */ /* 0x001ea20000300800 */
[----:B-1----:R-:W3:Y:S02]  /*3f700*/  LDL.LU R18, [R1+0x654] ;  /* 0x0006540001127983 */ /* 0x002ee40000300800 */
[----:B------:R-:W4:Y:S02]  /*3f710*/  LDL.LU R19, [R1+0x658] ;  /* 0x0006580001137983 */ /* 0x000f240000300800 */
[----:B------:R-:W5:Y:S02]  /*3f720*/  LDL.LU R29, [R1+0x9a4] ;  /* 0x0009a400011d7983 */ /* 0x000f640000300800 */
[----:B--2---:R-:W-:-:S02]  /*3f730*/  FMUL R16, R25, R17 ;  /* 0x0000001119107220 */ /* 0x004fc40000400000 */
[----:B---3--:R-:W-:Y:S02]  /*3f740*/  FMUL R17, R25, R18 ;  /* 0x0000001219117220 */ /* 0x008fe40000400000 */
[C---:B----4-:R-:W-:Y:S02]  /*3f750*/  FMUL R18, R27.reuse, R19 ;  /* 0x000000131b127220 */ /* 0x050fe40000400000 */
[----:B------:R-:W-:-:S07]  /*3f760*/  FMUL R19, R27, R28 ;  /* 0x0000001c1b137220 */ /* 0x000fce0000400000 */
[----:B------:R-:W-:Y:S11]  /*3f770*/  HMMA.16816.F32.BF16 R16, R20, R12, R16 ;  /* 0x0000000c1410723c */ /* 0x000ff60000041810 */
[----:B------:R-:W-:Y:S11]  /*3f780*/  @!UPT UIADD3 URZ, URZ, URZ, URZ ;  /* 0x0000003f3f3ff290 */ /* 0x000ff6000fffe03f */
[----:B------:R-:W-:Y:S01]  /*3f790*/  @!UPT UIADD3 URZ, URZ, URZ, URZ ;  /* 0x0000003f3f3ff290 */ /* 0x000fe2000fffe03f */
[----:B------:R-:W-:Y:S01]  /*3f7a0*/  STL.64 [R1], R16 ;  /* 0x0000001001007387 */ /* 0x000fe20000100a00 */
[----:B------:R0:W-:Y:S03]  /*3f7b0*/  STL.64 [R1+0x8], R18 ;  /* 0x0000081201007387 */ /* 0x0001e60000100a00 */
[----:B0-----:R-:W2:Y:S01]  /*3f7c0*/  LDL.LU R18, [R1+0x690] ;  /* 0x0006900001127983 */ /* 0x001ea20000300800 */
[----:B------:R-:W3:Y:S02]  /*3f7d0*/  LDL.LU R19, [R1+0x694] ;  /* 0x0006940001137983 */ /* 0x000ee40000300800 */
[--C-:B------:R-:W-:Y:S02]  /*3f7e0*/  FADD R0, R0, -R24.reuse ;  /* 0x8000001800007221 */ /* 0x100fe40000000000 */
[----:B------:R-:W-:Y:S01]  /*3f7f0*/  FADD R2, R2, -R24 ;  /* 0x8000001802027221 */ /* 0x000fe20000000000 */
[----:B------:R-:W4:Y:S01]  /*3f800*/  LDL.LU R28, [R1+0x99c] ;  /* 0x00099c00011c7983 */ /* 0x000f220000300800 */
[----:B------:R-:W-:-:S02]  /*3f810*/  FMUL R0, R0, 1.4426950216293334961 ;  /* 0x3fb8aa3b00007820 */ /* 0x000fc40000400000 */
[C---:B--2---:R-:W-:Y:S02]  /*3f820*/  FMUL R16, R25.reuse, R18 ;  /* 0x0000001219107220 */ /* 0x044fe40000400000 */
[----:B---3--:R-:W-:Y:S02]  /*3f830*/  FMUL R17, R25, R19 ;  /* 0x0000001319117220 */ /* 0x008fe40000400000 */
[C---:B-----5:R-:W-:Y:S02]  /*3f840*/  FMUL R18, R27.reuse, R15 ;  /* 0x0000000f1b127220 */ /* 0x060fe40000400000 */
[----:B------:R-:W-:Y:S02]  /*3f850*/  FMUL R19, R27, R6 ;  /* 0x000000061b137220 */ /* 0x000fe40000400000 */
[----:B------:R-:W2:Y:S05]  /*3f860*/  LDL.LU R6, [R1+0x994] ;  /* 0x0009940001067983 */ /* 0x000eaa0000300800 */
[----:B------:R-:W-:Y:S01]  /*3f870*/  HMMA.16816.F32.BF16 R16, R20, R8, R16 ;  /* 0x000000081410723c */ /* 0x000fe20000041810 */
[----:B------:R0:W1:Y:S02]  /*3f880*/  MUFU.EX2 R9, R0 ;  /* 0x0000000000097308 */ /* 0x0000640000000800 */
[----:B0-----:R-:W-:-:S02]  /*3f890*/  FMUL R0, R2, 1.4426950216293334961 ;  /* 0x3fb8aa3b02007820 */ /* 0x001fc40000400000 */
[--C-:B------:R-:W-:Y:S11]  /*3f8a0*/  FADD R2, R14, -R24.reuse ;  /* 0x800000180e027221 */ /* 0x100ff60000000000 */
[----:B------:R-:W-:Y:S07]  /*3f8b0*/  @!UPT UIADD3 URZ, URZ, URZ, URZ ;  /* 0x0000003f3f3ff290 */ /* 0x000fee000fffe03f */
[----:B------:R-:W-:Y:S01]  /*3f8c0*/  STL.64 [R1+0x33d8], R18 ;  /* 0x0033d81201007387 */ /* 0x000fe20000100a00 */
[----:B------:R-:W-:Y:S02]  /*3f8d0*/  STL.64 [R1+0x33d0], R16 ;  /* 0x0033d01001007387 */ /* 0x000fe40000100a00 */
[----:B------:R-:W3:Y:S02]  /*3f8e0*/  LDL R8, [R1+0x7e0] ;  /* 0x0007e00001087983 */ /* 0x000ee40000100800 */
[----:B-1----:R0:W-:Y:S02]  /*3f8f0*/  STL [R1+0x950], R9 ;  /* 0x0009500901007387 */ /* 0x0021e40000100800 */
[----:B0-----:R0:W1:Y:S02]  /*3f900*/  MUFU.EX2 R9, R0 ;  /* 0x0000000000097308 */ /* 0x0010640000000800 */
[----:B0-----:R-:W-:Y:S02]  /*3f910*/  FMUL R0, R2, 1.4426950216293334961 ;  /* 0x3fb8aa3b02007820 */ /* 0x001fe40000400000 */
[----:B------:R-:W-:-:S04]  /*3f920*/  FADD R2, R26, -R24 ;  /* 0x800000181a027221 */ /* 0x000fc80000000000 */
[----:B------:R0:W5:Y:S02]  /*3f930*/  MUFU.EX2 R12, R0 ;  /* 0x00000000000c7308 */ /* 0x0001640000000800 */
[----:B0-----:R-:W-:-:S06]  /*3f940*/  FMUL R0, R2, 1.4426950216293334961 ;  /* 0x3fb8aa3b02007820 */ /* 0x001fcc0000400000 */
[----:B------:R-:W0:Y:S01]  /*3f950*/  MUFU.EX2 R13, R0 ;  /* 0x00000000000d7308 */ /* 0x000e220000000800 */
[----:B-1----:R-:W-:Y:S01]  /*3f960*/  STL [R1+0xa6c], R9 ;  /* 0x000a6c0901007387 */ /* 0x002fe20000100800 */
[----:B-----5:R-:W-:Y:S03]  /*3f970*/  STL [R1+0xa70], R12 ;  /* 0x000a700c01007387 */ /* 0x020fe60000100800 */
[----:B0-----:R-:W-:Y:S01]  /*3f980*/  STL [R1+0xa74], R13 ;  /* 0x000a740d01007387 */ /* 0x001fe20000100800 */
[----:B------:R-:W5:Y:S02]  /*3f990*/  LDL.LU R18, [R1+0x2e8] ;  /* 0x0002e80001127983 */ /* 0x000f640000300800 */
[----:B------:R-:W5:Y:S02]  /*3f9a0*/  LDL.LU R19, [R1+0x2ec] ;  /* 0x0002ec0001137983 */ /* 0x000f640000300800 */
[----:B-----5:R0:W-:Y:S04]  /*3f9b0*/  STL.64 [R1+0x3870], R18 ;  /* 0x0038701201007387 */ /* 0x0201e80000100a00 */
[----:B0-----:R-:W5:Y:S01]  /*3f9c0*/  LDL.64 R18, [R1+0x388] ;  /* 0x0003880001127983 */ /* 0x001f620000100a00 */
[----:B---3--:R-:W-:-:S04]  /*3f9d0*/  FADD R2, R3, -R8 ;  /* 0x8000000803027221 */ /* 0x008fc80000000000 */
[----:B------:R-:W-:Y:S02]  /*3f9e0*/  FMUL R0, R2, 1.4426950216293334961 ;  /* 0x3fb8aa3b02007820 */ /* 0x000fe40000400000 */
[--C-:B------:R-:W-:Y:S02]  /*3f9f0*/  FADD R2, R29, -R8.reuse ;  /* 0x800000081d027221 */ /* 0x100fe40000000000 */
[----:B------:R0:W1:Y:S02]  /*3fa00*/  MUFU.EX2 R29, R0 ;  /* 0x00000000001d7308 */ /* 0x0000640000000800 */
[----:B0-----:R-:W-:Y:S02]  /*3fa10*/  FMUL R0, R2, 1.4426950216293334961 ;  /* 0x3fb8aa3b02007820 */ /* 0x001fe40000400000 */
[----:B----4-:R-:W-:-:S04]  /*3fa20*/  FADD R2, R28, -R8 ;  /* 0x800000081c027221 */ /* 0x010fc80000000000 */
[----:B------:R0:W3:Y:S01]  /*3fa30*/  MUFU.EX2 R28, R0 ;  /* 0x00000000001c7308 */ /* 0x0000e20000000800 */
[----:B-1----:R-:W-:Y:S01]  /*3fa40*/  STL [R1+0xa5c], R29 ;  /* 0x000a5c1d01007387 */ /* 0x002fe20000100800 */
[----:B0-----:R-:W-:Y:S02]  /*3fa50*/  FMUL R0, R2, 1.4426950216293334961 ;  /* 0x3fb8aa3b02007820 */ /* 0x001fe40000400000 */
[----:B--2---:R-:W-:Y:S01]  /*3fa60*/  FADD R2, R6, -R8 ;  /* 0x8000000806027221 */ /* 0x004fe20000000000 */
[----:B-----5:R0:W-:Y:S01]  /*3fa70*/  STL.64 [R1+0x38b0], R18 ;  /* 0x0038b01201007387 */ /* 0x0201e20000100a00 */
[----:B------:R-:W2:Y:S02]  /*3fa80*/  LDL.64 R14, [R1+0x3b8] ;  /* 0x0003b800010e7983 */ /* 0x000ea40000100a00 */
[----:B---3--:R-:W-:Y:S02]  /*3fa90*/  STL [R1+0xa60], R28 ;  /* 0x000a601c01007387 */ /* 0x008fe40000100800 */
[----:B------:R-:W3:Y:S01]  /*3faa0*/  LDL.LU R16, [R1+0x250] ;  /* 0x0002500001107983 */ /* 0x000ee20000300800 */
[----:B------:R-:W3:Y:S04]  /*3fab0*/  LDL.LU R17, [R1+0x254] ;  /* 0x0002540001117983 */ /* 0x000ee80000300800 */
[----:B0-----:R-:W4:Y:S01]  /*3fac0*/  LDL.LU R18, [R1+0x258] ;  /* 0x0002580001127983 */ /* 0x001f220000300800 */
[----:B------:R-:W4:Y:S02]  /*3fad0*/  LDL.LU R19, [R1+0x25c] ;  /* 0x00025c0001137983 */ /* 0x000f240000300800 */
[----:B------:R-:W5:Y:S02]  /*3fae0*/  LDL.LU R24, [R1+0x6e0] ;  /* 0x0006e00001187983 */ /* 0x000f640000300800 */
[----:B------:R-:W2:Y:S01]  /*3faf0*/  LDL.LU R6, [R1+0x6e4] ;  /* 0x0006e40001067983 */ /* 0x000ea20000300800 */
[----:B------:R-:W2:Y:S01]  /*3fb00*/  LDL.LU R26, [R1+0x6e8] ;  /* 0x0006e800011a7983 */ /* 0x000ea20000300800 */
[----:B------:R0:W1:Y:S02]  /*3fb10*/  MUFU.EX2 R3, R0 ;  /* 0x0000000000037308 */ /* 0x0000640000000800 */
[----:B0-----:R-:W-:-:S06]  /*3fb20*/  FMUL R0, R2, 1.4426950216293334961 ;  /* 0x3fb8aa3b02007820 */ /* 0x001fcc0000400000 */
[----:B------:R0:W0:Y:S01]  /*3fb30*/  MUFU.EX2 R9, R0 ;  /* 0x0000000000097308 */ /* 0x0000220000000800 */
[----:B----4-:R-:W-:Y:S01]  /*3fb40*/  STL.64 [R1+0x38c0], R18 ;  /* 0x0038c01201007387 */ /* 0x010fe20000100a00 */
[----:B---3--:R3:W-:Y:S03]  /*3fb50*/  STL.64 [R1+0x38b8], R16 ;  /* 0x0038b81001007387 */ /* 0x0087e60000100a00 */
[----:B---3--:R-:W3:Y:S01]  /*3fb60*/  LDL.LU R16, [R1+0x260] ;  /* 0x0002600001107983 */ /* 0x008ee20000300800 */
[----:B------:R-:W3:Y:S02]  /*3fb70*/  LDL.LU R17, [R1+0x264] ;  /* 0x0002640001117983 */ /* 0x000ee40000300800 */
[----:B------:R-:W3:Y:S02]  /*3fb80*/  LDL.LU R18, [R1+0x268] ;  /* 0x0002680001127983 */ /* 0x000ee40000300800 */
[----:B------:R-:W3:Y:S01]  /*3fb90*/  LDL.LU R19, [R1+0x26c] ;  /* 0x00026c0001137983 */ /* 0x000ee20000300800 */
[----:B------:R-:W-:Y:S01]  /*3fba0*/  STL.64 [R1+0x3850], R10 ;  /* 0x0038500a01007387 */ /* 0x000fe20000100a00 */
[----:B------:R4:W-:Y:S02]  /*3fbb0*/  STL [R1+0x3848], R8 ;  /* 0x0038480801007387 */ /* 0x0009e40000100800 */
[----:B------:R-:W3:Y:S01]  /*3fbc0*/  LDL R2, [R1+0xa6c] ;  /* 0x000a6c0001027983 */ /* 0x000ee20000100800 */
[----:B----4-:R-:W3:Y:S04]  /*3fbd0*/  LDL R8, [R1+0x950] ;  /* 0x0009500001087983 */ /* 0x010ee80000100800 */
[----:B------:R-:W4:Y:S01]  /*3fbe0*/  LDL.64 R10, [R1+0x398] ;  /* 0x00039800010a7983 */ /* 0x000f220000100a00 */
[----:B0-----:R-:W3:Y:S02]  /*3fbf0*/  LDL.LU R0, [R1+0x6ec] ;  /* 0x0006ec0001007983 */ /* 0x001ee40000300800 */
[----:B-----5:R-:W-:-:S02]  /*3fc00*/  FMUL R24, R25, R24 ;  /* 0x0000001819187220 */ /* 0x020fc40000400000 */
[----:B-1----:R-:W-:Y:S02]  /*3fc10*/  STL [R1+0xa64], R3 ;  /* 0x000a640301007387 */ /* 0x002fe40000100800 */
[----:B--2---:R-:W-:Y:S02]  /*3fc20*/  FMUL R25, R25, R6 ;  /* 0x0000000619197220 */ /* 0x004fe40000400000 */
[----:B------:R-:W2:Y:S01]  /*3fc30*/  LDL.LU R6, [R1+0x38d0] ;  /* 0x0038d00001067983 */ /* 0x000ea20000300800 */
[C---:B------:R-:W-:Y:S02]  /*3fc40*/  FMUL R26, R27.reuse, R26 ;  /* 0x0000001a1b1a7220 */ /* 0x040fe40000400000 */
[----:B------:R-:W-:Y:S02]  /*3fc50*/  STL [R1+0xa68], R9 ;  /* 0x000a680901007387 */ /* 0x000fe40000100800 */
[----:B---3--:R-:W-:-:S07]  /*3fc60*/  FMUL R27, R27, R0 ;  /* 0x000000001b1b7220 */ /* 0x008fce0000400000 */
[----:B------:R-:W-:Y:S07]  /*3fc70*/  HMMA.16816.F32.BF16 R24, R20, R4, R24 ;  /* 0x000000041418723c */ /* 0x000fee0000041818 */
[----:B------:R-:W-:Y:S02]  /*3fc80*/  F2FP.BF16.PACK_AB R20, R2, R8 ;  /* 0x000000080214723e */ /* 0x000fe400000010ff */
[----:B------:R-:W-:Y:S02]  /*3fc90*/  F2FP.BF16.PACK_AB R21, R28, R29 ;  /* 0x0000001d1c15723e */ /* 0x000fe400000010ff */
[----:B------:R-:W-:-:S02]  /*3fca0*/  F2FP.BF16.PACK_AB R22, R13, R12 ;  /* 0x0000000c0d16723e */ /* 0x000fc400000010ff */
[----:B------:R-:W-:-:S07]  /*3fcb0*/  F2FP.BF16.PACK_AB R23, R9, R3 ;  /* 0x000000030917723e */ /* 0x000fce00000010ff */
[C---:B------:R-:W-:Y:S01]  /*3fcc0*/  HMMA.16816.F32.BF16 R16, R20.reuse, R14, R16 ;  /* 0x0000000e1410723c */ /* 0x040fe20000041810 */
[----:B--2---:R0:W-:Y:S01]  /*3fcd0*/  STL.64 [R1+0x3868], R6 ;  /* 0x0038680601007387 */ /* 0x0041e20000100a00 */
[----:B------:R-:W2:Y:S02]  /*3fce0*/  LDL.LU R4, [R1+0x230] ;  /* 0x0002300001047983 */ /* 0x000ea40000300800 */
[----:B------:R-:W2:Y:S01]  /*3fcf0*/  LDL.LU R5, [R1+0x234] ;  /* 0x0002340001057983 */ /* 0x000ea20000300800 */
[----:B0-----:R-:W2:Y:S01]  /*3fd00*/  LDL.LU R6, [R1+0x238] ;  /* 0x0002380001067983 */ /* 0x001ea20000300800 */
[----:B------:R-:W2:Y:S02]  /*3fd10*/  LDL.LU R7, [R1+0x23c] ;  /* 0x00023c0001077983 */ /* 0x000ea40000300800 */
[----:B------:R-:W-:Y:S02]  /*3fd20*/  STL.64 [R1+0x33e8], R26 ;  /* 0x0033e81a01007387 */ /* 0x000fe40000100a00 */
[----:B------:R0:W-:Y:S02]  /*3fd30*/  STL.64 [R1+0x33e0], R24 ;  /* 0x0033e01801007387 */ /* 0x0001e40000100a00 */
[----:B0-----:R-:W4:Y:S01]  /*3fd40*/  LDL.LU R24, [R1+0x240] ;  /* 0x0002400001187983 */ /* 0x001f220000300800 */
[----:B------:R-:W4:Y:S02]  /*3fd50*/  LDL.LU R25, [R1+0x244] ;  /* 0x0002440001197983 */ /* 0x000f240000300800 */
[----:B------:R-:W4:Y:S02]  /*3fd60*/  LDL.LU R26, [R1+0x248] ;  /* 0x00024800011a7983 */ /* 0x000f240000300800 */
[----:B------:R-:W4:Y:S01]  /*3fd70*/  LDL.LU R27, [R1+0x24c] ;  /* 0x00024c00011b7983 */ /* 0x000f220000300800 */
[----:B------:R-:W3:Y:S01]  /*3fd80*/  LDL.LU R28, [R1+0x38cc] ;  /* 0x0038cc00011c7983 */ /* 0x000ee20000300800 */
[----:B------:R-:W5:Y:S04]  /*3fd90*/  LDL.LU R29, [R1+0x38c8] ;  /* 0x0038c800011d7983 */ /* 0x000f680000300800 */
[----:B------:R-:W-:Y:S02]  /*3fda0*/  STL.64 [R1+0x260], R16 ;  /* 0x0002601001007387 */ /* 0x000fe40000100a00 */
[----:B------:R0:W-:Y:S02]  /*3fdb0*/  STL.64 [R1+0x268], R18 ;  /* 0x0002681201007387 */ /* 0x0001e40000100a00 */
[----:B0-----:R-:W2:Y:S01]  /*3fdc0*/  LDL.LU.64 R18, [R1+0x38c0] ;  /* 0x0038c00001127983 */ /* 0x001ea20000300a00 */
[----:B------:R-:W2:Y:S02]  /*3fdd0*/  LDL.LU.64 R16, [R1+0x38b8] ;  /* 0x0038b80001107983 */ /* 0x000ea40000300a00 */
[----:B------:R0:W-:Y:S02]  /*3fde0*/  STL [R1+0x3764], R14 ;  /* 0x0037640e01007387 */ /* 0x0001e40000100800 */
[----:B0-----:R-:W2:Y:S02]  /*3fdf0*/  LDL.64 R14, [R1+0x3a8] ;  /* 0x0003a800010e7983 */ /* 0x001ea40000100a00 */
[C---:B--2---:R-:W-:Y:S11]  /*3fe00*/  HMMA.16816.F32.BF16 R16, R20.reuse, R14, R16 ;  /* 0x0000000e1410723c */ /* 0x044ff60000041810 */
[----:B------:R-:W-:Y:S11]  /*3fe10*/  @!UPT UIADD3 URZ, URZ, URZ, URZ ;  /* 0x0000003f3f3ff290 */ /* 0x000ff6000fffe03f */
[----:B------:R-:W-:Y:S01]  /*3fe20*/  @!UPT UIADD3 URZ, URZ, URZ, URZ ;  /* 0x0000003f3f3ff290 */ /* 0x000fe2000fffe03f */
[----:B------:R-:W-:Y:S01]  /*3fe30*/  STL.64 [R1+0x250], R16 ;  /* 0x0002501001007387 */ /* 0x000fe20000100a00 */
[----:B------:R0:W-:Y:S03]  /*3fe40*/  STL.64 [R1+0x258], R18 ;  /* 0x0002581201007387 */ /* 0x0001e60000100a00 */
[----:B0-----:R-:W2:Y:S01]  /*3fe50*/  LDL.LU.64 R18, [R1+0x38b0] ;  /* 0x0038b00001127983 */ /* 0x001ea20000300a00 */
[----:B----4-:R-:W-:Y:S01]  /*3fe60*/  HMMA.16816.F32.BF16 R24, R20, R10, R24 ;  /* 0x0000000a1418723c */ /* 0x010fe20000041818 */
[----:B------:R-:W-:Y:S01]  /*3fe70*/  MOV R15, R14 ;  /* 0x0000000e000f7202 */ /* 0x000fe20000000f00 */
[----:B------:R-:W-:-:S04]  /*3fe80*/  MOV R14, R11 ;  /* 0x0000000b000e7202 */ /* 0x000fc80000000f00 */
[----:B------:R0:W-:Y:S01]  /*3fe90*/  STL [R1+0x3768], R15 ;  /* 0x0037680f01007387 */ /* 0x0001e20000100800 */
[----:B------:R-:W4:Y:S11]  /*3fea0*/  LDL.64 R10, [R1+0x368] ;  /* 0x00036800010a7983 */ /* 0x000f360000100a00 */
[----:B------:R-:W-:Y:S05]  /*3feb0*/  @!UPT UIADD3 URZ, URZ, URZ, URZ ;  /* 0x0000003f3f3ff290 */ /* 0x000fea000fffe03f */
[----:B------:R-:W-:Y:S01]  /*3fec0*/  STL.64 [R1+0x240], R24 ;  /* 0x0002401801007387 */ /* 0x000fe20000100a00 */
[----:B------:R1:W-:Y:S02]  /*3fed0*/  STL.64 [R1+0x248], R26 ;  /* 0x0002481a01007387 */ /* 0x0003e40000100a00 */
[----:B------:R-:W-:Y:S02]  /*3fee0*/  STL [R1+0x376c], R14 ;  /* 0x00376c0e01007387 */ /* 0x000fe40000100800 */
[----:B------:R-:W3:Y:S01]  /*3fef0*/  LDL.LU R16, [R1+0x5a0] ;  /* 0x0005a00001107983 */ /* 0x000ee20000300800 */
[C---:B--2---:R-:W-:Y:S01]  /*3ff00*/  HMMA.16816.F32.BF16 R4, R20.reuse, R18, R4 ;  /* 0x000000121404723c */ /* 0x044fe20000041804 */
[----:B0-----:R-:W-:Y:S11]  /*3ff10*/  IMAD.MOV.U32 R15, RZ, RZ, R19 ;  /* 0x000000ffff0f7224 */ /* 0x001ff600078e0013 */
[----:B------:R-:W-:Y:S11]  /*3ff20*/  @!UPT UIADD3 URZ, URZ, URZ, URZ ;  /* 0x0000003f3f3ff290 */ /* 0x000ff6000fffe03f */
[----:B------:R-:W-:Y:S01]  /*3ff30*/  STL.64 [R1+0x230], R4 ;  /* 0x0002300401007387 */ /* 0x000fe20000100a00 */
[----:B------:R-:W-:Y:S02]  /*3ff40*/  STL.64 [R1+0x238], R6 ;  /* 0x0002380601007387 */ /* 0x000fe40000100a00 */
[----:B------:R-:W3:Y:S02]  /*3ff50*/  LDL.LU R17, [R1+0x5a4] ;  /* 0x0005a40001117983 */ /* 0x000ee40000300800 */
[----:B------:R-:W2:Y:S01]  /*3ff60*/  LDL.LU R18, [R1+0x5a8] ;  /* 0x0005a80001127983 */ /* 0x000ea20000300800 */
[----:B------:R-:W2:Y:S01]  /*3ff70*/  LDL.LU R19, [R1+0x5ac] ;  /* 0x0005ac0001137983 */ /* 0x000ea20000300800 */
[----:B-1----:R-:W3:Y:S03]  /*3ff80*/  LDL.LU.64 R26, [R1+0x358] ;  /* 0x00035800011a7983 */ /* 0x002ee60000300a00 */
[----:B--2---:R-:W-:Y:S01]  /*3ff90*/  STL.64 [R1+0x3880], R18 ;  /* 0x0038801201007387 */ /* 0x004fe20000100a00 */
[----:B---3--:R0:W-:Y:S03]  /*3ffa0*/  STL.64 [R1+0x3878], R16 ;  /* 0x0038781001007387 */ /* 0x0081e60000100a00 */
        /* <DEDUP_REMOVED lines=10> */
[----:B---3--:R0:W-:Y:S01]  /*40050*/  STL.64 [R1+0x38a0], R18 ;  /* 0x0038a01201007387 */ /* 0x0081e20000100a00 */
[----:B--2---:R-:W-:Y:S03]  /*40060*/  STL.64 [R1+0x3898], R16 ;  /* 0x0038981001007387 */ /* 0x004fe60000100a00 */
[----:B0-----:R-:W2:Y:S01]  /*40070*/  LDL.64 R18, [R1+0x348] ;  /* 0x0003480001127983 */ /* 0x001ea20000100a00 */
[----:B------:R-:W3:Y:S03]  /*40080*/  LDL.LU.64 R6, [R1+0x2f8] ;  /* 0x0002f80001067983 */ /* 0x000ee60000300a00 */
[----:B---3--:R0:W-:Y:S01]  /*40090*/  STL.64 [R1+0x38a8], R6 ;  /* 0x0038a80601007387 */ /* 0x0081e20000100a00 */
[----:B------:R-:W2:Y:S02]  /*400a0*/  LDL.LU R4, [R1+0x1d0] ;  /* 0x0001d00001047983 */ /* 0x000ea40000300800 */
[----:B------:R-:W2:Y:S01]  /*400b0*/  LDL.LU R5, [R1+0x1d4] ;  /* 0x0001d40001057983 */ /* 0x000ea20000300800 */
[----:B0-----:R-:W2:Y:S01]  /*400c0*/  LDL.LU R6, [R1+0x1d8] ;  /* 0x0001d80001067983 */ /* 0x001ea20000300800 */
[----:B------:R-:W2:Y:S02]  /*400d0*/  LDL.LU R7, [R1+0x1dc] ;  /* 0x0001dc0001077983 */ /* 0x000ea40000300800 */
[----:B------:R0:W-:Y:S02]  /*400e0*/  STL [R1+0x3770], R15 ;  /* 0x0037700f01007387 */ /* 0x0001e40000100800 */
[----:B------:R-:W4:Y:S01]  /*400f0*/  LDL.LU R12, [R1+0x220] ;  /* 0x00022000010c7983 */ /* 0x000f220000300800 */
[----:B------:R-:W4:Y:S01]  /*40100*/  LDL.LU R13, [R1+0x224] ;  /* 0x00022400010d7983 */ /* 0x000f220000300800 */
[----:B------:R-:W4:Y:S03]  /*40110*/  LDL.LU R14, [R1+0x228] ;  /* 0x00022800010e7983 */ /* 0x000f260000300800 */
[----:B0-----:R-:W4:Y:S02]  /*40120*/  LDL.LU R15, [R1+0x22c] ;  /* 0x00022c00010f7983 */ /* 0x001f240000300800 */
[C---:B----4-:R-:W-:Y:S11]  /*40130*/  HMMA.16816.F32.BF16 R12, R20.reuse, R10, R12 ;  /* 0x0000000a140c723c */ /* 0x050ff6000004180c */
[----:B------:R-:W-:Y:S11]  /*40140*/  @!UPT UIADD3 URZ, URZ, URZ, URZ ;  /* 0x0000003f3f3ff290 */ /* 0x000ff6000fffe03f */
[----:B------:R-:W-:Y:S01]  /*40150*/  @!UPT UIADD3 URZ, URZ, URZ, URZ ;  /* 0x0000003f3f3ff290 */ /* 0x000fe2000fffe03f */
[----:B------:R-:W-:Y:S01]  /*40160*/  STL.64 [R1+0x220], R12 ;  /* 0x0002200c01007387 */ /* 0x000fe20000100a00 */
[----:B------:R0:W-:Y:S02]  /*40170*/  STL.64 [R1+0x228], R14 ;  /* 0x0002280e01007387 */ /* 0x0001e40000100a00 */
[----:B0-----:R-:W-:Y:S02]  /*40180*/  MOV R14, R11 ;  /* 0x0000000b000e7202 */ /* 0x001fe40000000f00 */
[----:B------:R-:W3:Y:S04]  /*40190*/  LDL.LU.64 R10, [R1+0x2c8] ;  /* 0x0002c800010a7983 */ /* 0x000ee80000300a00 */
[----:B---3--:R0:W-:Y:S04]  /*401a0*/  STL.64 [R1+0x3858], R10 ;  /* 0x0038580a01007387 */ /* 0x0081e80000100a00 */
[----:B0-----:R-:W3:Y:S04]  /*401b0*/  LDL.LU.64 R10, [R1+0x2d8] ;  /* 0x0002d800010a7983 */ /* 0x001ee80000300a00 */
[----:B---3--:R0:W-:Y:S01]  /*401c0*/  STL.64 [R1+0x3860], R10 ;  /* 0x0038600a01007387 */ /* 0x0081e20000100a00 */
[----:B------:R-:W3:Y:S02]  /*401d0*/  LDL.LU R8, [R1+0x590] ;  /* 0x0005900001087983 */ /* 0x000ee40000300800 */
[----:B------:R-:W3:Y:S01]  /*401e0*/  LDL.LU R9, [R1+0x594] ;  /* 0x0005940001097983 */ /* 0x000ee20000300800 */
[----:B0-----:R-:W3:Y:S01]  /*401f0*/  LDL.LU R10, [R1+0x598] ;  /* 0x00059800010a7983 */ /* 0x001ee20000300800 */
[----:B------:R-:W3:Y:S02]  /*40200*/  LDL.LU R11, [R1+0x59c] ;  /* 0x00059c00010b7983 */ /* 0x000ee40000300800 */
[----:B------:R0:W-:Y:S02]  /*40210*/  STL [R1+0x3774], R14 ;  /* 0x0037740e01007387 */ /* 0x0001e40000100800 */
[----:B------:R-:W4:Y:S01]  /*40220*/  LDL.LU R12, [R1+0x1e0] ;  /* 0x0001e000010c7983 */ /* 0x000f220000300800 */
[----:B------:R-:W4:Y:S04]  /*40230*/  LDL.LU R13, [R1+0x1e4] ;  /* 0x0001e400010d7983 */ /* 0x000f280000300800 */
[----:B0-----:R-:W4:Y:S01]  /*40240*/  LDL.LU R14, [R1+0x1e8] ;  /* 0x0001e800010e7983 */ /* 0x001f220000300800 */
[----:B------:R-:W4:Y:S01]  /*40250*/  LDL.LU R15, [R1+0x1ec] ;  /* 0x0001ec00010f7983 */ /* 0x000f220000300800 */
[----:B--2---:R-:W-:Y:S01]  /*40260*/  HMMA.16816.F32.BF16 R4, R20, R18, R4 ;  /* 0x000000121404723c */ /* 0x004fe20000041804 */
[----:B------:R-:W-:-:S07]  /*40270*/  IMAD.MOV.U32 R25, RZ, RZ, R27 ;  /* 0x000000ffff197224 */ /* 0x000fce00078e001b */
[C---:B----4-:R-:W-:Y:S11]  /*40280*/  HMMA.16816.F32.BF16 R12, R20.reuse, R26, R12 ;  /* 0x0000001a140c723c */ /* 0x050ff6000004180c */
[----:B------:R-:W-:Y:S11]  /*40290*/  @!UPT UIADD3 URZ, URZ, URZ, URZ ;  /* 0x0000003f3f3ff290 */ /* 0x000ff6000fffe03f */
[----:B------:R-:W-:Y:S01]  /*402a0*/  @!UPT UIADD3 URZ, URZ, URZ, URZ ;  /* 0x0000003f3f3ff290 */ /* 0x000fe2000fffe03f */
[----:B------:R-:W-:Y:S01]  /*402b0*/  STL.64 [R1+0x1e0], R12 ;  /* 0x0001e00c01007387 */ /* 0x000fe20000100a00 */
[----:B------:R0:W-:Y:S02]  /*402c0*/  STL.64 [R1+0x1e8], R14 ;  /* 0x0001e80e01007387 */ /* 0x0001e40000100a00 */
[----:B------:R-:W-:Y:S01]  /*402d0*/  STL [R1+0x3778], R25 ;  /* 0x0037781901007387 */ /* 0x000fe20000100800 */
[----:B0-----:R-:W-:Y:S02]  /*402e0*/  MOV R15, R26 ;  /* 0x0000001a000f7202 */ /* 0x001fe40000000f00 */
[----:B------:R-:W2:Y:S01]  /*402f0*/  LDL.64 R26, [R1+0x318] ;  /* 0x00031800011a7983 */ /* 0x000ea20000100a00 */
[----:B------:R-:W-:Y:S02]  /*40300*/  STL.64 [R1+0x1d0], R4 ;  /* 0x0001d00401007387 */ /* 0x000fe40000100a00 */
[----:B------:R0:W-:Y:S01]  /*40310*/  STL.64 [R1+0x1d8], R6 ;  /* 0x0001d80601007387 */ /* 0x0001e20000100a00 */
[----:B------:R-:W-:Y:S01]  /*40320*/  MOV R14, R19 ;  /* 0x00000013000e7202 */ /* 0x000fe20000000f00 */
[----:B0-----:R-:W4:Y:S01]  /*40330*/  LDL.LU.64 R6, [R1+0x38a8] ;  /* 0x0038a80001067983 */ /* 0x001f220000300a00 */
[----:B------:R-:W2:Y:S02]  /*40340*/  LDL.LU.64 R18, [R1+0x38a0] ;  /* 0x0038a00001127983 */ /* 0x000ea40000300a00 */
[----:B------:R-:W2:Y:S02]  /*40350*/  LDL.LU.64 R16, [R1+0x3898] ;  /* 0x0038980001107983 */ /* 0x000ea40000300a00 */
[----:B------:R0:W-:Y:S02]  /*40360*/  STL.64 [R1+0x37e8], R14 ;  /* 0x0037e80e01007387 */ /* 0x0001e40000100a00 */
[----:B0-----:R-:W3:Y:S01]  /*40370*/  LDL.LU.64 R14, [R1+0x2a8] ;  /* 0x0002a800010e7983 */ /* 0x001ee20000300a00 */
[----:B--2---:R-:W-:Y:S01]  /*40380*/  HMMA.16816.F32.BF16 R16, R20, R26, R16 ;  /* 0x0000001a1410723c */ /* 0x004fe20000041810 */
[----:B------:R-:W-:-:S02]  /*40390*/  MOV R25, R27 ;  /* 0x0000001b00197202 */ /* 0x000fc40000000f00 */
[----:B---3--:R0:W-:Y:S01]  /*403a0*/  STL.64 [R1+0x3840], R14 ;  /* 0x0038400e01007387 */ /* 0x0081e20000100a00 */
[----:B------:R-:W2:Y:S02]  /*403b0*/  LDL.LU R12, [R1+0x560] ;  /* 0x00056000010c7983 */ /* 0x000ea40000300800 */
[----:B------:R-:W2:Y:S01]  /*403c0*/  LDL.LU R13, [R1+0x564] ;  /* 0x00056400010d7983 */ /* 0x000ea20000300800 */
[----:B0-----:R-:W2:Y:S01]  /*403d0*/  LDL.LU R14, [R1+0x568] ;  /* 0x00056800010e7983 */ /* 0x001ea20000300800 */
[----:B------:R-:W2:Y:S11]  /*403e0*/  LDL.LU R15, [R1+0x56c] ;  /* 0x00056c00010f7983 */ /* 0x000eb60000300800 */
[----:B------:R-:W-:Y:S04]  /*403f0*/  @!UPT UIADD3 URZ, URZ, URZ, URZ ;  /* 0x0000003f3f3ff290 */ /* 0x000fe8000fffe03f */
[----:B------:R-:W-:Y:S02]  /*40400*/  STL.64 [R1+0x1c0], R16 ;  /* 0x0001c01001007387 */ /* 0x000fe40000100a00 */
[----:B------:R0:W-:Y:S02]  /*40410*/  STL.64 [R1+0x1c8], R18 ;  /* 0x0001c81201007387 */ /* 0x0001e40000100a00 */
[----:B0-----:R-:W3:Y:S01]  /*40420*/  LDL.LU.64 R18, [R1+0x3890] ;  /* 0x0038900001127983 */ /* 0x001ee20000300a00 */
[----:B------:R-:W3:Y:S02]  /*40430*/  LDL.LU.64 R16, [R1+0x3888] ;  /* 0x0038880001107983 */ /* 0x000ee40000300a00 */
[----:B------:R3:W-:Y:S02]  /*40440*/  STL [R1+0x37f0], R25 ;  /* 0x0037f01901007387 */ /* 0x0007e40000100800 */
[----:B------:R-:W3:Y:S01]  /*40450*/  LDL R26, [R1+0x308] ;  /* 0x00030800011a7983 */ /* 0x000ee20000100800 */
[----:B------:R-:W3:Y:S02]  /*40460*/  LDL R27, [R1+0x30c] ;  /* 0x00030c00011b7983 */ /* 0x000ee40000100800 */
[C---:B---3--:R-:W-:Y:S02]  /*40470*/  HMMA.16816.F32.BF16 R24, R20.reuse, R26, R16 ;  /* 0x0000001a1418723c */ /* 0x048fe40000041810 */
[----:B------:R-:W4:Y:S01]  /*40480*/  LDL.LU.64 R18, [R1+0x3880] ;  /* 0x0038800001127983 */ /* 0x000f220000300a00 */
[----:B------:R-:W4:Y:S11]  /*40490*/  LDL.LU.64 R16, [R1+0x3878] ;  /* 0x0038780001107983 */ /* 0x000f360000300a00 */
[----:B------:R-:W-:Y:S09]  /*404a0*/  @!UPT UIADD3 URZ, URZ, URZ, URZ ;  /* 0x0000003f3f3ff290 */ /* 0x000ff2000fffe03f */
[----:B------:R-:W-:Y:S01]  /*404b0*/  STL.64 [R1+0x1b0], R24 ;  /* 0x0001b01801007387 */ /* 0x000fe20000100a00 */
[----:B------:R0:W-:Y:S03]  /*404c0*/  STL.64 [R1+0x1b8], R26 ;  /* 0x0001b81a01007387 */ /* 0x0001e60000100a00 */
[----:B0-----:R-:W3:Y:S01]  /*404d0*/  LDL.LU.64 R26, [R1+0x218] ;  /* 0x00021800011a7983 */ /* 0x001ee20000300a00 */
[C---:B----4-:R-:W-:Y:S11]  /*404e0*/  HMMA.16816.F32.BF16 R16, R20.reuse, R6, R16 ;  /* 0x000000061410723c */ /* 0x050ff60000041810 */
[----:B------:R-:W-:Y:S11]  /*404f0*/  @!UPT UIADD3 URZ, URZ, URZ, URZ ;  /* 0x0000003f3f3ff290 */ /* 0x000ff6000fffe03f */
[----:B------:R-:W-:Y:S01]  /*40500*/  @!UPT UIADD3 URZ, URZ, URZ, URZ ;  /* 0x0000003f3f3ff290 */ /* 0x000fe2000fffe03f */
[----:B------:R-:W-:Y:S01]  /*40510*/  STL.64 [R1+0x6b0], R16 ;  /* 0x0006b01001007387 */ /* 0x000fe20000100a00 */
[----:B------:R0:W-:Y:S03]  /*40520*/  STL.64 [R1+0x6b8], R18 ;  /* 0x0006b81201007387 */ /* 0x0001e60000100a00 */
[----:B0-----:R-:W4:Y:S01]  /*40530*/  LDL.LU.64 R18, [R1+0x3870] ;  /* 0x0038700001127983 */ /* 0x001f220000300a00 */
[----:B------:R-:W-:Y:S01]  /*40540*/  MOV R4, R7 ;  /* 0x0000000700047202 */ /* 0x000fe20000000f00 */
[----:B------:R-:W-:Y:S02]  /*40550*/  IMAD.MOV.U32 R16, RZ, RZ, R6 ;  /* 0x000000ffff107224 */ /* 0x000fe400078e0006 */
[----:B------:R-:W2:Y:S02]  /*40560*/  LDL.LU.64 R6, [R1+0x3868] ;  /* 0x0038680001067983 */ /* 0x000ea40000300a00 */
[----:B------:R-:W-:Y:S02]  /*40570*/  STL [R1+0x35cc], R4 ;  /* 0x0035cc0401007387 */ /* 0x000fe40000100800 */
[----:B------:R-:W-:Y:S01]  /*40580*/  STL [R1+0x35c8], R16 ;  /* 0x0035c81001007387 */ /* 0x000fe20000100800 */
[C---:B----4-:R-:W-:Y:S11]  /*40590*/  HMMA.16816.F32.BF16 R8, R20.reuse, R18, R8 ;  /* 0x000000121408723c */ /* 0x050ff60000041808 */
[----:B------:R-:W-:Y:S11]  /*405a0*/  @!UPT UIADD3 URZ, URZ, URZ, URZ ;  /* 0x0000003f3f3ff290 */ /* 0x000ff6000fffe03f */
[----:B------:R-:W-:Y:S01]  /*405b0*/  @!UPT UIADD3 URZ, URZ, URZ, URZ ;  /* 0x0000003f3f3ff290 */ /* 0x000fe2000fffe03f */
[----:B------:R-:W-:Y:S01]  /*405c0*/  STL.64 [R1+0x6a0], R8 ;  /* 0x0006a00801007387 */ /* 0x000fe20000100a00 */
[----:B------:R0:W-:Y:S03]  /*405d0*/  STL.64 [R1+0x6a8], R10 ;  /* 0x0006a80a01007387 */ /* 0x0001e60000100a00 */
[----:B0-----:R-:W4:Y:S01]  /*405e0*/  LDL.LU.64 R10, [R1+0x3860] ;  /* 0x00386000010a7983 */ /* 0x001f220000300a00 */
[----:B------:R0:W-:Y:S02]  /*405f0*/  STL.64 [R1+0x35b0], R18 ;  /* 0x0035b01201007387 */ /* 0x0001e40000100a00 */
[----:B------:R-:W4:Y:S02]  /*40600*/  LDL.LU R16, [R1+0x580] ;  /* 0x0005800001107983 */ /* 0x000f240000300800 */
[----:B------:R-:W4:Y:S01]  /*40610*/  LDL.LU R17, [R1+0x584] ;  /* 0x0005840001117983 */ /* 0x000f220000300800 */
[----:B0-----:R-:W4:Y:S01]  /*40620*/  LDL.LU R18, [R1+0x588] ;  /* 0x0005880001127983 */ /* 0x001f220000300800 */
[----:B------:R-:W4:Y:S02]  /*40630*/  LDL.LU R19, [R1+0x58c] ;  /* 0x00058c0001137983 */ /* 0x000f240000300800 */
[C---:B----4-:R-:W-:Y:S11]  /*40640*/  HMMA.16816.F32.BF16 R16, R20.reuse, R10, R16 ;  /* 0x0000000a1410723c */ /* 0x050ff60000041810 */
[----:B------:R-:W-:Y:S11]  /*40650*/  @!UPT UIADD3 URZ, URZ, URZ, URZ ;  /* 0x0000003f3f3ff290 */ /* 0x000ff6000fffe03f */
[----:B------:R-:W-:Y:S01]  /*40660*/  @!UPT UIADD3 URZ, URZ, URZ, URZ ;  /* 0x0000003f3f3ff290 */ /* 0x000fe2000fffe03f */
[----:B------:R0:W-:Y:S01]  /*40670*/  STL.64 [R1+0x690], R16 ;  /* 0x0006901001007387 */ /* 0x0001e20000100a00 */
[----:B------:R1:W-:Y:S02]  /*40680*/  STL.64 [R1+0x698], R18 ;  /* 0x0006981201007387 */ /* 0x0003e40000100a00 */
[----:B0-----:R-:W-:Y:S01]  /*40690*/  IMAD.MOV.U32 R17, RZ, RZ, R11 ;  /* 0x000000ffff117224 */ /* 0x001fe200078e000b */
[----:B-1----:R-:W-:Y:S02]  /*406a0*/  MOV R18, R10 ;  /* 0x0000000a00127202 */ /* 0x002fe40000000f00 */
[----:B------:R-:W4:Y:S02]  /*406b0*/  LDL.LU.64 R10, [R1+0x3858] ;  /* 0x00385800010a7983 */ /* 0x000f240000300a00 */
[----:B------:R0:W-:Y:S02]  /*406c0*/  STL [R1+0x35d4], R17 ;  /* 0x0035d41101007387 */ /* 0x0001e40000100800 */
[----:B------:R1:W-:Y:S02]  /*406d0*/  STL [R1+0x35d0], R18 ;  /* 0x0035d01201007387 */ /* 0x0003e40000100800 */
[----:B------:R-:W4:Y:S01]  /*406e0*/  LDL.LU R16, [R1+0x570] ;  /* 0x0005700001107983 */ /* 0x000f220000300800 */
[----:B0-----:R-:W4:Y:S01]  /*406f0*/  LDL.LU R17, [R1+0x574] ;  /* 0x0005740001117983 */ /* 0x001f220000300800 */
[----:B-1----:R-:W4:Y:S02]  /*40700*/  LDL.LU R18, [R1+0x578] ;  /* 0x0005780001127983 */ /* 0x002f240000300800 */
[----:B------:R-:W4:Y:S02]  /*40710*/  LDL.LU R19, [R1+0x57c] ;  /* 0x00057c0001137983 */ /* 0x000f240000300800 */
[C---:B----4-:R-:W-:Y:S01]  /*40720*/  HMMA.16816.F32.BF16 R16, R20.reuse, R10, R16 ;  /* 0x0000000a1410723c */ /* 0x050fe20000041810 */
[----:B------:R-:W-:Y:S11]  /*40730*/  MOV R9, R11 ;  /* 0x0000000b00097202 */ /* 0x000ff60000000f00 */
[----:B------:R-:W-:Y:S11]  /*40740*/  @!UPT UIADD3 URZ, URZ, URZ, URZ ;  /* 0x0000003f3f3ff290 */ /* 0x000ff6000fffe03f */
[----:B------:R-:W-:Y:S01]  /*40750*/  STL.64 [R1+0x680], R16 ;  /* 0x0006801001007387 */ /* 0x000fe20000100a00 */
[----:B------:R0:W-:Y:S02]  /*40760*/  STL.64 [R1+0x688], R18 ;  /* 0x0006881201007387 */ /* 0x0001e40000100a00 */
[----:B0-----:R-:W-:Y:S02]  /*40770*/  MOV R19, R10 ;  /* 0x0000000a00137202 */ /* 0x001fe40000000f00 */
[----:B------:R-:W4:Y:S01]  /*40780*/  LDL.LU.64 R10, [R1+0x3850] ;  /* 0x00385000010a7983 */ /* 0x000f220000300a00 */
[----:B------:R-:W2:Y:S02]  /*40790*/  LDL.LU R8, [R1+0x3848] ;  /* 0x0038480001087983 */ /* 0x000ea40000300800 */
[----:B------:R-:W-:Y:S02]  /*407a0*/  STL [R1+0x35dc], R9 ;  /* 0x0035dc0901007387 */ /* 0x000fe40000100800 */
[----:B------:R0:W-:Y:S02]  /*407b0*/  STL [R1+0x35d8], R19 ;  /* 0x0035d81301007387 */ /* 0x0001e40000100800 */
[----:B0-----:R-:W2:Y:S02]  /*407c0*/  LDL.LU.64 R18, [R1+0x2b8] ;  /* 0x0002b80001127983 */ /* 0x001ea40000300a00 */
[C---:B--2---:R-:W-:Y:S01]  /*407d0*/  HMMA.16816.F32.BF16 R12, R20.reuse, R18, R12 ;  /* 0x00000012140c723c */ /* 0x044fe2000004180c */
[----:B------:R-:W-:Y:S01]  /*407e0*/  MOV R16, R19 ;  /* 0x0000001300107202 */ /* 0x000fe20000000f00 */
[----:B------:R-:W-:Y:S11]  /*407f0*/  IMAD.MOV.U32 R4, RZ, RZ, R18 ;  /* 0x000000ffff047224 */ /* 0x000ff600078e0012 */
[----:B------:R-:W-:Y:S10]  /*40800*/  @!UPT UIADD3 URZ, URZ, URZ, URZ ;  /* 0x0000003f3f3ff290 */ /* 0x000ff4000fffe03f */
[----:B------:R-:W-:Y:S01]  /*40810*/  STL.64 [R1+0x670], R12 ;  /* 0x0006700c01007387 */ /* 0x000fe20000100a00 */
[----:B------:R0:W-:Y:S03]  /*40820*/  STL.64 [R1+0x678], R14 ;  /* 0x0006780e01007387 */ /* 0x0001e60000100a00 */
[----:B0-----:R-:W2:Y:S01]  /*40830*/  LDL.LU.64 R14, [R1+0x3840] ;  /* 0x00384000010e7983 */ /* 0x001ea20000300a00 */
[----:B------:R0:W-:Y:S03]  /*40840*/  STL [R1+0x35e4], R16 ;  /* 0x0035e41001007387 */ /* 0x0001e60000100800 */
[----:B0-----:R-:W2:Y:S01]  /*40850*/  LDL.LU R16, [R1+0x550] ;  /* 0x0005500001107983 */ /* 0x001ea20000300800 */
[----:B------:R-:W2:Y:S02]  /*40860*/  LDL.LU R17, [R1+0x554] ;  /* 0x0005540001117983 */ /* 0x000ea40000300800 */
[----:B------:R-:W2:Y:S02]  /*40870*/  LDL.LU R18, [R1+0x558] ;  /* 0x0005580001127983 */ /* 0x000ea40000300800 */
[----:B------:R-:W2:Y:S01]  /*40880*/  LDL.LU R19, [R1+0x55c] ;  /* 0x00055c0001137983 */ /* 0x000ea20000300800 */
[----:B------:R-:W-:Y:S01]  /*40890*/  STL [R1+0x35e0], R4 ;  /* 0x0035e00401007387 */ /* 0x000fe20000100800 */
[----:B------:R0:W-:Y:S03]  /*408a0*/  STL.64 [R1+0x3828], R6 ;  /* 0x0038280601007387 */ /* 0x0001e60000100a00 */
[----:B0-----:R-:W3:Y:S01]  /*408b0*/  LDL.LU.64 R6, [R1+0x208] ;  /* 0x0002080001067983 */ /* 0x001ee20000300a00 */
[----:B--2---:R-:W-:Y:S11]  /*408c0*/  HMMA.16816.F32.BF16 R16, R20, R14, R16 ;  /* 0x0000000e1410723c */ /* 0x004ff60000041810 */
[----:B------:R-:W-:Y:S11]  /*408d0*/  @!UPT UIADD3 URZ, URZ, URZ, URZ ;  /* 0x0000003f3f3ff290 */ /* 0x000ff6000fffe03f */
[----:B------:R-:W-:Y:S01]  /*408e0*/  @!UPT UIADD3 URZ, URZ, URZ, URZ ;  /* 0x0000003f3f3ff290 */ /* 0x000fe2000fffe03f */
[----:B------:R0:W-:Y:S01]  /*408f0*/  STL.64 [R1+0x660], R16 ;  /* 0x0006601001007387 */ /* 0x0001e20000100a00 */
[----:B------:R1:W-:Y:S02]  /*40900*/  STL.64 [R1+0x668], R18 ;  /* 0x0006681201007387 */ /* 0x0003e40000100a00 */
[----:B------:R-:W2:Y:S01]  /*40910*/  LDL.LU R12, [R1+0x9bc] ;  /* 0x0009bc00010c7983 */ /* 0x000ea20000300800 */
[----:B0-----:R-:W-:Y:S01]  /*40920*/  MOV R17, R14 ;  /* 0x0000000e00117202 */ /* 0x001fe20000000f00 */
[----:B-1----:R-:W-:-:S05]  /*40930*/  IMAD.MOV.U32 R18, RZ, RZ, R15 ;  /* 0x000000ffff127224 */ /* 0x002fca00078e000f */
[----:B------:R-:W-:Y:S01]  /*40940*/  STL [R1+0x35ec], R18 ;  /* 0x0035ec1201007387 */ /* 0x000fe20000100800 */
[----:B------:R0:W-:Y:S02]  /*40950*/  STL [R1+0x35e8], R17 ;  /* 0x0035e81101007387 */ /* 0x0001e40000100800 */
[----:B------:R-:W2:Y:S01]  /*40960*/  LDL.LU R16, [R1+0x540] ;  /* 0x0005400001107983 */ /* 0x000ea20000300800 */
[----:B0-----:R-:W2:Y:S01]  /*40970*/  LDL.LU R17, [R1+0x544] ;  /* 0x0005440001117983 */ /* 0x001ea20000300800 */
[----:B------:R-:W2:Y:S02]  /*40980*/  LDL.LU R18, [R1+0x548] ;  /* 0x0005480001127983 */ /* 0x000ea40000300800 */
[----:B------:R-:W2:Y:S01]  /*40990*/  LDL.LU R19, [R1+0x54c] ;  /* 0x00054c0001137983 */ /* 0x000ea20000300800 */
[----:B---3--:R-:W-:Y:S01]  /*409a0*/  MOV R9, R26 ;  /* 0x0000001a00097202 */ /* 0x008fe20000000f00 */
[----:B--2---:R-:W-:Y:S11]  /*409b0*/  HMMA.16816.F32.BF16 R16, R20, R26, R16 ;  /* 0x0000001a1410723c */ /* 0x004ff60000041810 */
[----:B------:R-:W-:Y:S11]  /*409c0*/  @!UPT UIADD3 URZ, URZ, URZ, URZ ;  /* 0x0000003f3f3ff290 */ /* 0x000ff6000fffe03f */
[----:B------:R-:W-:Y:S01]  /*409d0*/  @!UPT UIADD3 URZ, URZ, URZ, URZ ;  /* 0x0000003f3f3ff290 */ /* 0x000fe2000fffe03f */
[----:B------:R-:W-:Y:S01]  /*409e0*/  STL.64 [R1+0x650], R16 ;  /* 0x0006501001007387 */ /* 0x000fe20000100a00 */
[----:B------:R0:W-:Y:S02]  /*409f0*/  STL.64 [R1+0x658], R18 ;  /* 0x0006581201007387 */ /* 0x0001e40000100a00 */
[----:B------:R-:W2:Y:S01]  /*40a00*/  LDL.LU R2, [R1+0x9b8] ;  /* 0x0009b80001027983 */ /* 0x000ea20000300800 */
[----:B0-----:R-:W-:Y:S02]  /*40a10*/  MOV R19, R27 ;  /* 0x0000001b00137202 */ /* 0x001fe40000000f00 */
[----:B------:R-:W3:Y:S01]  /*40a20*/  LDL.LU.64 R26, [R1+0x188] ;  /* 0x00018800011a7983 */ /* 0x000ee20000300a00 */
[----:B-----5:R-:W-:-:S03]  /*40a30*/  IMAD.MOV.U32 R25, RZ, RZ, R29 ;  /* 0x000000ffff197224 */ /* 0x020fc600078e001d */
[----:B---3--:R0:W-:Y:S01]  /*40a40*/  STL.64 [R1+0x37f8], R26 ;  /* 0x0037f81a01007387 */ /* 0x0081e20000100a00 */
[----:B------:R-:W3:Y:S02]  /*40a50*/  LDL.LU R24, [R1+0x500] ;  /* 0x0005000001187983 */ /* 0x000ee40000300800 */
[----:B------:R-:W5:Y:S01]  /*40a60*/  LDL.LU R29, [R1+0x3838] ;  /* 0x00383800011d7983 */ /* 0x000f620000300800 */
[----:B0-----:R-:W2:Y:S01]  /*40a70*/  LDL.LU R26, [R1+0x508] ;  /* 0x00050800011a7983 */ /* 0x001ea20000300800 */
[----:B------:R-:W2:Y:S03]  /*40a80*/  LDL.LU R27, [R1+0x50c] ;  /* 0x00050c00011b7983 */ /* 0x000ea60000300800 */
[----:B--2---:R0:W-:Y:S01]  /*40a90*/  STL.64 [R1+0x3808], R26 ;  /* 0x0038081a01007387 */ /* 0x0041e20000100a00 */
[----:B---3--:R5:W-:Y:S03]  /*40aa0*/  STL.64 [R1+0x3800], R24 ;  /* 0x0038001801007387 */ /* 0x008be60000100a00 */
[----:B0-----:R-:W2:Y:S01]  /*40ab0*/  LDL.LU.64 R26, [R1+0x1a8] ;  /* 0x0001a800011a7983 */ /* 0x001ea20000300a00 */
[----:B-----5:R-:W-:-:S03]  /*40ac0*/  MOV R25, R29 ;  /* 0x0000001d00197202 */ /* 0x020fc60000000f00 */
[----:B--2---:R0:W-:Y:S01]  /*40ad0*/  STL.64 [R1+0x3810], R26 ;  /* 0x0038101a01007387 */ /* 0x0041e20000100a00 */
[----:B------:R-:W2:Y:S02]  /*40ae0*/  LDL.LU R24, [R1+0x520] ;  /* 0x0005200001187983 */ /* 0x000ea40000300800 */
[----:B------:R-:W3:Y:S01]  /*40af0*/  LDL.LU R29, [R1+0x3834] ;  /* 0x00383400011d7983 */ /* 0x000ee20000300800 */
[----:B0-----:R-:W2:Y:S01]  /*40b00*/  LDL.LU R26, [R1+0x528] ;  /* 0x00052800011a7983 */ /* 0x001ea20000300800 */
[----:B------:R-:W2:Y:S02]  /*40b10*/  LDL.LU R27, [R1+0x52c] ;  /* 0x00052c00011b7983 */ /* 0x000ea40000300800 */
[----:B------:R3:W-:Y:S02]  /*40b20*/  STL [R1+0x35f4], R19 ;  /* 0x0035f41301007387 */ /* 0x0007e40000100800 */
[----:B------:R-:W5:Y:S01]  /*40b30*/  LDL.LU R16, [R1+0x530] ;  /* 0x0005300001107983 */ /* 0x000f620000300800 */
[----:B------:R-:W5:Y:S01]  /*40b40*/  LDL.LU R17, [R1+0x534] ;  /* 0x0005340001117983 */ /* 0x000f620000300800 */
[----:B------:R-:W5:Y:S01]  /*40b50*/  LDL.LU R18, [R1+0x538] ;  /* 0x0005380001127983 */ /* 0x000f620000300800 */
[----:B---3--:R-:W-:-:S02]  /*40b60*/  MOV R19, R29 ;  /* 0x0000001d00137202 */ /* 0x008fc40000000f00 */
[----:B------:R-:W3:Y:S01]  /*40b70*/  LDL.LU R29, [R1+0x3830] ;  /* 0x00383000011d7983 */ /* 0x000ee20000300800 */
[----:B------:R-:W-:Y:S02]  /*40b80*/  STL [R1+0x35f0], R9 ;  /* 0x0035f00901007387 */ /* 0x000fe40000100800 */
[----:B----4-:R0:W-:Y:S02]  /*40b90*/  STL.64 [R1+0x3820], R10 ;  /* 0x0038200a01007387 */ /* 0x0101e40000100a00 */
[----:B------:R-:W-:Y:S01]  /*40ba0*/  STL [R1+0x3818], R8 ;  /* 0x0038180801007387 */ /* 0x000fe20000100800 */
[----:B0-----:R-:W2:Y:S01]  /*40bb0*/  LDL.LU.64 R10, [R1+0x1f8] ;  /* 0x0001f800010a7983 */ /* 0x001ea20000300a00 */
[C---:B-----5:R-:W-:Y:S01]  /*40bc0*/  HMMA.16816.F32.BF16 R16, R20.reuse, R6, R16 ;  /* 0x000000061410723c */ /* 0x060fe20000041810 */
[----:B------:R-:W-:Y:S11]  /*40bd0*/  MOV R4, R7 ;  /* 0x0000000700047202 */ /* 0x000ff60000000f00 */
[----:B------:R-:W-:Y:S11]  /*40be0*/  @!UPT UIADD3 URZ, URZ, URZ, URZ ;  /* 0x0000003f3f3ff290 */ /* 0x000ff6000fffe03f */
[----:B------:R0:W-:Y:S01]  /*40bf0*/  STL.64 [R1+0x640], R16 ;  /* 0x0006401001007387 */ /* 0x0001e20000100a00 */
[----:B------:R1:W-:Y:S02]  /*40c00*/  STL.64 [R1+0x648], R18 ;  /* 0x0006481201007387 */ /* 0x0003e40000100a00 */
[----:B0-----:R-:W-:Y:S02]  /*40c10*/  IMAD.MOV.U32 R16, RZ, RZ, R6 ;  /* 0x000000ffff107224 */ /* 0x001fe400078e0006 */
[----:B------:R-:W4:Y:S01]  /*40c20*/  LDL.LU.64 R6, [R1+0x3828] ;  /* 0x0038280001067983 */ /* 0x000f220000300a00 */
[----:B------:R-:W5:Y:S02]  /*40c30*/  LDL.LU R13, [R1+0x9b4] ;  /* 0x0009b400010d7983 */ /* 0x000f640000300800 */
[----:B------:R-:W-:Y:S02]  /*40c40*/  STL [R1+0x35fc], R4 ;  /* 0x0035fc0401007387 */ /* 0x000fe40000100800 */
[----:B------:R-:W-:Y:S01]  /*40c50*/  STL [R1+0x35f8], R16 ;  /* 0x0035f81001007387 */ /* 0x000fe20000100800 */
[----:B--2---:R-:W-:Y:S01]  /*40c60*/  HMMA.16816.F32.BF16 R24, R20, R10, R24 ;  /* 0x0000000a1418723c */ /* 0x004fe20000041818 */
[----:B-1----:R-:W-:Y:S01]  /*40c70*/  MOV R18, R10 ;  /* 0x0000000a00127202 */ /* 0x002fe20000000f00 */
[----:B------:R-:W-:-:S02]  /*40c80*/  IMAD.MOV.U32 R17, RZ, RZ, R11 ;  /* 0x000000ffff117224 */ /* 0x000fc400078e000b */
[----:B------:R-:W2:Y:S01]  /*40c90*/  LDL.LU.64 R10, [R1+0x3820] ;  /* 0x00382000010a7983 */ /* 0x000ea20000300a00 */
[----:B------:R-:W2:Y:S11]  /*40ca0*/  LDL.LU R8, [R1+0x3818] ;  /* 0x0038180001087983 */ /* 0x000eb60000300800 */
[----:B------:R-:W-:Y:S07]  /*40cb0*/  @!UPT UIADD3 URZ, URZ, URZ, URZ ;  /* 0x0000003f3f3ff290 */ /* 0x000fee000fffe03f */
[----:B------:R-:W-:Y:S01]  /*40cc0*/  STL.64 [R1+0x630], R24 ;  /* 0x0006301801007387 */ /* 0x000fe20000100a00 */
[----:B------:R0:W-:Y:S01]  /*40cd0*/  STL [R1+0x638], R26 ;  /* 0x0006381a01007387 */ /* 0x0001e20000100800 */
[----:B------:R-:W-:Y:S02]  /*40ce0*/  MOV R3, R27 ;  /* 0x0000001b00037202 */ /* 0x000fe40000000f00 */
[----:B0-----:R-:W2:Y:S01]  /*40cf0*/  LDL.LU.64 R26, [R1+0x3810] ;  /* 0x00381000011a7983 */ /* 0x001ea20000300a00 */
[----:B------:R0:W-:Y:S02]  /*40d00*/  STL [R1+0x3604], R17 ;  /* 0x0036041101007387 */ /* 0x0001e40000100800 */
[----:B------:R1:W-:Y:S02]  /*40d10*/  STL [R1+0x3600], R18 ;  /* 0x0036001201007387 */ /* 0x0003e40000100800 */
[----:B------:R-:W2:Y:S01]  /*40d20*/  LDL.LU R16, [R1+0x510] ;  /* 0x0005100001107983 */ /* 0x000ea20000300800 */
[----:B0-----:R-:W2:Y:S01]  /*40d30*/  LDL.LU R17, [R1+0x514] ;  /* 0x0005140001117983 */ /* 0x001ea20000300800 */
[----:B-1----:R-:W2:Y:S02]  /*40d40*/  LDL.LU R18, [R1+0x518] ;  /* 0x0005180001127983 */ /* 0x002ea40000300800 */
[----:B------:R-:W2:Y:S02]  /*40d50*/  LDL.LU R19, [R1+0x51c] ;  /* 0x00051c0001137983 */ /* 0x000ea40000300800 */
[----:B------:R-:W-:Y:S02]  /*40d60*/  STL [R1+0x3370], R3 ;  /* 0x0033700301007387 */ /* 0x000fe40000100800 */
[----:B---3--:R-:W-:Y:S01]  /*40d70*/  FADD R0, R12, -R29 ;  /* 0x8000001d0c007221 */ /* 0x008fe20000000000 */
[----:B--2---:R-:W-:Y:S01]  /*40d80*/  HMMA.16816.F32.BF16 R16, R20, R26, R16 ;  /* 0x0000001a1410723c */ /* 0x004fe20000041810 */
[----:B------:R-:W-:Y:S11]  /*40d90*/  IMAD.MOV.U32 R9, RZ, RZ, R27 ;  /* 0x000000ffff097224 */ /* 0x000ff600078e001b */
[----:B------:R-:W-:Y:S11]  /*40da0*/  @!UPT UIADD3 URZ, URZ, URZ, URZ ;  /* 0x0000003f3f3ff290 */ /* 0x000ff6000fffe03f */
[----:B------:R-:W-:Y:S01]  /*40db0*/  STL.64 [R1+0x730], R16 ;  /* 0x0007301001007387 */ /* 0x000fe20000100a00 */
[----:B------:R0:W-:Y:S02]  /*40dc0*/  STL.64 [R1+0x738], R18 ;  /* 0x0007381201007387 */ /* 0x0001e40000100a00 */
[----:B0-----:R-:W-:Y:S02]  /*40dd0*/  MOV R19, R26 ;  /* 0x0000001a00137202 */ /* 0x001fe40000000f00 */
[----:B------:R-:W2:Y:S01]  /*40de0*/  LDL.LU.64 R26, [R1+0x3808] ;  /* 0x00380800011a7983 */ /* 0x000ea20000300a00 */
[----:B------:R-:W2:Y:S02]  /*40df0*/  LDL.LU.64 R24, [R1+0x3800] ;  /* 0x0038000001187983 */ /* 0x000ea40000300a00 */
[----:B------:R-:W3:Y:S02]  /*40e00*/  LDL.LU R12, [R1+0x9b0] ;  /* 0x0009b000010c7983 */ /* 0x000ee40000300800 */
[----:B------:R-:W-:Y:S01]  /*40e10*/  STL [R1+0x360c], R9 ;  /* 0x00360c0901007387 */ /* 0x000fe20000100800 */
[----:B------:R0:W-:Y:S04]  /*40e20*/  STL [R1+0x3608], R19 ;  /* 0x0036081301007387 */ /* 0x0001e80000100800 */
[----:B0-----:R-:W2:Y:S01]  /*40e30*/  LDL.LU.64 R18, [R1+0x198] ;  /* 0x0001980001127983 */ /* 0x001ea20000300a00 */
[----:B------:R-:W-:-:S06]  /*40e40*/  FMUL R0, R0, 1.4426950216293334961 ;  /* 0x3fb8aa3b00007820 */ /* 0x000fcc0000400000 */
[----:B------:R-:W0:Y:S01]  /*40e50*/  MUFU.EX2 R0, R0 ;  /* 0x0000000000007308 */ /* 0x000e220000000800 */
[----:B--2---:R-:W-:Y:S01]  /*40e60*/  HMMA.16816.F32.BF16 R24, R20, R18, R24 ;  /* 0x000000121418723c */ /* 0x004fe20000041818 */
[----:B------:R-:W-:Y:S02]  /*40e70*/  MOV R16, R19 ;  /* 0x0000001300107202 */ /* 0x000fe40000000f00 */
[----:B------:R-:W-:Y:S11]  /*40e80*/  MOV R4, R18 ;  /* 0x0000001200047202 */ /* 0x000ff60000000f00 */
[----:B------:R-:W-:Y:S09]  /*40e90*/  @!UPT UIADD3 URZ, URZ, URZ, URZ ;  /* 0x0000003f3f3ff290 */ /* 0x000ff2000fffe03f */
[----:B------:R-:W-:Y:S01]  /*40ea0*/  STL.64 [R1+0x720], R24 ;  /* 0x0007201801007387 */ /* 0x000fe20000100a00 */
[----:B0-----:R-:W-:Y:S02]  /*40eb0*/  STL [R1+0xa38], R0 ;  /* 0x000a380001007387 */ /* 0x001fe40000100800 */
[----:B------:R0:W-:Y:S02]  /*40ec0*/  STL.64 [R1+0x728], R26 ;  /* 0x0007281a01007387 */ /* 0x0001e40000100a00 */
[----:B0-----:R-:W2:Y:S01]  /*40ed0*/  LDL.LU.64 R26, [R1+0x37f8] ;  /* 0x0037f800011a7983 */ /* 0x001ea20000300a00 */
[----:B------:R-:W2:Y:S02]  /*40ee0*/  LDL.LU.64 R14, [R1+0x168] ;  /* 0x00016800010e7983 */ /* 0x000ea40000300a00 */
[----:B------:R0:W-:Y:S02]  /*40ef0*/  STL [R1+0x3614], R16 ;  /* 0x0036141001007387 */ /* 0x0001e40000100800 */
[----:B0-----:R-:W2:Y:S01]  /*40f00*/  LDL.LU R16, [R1+0x4f0] ;  /* 0x0004f00001107983 */ /* 0x001ea20000300800 */
[----:B------:R-:W2:Y:S02]  /*40f10*/  LDL.LU R17, [R1+0x4f4] ;  /* 0x0004f40001117983 */ /* 0x000ea40000300800 */
[----:B------:R-:W2:Y:S02]  /*40f20*/  LDL.LU R18, [R1+0x4f8] ;  /* 0x0004f80001127983 */ /* 0x000ea40000300800 */
[----:B------:R-:W2:Y:S02]  /*40f30*/  LDL.LU R19, [R1+0x4fc] ;  /* 0x0004fc0001137983 */ /* 0x000ea40000300800 */
[----:B------:R-:W-:-:S04]  /*40f40*/  FADD R2, R2, -R29 ;  /* 0x8000001d02027221 */ /* 0x000fc80000000000 */
[----:B------:R-:W-:-:S06]  /*40f50*/  FMUL R0, R2, 1.4426950216293334961 ;  /* 0x3fb8aa3b02007820 */ /* 0x000fcc0000400000 */
[----:B------:R-:W0:Y:S01]  /*40f60*/  MUFU.EX2 R0, R0 ;  /* 0x0000000000007308 */ /* 0x000e220000000800 */
[----:B------:R-:W-:Y:S01]  /*40f70*/  STL [R1+0x3610], R4 ;  /* 0x0036100401007387 */ /* 0x000fe20000100800 */
[----:B-----5:R-:W-:Y:S02]  /*40f80*/  FADD R2, R13, -R29 ;  /* 0x8000001d0d027221 */ /* 0x020fe40000000000 */
[----:B------:R-:W5:Y:S01]  /*40f90*/  LDL.LU R13, [R1+0x9cc] ;  /* 0x0009cc00010d7983 */ /* 0x000f620000300800 */
[----:B--2---:R-:W-:Y:S11]  /*40fa0*/  HMMA.16816.F32.BF16 R16, R20, R26, R16 ;  /* 0x0000001a1410723c */ /* 0x004ff60000041810 */
[----:B------:R-:W-:Y:S11]  /*40fb0*/  @!UPT UIADD3 URZ, URZ, URZ, URZ ;  /* 0x0000003f3f3ff290 */ /* 0x000ff6000fffe03f */
[----:B------:R-:W-:Y:S01]  /*40fc0*/  @!UPT UIADD3 URZ, URZ, URZ, URZ ;  /* 0x0000003f3f3ff290 */ /* 0x000fe2000fffe03f */
[----:B------:R1:W-:Y:S01]  /*40fd0*/  STL.64 [R1+0x710], R16 ;  /* 0x0007101001007387 */ /* 0x0003e20000100a00 */
[----:B0-----:R-:W-:Y:S02]  /*40fe0*/  STL [R1+0xa30], R0 ;  /* 0x000a300001007387 */ /* 0x001fe40000100800 */
[----:B------:R0:W-:Y:S02]  /*40ff0*/  STL.64 [R1+0x718], R18 ;  /* 0x0007181201007387 */ /* 0x0001e40000100a00 */
[----:B------:R-:W2:Y:S02]  /*41000*/  LDL.LU R25, [R1+0x37f0] ;  /* 0x0037f00001197983 */ /* 0x000ea40000300800 */
[----:B-1----:R-:W-:Y:S01]  /*41010*/  IMAD.MOV.U32 R17, RZ, RZ, R26 ;  /* 0x000000ffff117224 */ /* 0x002fe200078e001a */
[----:B0-----:R-:W-:-:S05]  /*41020*/  MOV R18, R27 ;  /* 0x0000001b00127202 */ /* 0x001fca0000000f00 */
[----:B------:R0:W-:Y:S01]  /*41030*/  STL [R1+0x361c], R18 ;  /* 0x00361c1201007387 */ /* 0x0001e20000100800 */
[----:B------:R-:W-:Y:S03]  /*41040*/  STL [R1+0x3618], R17 ;  /* 0x0036181101007387 */ /* 0x000fe60000100800 */
[----:B0-----:R-:W2:Y:S01]  /*41050*/  LDL.LU.64 R18, [R1+0x178] ;  /* 0x0001780001127983 */ /* 0x001ea20000300a00 */
[----:B------:R-:W2:Y:S02]  /*41060*/  LDL.LU R26, [R1+0x18] ;  /* 0x00001800011a7983 */ /* 0x000ea40000300800 */
[----:B------:R-:W2:Y:S02]  /*41070*/  LDL.LU R27, [R1+0x1c] ;  /* 0x00001c00011b7983 */ /* 0x000ea40000300800 */
[----:B--2---:R-:W-:Y:S01]  /*41080*/  STL.64 [R1+0x3780], R26 ;  /* 0x0037801a01007387 */ /* 0x004fe20000100a00 */
[----:B------:R0:W-:Y:S02]  /*41090*/  STL [R1+0x377c], R25 ;  /* 0x00377c1901007387 */ /* 0x0001e40000100800 */
[----:B------:R-:W2:Y:S01]  /*410a0*/  LDL.LU R24, [R1+0x4e0] ;  /* 0x0004e00001187983 */ /* 0x000ea20000300800 */
[----:B0-----:R-:W2:Y:S01]  /*410b0*/  LDL.LU R25, [R1+0x4e4] ;  /* 0x0004e40001197983 */ /* 0x001ea20000300800 */
[----:B------:R-:W2:Y:S02]  /*410c0*/  LDL.LU R26, [R1+0x4e8] ;  /* 0x0004e800011a7983 */ /* 0x000ea40000300800 */
[----:B------:R-:W2:Y:S02]  /*410d0*/  LDL.LU R27, [R1+0x4ec] ;  /* 0x0004ec00011b7983 */ /* 0x000ea40000300800 */
[----:B------:R-:W-:-:S04]  /*410e0*/  FMUL R0, R2, 1.4426950216293334961 ;  /* 0x3fb8aa3b02007820 */ /* 0x000fc80000400000 */
[----:B------:R-:W0:Y:S01]  /*410f0*/  MUFU.EX2 R3, R0 ;  /* 0x0000000000037308 */ /* 0x000e220000000800 */
[----:B------:R-:W-:Y:S01]  /*41100*/  STL [R1+0x3210], R29 ;  /* 0x0032101d01007387 */ /* 0x000fe20000100800 */
[----:B------:R-:W-:Y:S01]  /*41110*/  MOV R9, R18 ;  /* 0x0000001200097202 */ /* 0x000fe20000000f00 */
[----:B--2---:R-:W-:Y:S11]  /*41120*/  HMMA.16816.F32.BF16 R24, R20, R18, R24 ;  /* 0x000000121418723c */ /* 0x004ff60000041818 */
[----:B------:R-:W-:Y:S11]  /*41130*/  @!UPT UIADD3 URZ, URZ, URZ, URZ ;  /* 0x0000003f3f3ff290 */ /* 0x000ff6000fffe03f */
[----:B------:R-:W-:Y:S01]  /*41140*/  @!UPT UIADD3 URZ, URZ, URZ, URZ ;  /* 0x0000003f3f3ff290 */ /* 0x000fe2000fffe03f */
[----:B------:R1:W-:Y:S01]  /*41150*/  STL.64 [R1+0x700], R24 ;  /* 0x0007001801007387 */ /* 0x0003e20000100a00 */
[----:B------:R2:W-:Y:S02]  /*41160*/  STL [R1+0x708], R26 ;  /* 0x0007081a01007387 */ /* 0x0005e40000100800 */
[----:B------:R-:W-:Y:S01]  /*41170*/  IMAD.MOV.U32 R5, RZ, RZ, R27 ;  /* 0x000000ffff057224 */ /* 0x000fe200078e001b */
[----:B-1----:R-:W4:Y:S01]  /*41180*/  LDL.LU R24, [R1+0x9c8] ;  /* 0x0009c80001187983 */ /* 0x002f220000300800 */
[----:B--2---:R-:W2:Y:S02]  /*41190*/  LDL.LU.64 R26, [R1+0x158] ;  /* 0x00015800011a7983 */ /* 0x004ea40000300a00 */
[----:B0-----:R-:W-:Y:S02]  /*411a0*/  STL [R1+0xa34], R3 ;  /* 0x000a340301007387 */ /* 0x001fe40000100800 */
[----:B------:R0:W-:Y:S01]  /*411b0*/  STL [R1+0x3624], R19 ;  /* 0x0036241301007387 */ /* 0x0001e20000100800 */
[----:B------:R-:W2:Y:S01]  /*411c0*/  LDL.LU R16, [R1+0x4d0] ;  /* 0x0004d00001107983 */ /* 0x000ea20000300800 */
[----:B------:R-:W2:Y:S02]  /*411d0*/  LDL.LU R17, [R1+0x4d4] ;  /* 0x0004d40001117983 */ /* 0x000ea40000300800 */
[----:B------:R-:W2:Y:S01]  /*411e0*/  LDL.LU R18, [R1+0x4d8] ;  /* 0x0004d80001127983 */ /* 0x000ea20000300800 */
[----:B0-----:R-:W2:Y:S01]  /*411f0*/  LDL.LU R19, [R1+0x4dc] ;  /* 0x0004dc0001137983 */ /* 0x001ea20000300800 */
[----:B---3--:R-:W-:-:S04]  /*41200*/  FADD R2, R12, -R29 ;  /* 0x8000001d0c027221 */ /* 0x008fc80000000000 */
[----:B------:R-:W-:-:S06]  /*41210*/  FMUL R0, R2, 1.4426950216293334961 ;  /* 0x3fb8aa3b02007820 */ /* 0x000fcc0000400000 */
[----:B------:R-:W0:Y:S01]  /*41220*/  MUFU.EX2 R0, R0 ;  /* 0x0000000000007308 */ /* 0x000e220000000800 */
[----:B------:R-:W-:Y:S01]  /*41230*/  STL [R1+0x3620], R9 ;  /* 0x0036200901007387 */ /* 0x000fe20000100800 */
[----:B------:R-:W-:Y:S02]  /*41240*/  STL.64 [R1+0x37e0], R10 ;  /* 0x0037e00a01007387 */ /* 0x000fe40000100a00 */
[----:B------:R2:W-:Y:S01]  /*41250*/  STL [R1+0x37d8], R8 ;  /* 0x0037d80801007387 */ /* 0x0005e20000100800 */
[----:B------:R-:W-:Y:S01]  /*41260*/  MOV R4, R15 ;  /* 0x0000000f00047202 */ /* 0x000fe20000000f00 */
[----:B0-----:R-:W-:Y:S01]  /*41270*/  STL [R1+0x9cc], R0 ;  /* 0x0009cc0001007387 */ /* 0x001fe20000100800 */
[----:B--2---:R-:W-:Y:S07]  /*41280*/  HMMA.16816.F32.BF16 R8, R20, R14, R16 ;  /* 0x0000000e1408723c */ /* 0x004fee0000041810 */
[----:B------:R-:W-:-:S02]  /*41290*/  MOV R16, R14 ;  /* 0x0000000e00107202 */ /* 0x000fc40000000f00 */
[----:B------:R-:W2:Y:S01]  /*412a0*/  LDL.LU.64 R14, [R1+0x37e8] ;  /* 0x0037e800010e7983 */ /* 0x000ea20000300a00 */
[----:B-----5:R-:W-:Y:S11]  /*412b0*/  FADD R2, R13, -R28 ;  /* 0x8000001c0d027221 */ /* 0x020ff60000000000 */
[----:B------:R-:W-:Y:S02]  /*412c0*/  @!UPT UIADD3 URZ, URZ, URZ, URZ ;  /* 0x0000003f3f3ff290 */ /* 0x000fe4000fffe03f */
[----:B------:R0:W-:Y:S01]  /*412d0*/  STL [R1+0x6f8], R10 ;  /* 0x0006f80a01007387 */ /* 0x0001e20000100800 */
[----:B------:R-:W-:Y:S01]  /*412e0*/  IMAD.MOV.U32 R12, RZ, RZ, R8 ;  /* 0x000000ffff0c7224 */ /* 0x000fe200078e0008 */
[----:B------:R-:W-:Y:S01]  /*412f0*/  MOV R13, R9 ;  /* 0x00000009000d7202 */ /* 0x000fe20000000f00 */
[----:B------:R-:W3:Y:S01]  /*41300*/  LDL.LU R8, [R1+0x4b0] ;  /* 0x0004b00001087983 */ /* 0x000ee20000300800 */
[----:B------:R-:W3:Y:S01]  /*41310*/  LDL.LU R9, [R1+0x4b4] ;  /* 0x0004b40001097983 */ /* 0x000ee20000300800 */
[----:B------:R-:W-:-:S03]  /*41320*/  MOV R29, R11 ;  /* 0x0000000b001d7202 */ /* 0x000fc60000000f00 */
[----:B0-----:R-:W3:Y:S01]  /*41330*/  LDL.LU R10, [R1+0x4b8] ;  /* 0x0004b800010a7983 */ /* 0x001ee20000300800 */
[----:B------:R-:W3:Y:S02]  /*41340*/  LDL.LU R11, [R1+0x4bc] ;  /* 0x0004bc00010b7983 */ /* 0x000ee40000300800 */
[----:B------:R-:W5:Y:S01]  /*41350*/  LDL.LU R18, [R1+0x9c4] ;  /* 0x0009c40001127983 */ /* 0x000f620000300800 */
[----:B--2---:R-:W-:Y:S01]  /*41360*/  STL.64 [R1+0x3790], R14 ;  /* 0x0037900e01007387 */ /* 0x004fe20000100a00 */
[----:B------:R0:W-:Y:S03]  /*41370*/  STL.64 [R1+0x3788], R12 ;  /* 0x0037880c01007387 */ /* 0x0001e60000100a00 */
[----:B0-----:R-:W2:Y:S01]  /*41380*/  LDL.LU R12, [R1+0x4c0] ;  /* 0x0004c000010c7983 */ /* 0x001ea20000300800 */
[----:B------:R-:W2:Y:S02]  /*41390*/  LDL.LU R13, [R1+0x4c4] ;  /* 0x0004c400010d7983 */ /* 0x000ea40000300800 */
[----:B------:R-:W2:Y:S02]  /*413a0*/  LDL.LU R14, [R1+0x4c8] ;  /* 0x0004c800010e7983 */ /* 0x000ea40000300800 */
[----:B------:R-:W2:Y:S02]  /*413b0*/  LDL.LU R15, [R1+0x4cc] ;  /* 0x0004cc00010f7983 */ /* 0x000ea40000300800 */
[----:B------:R-:W-:-:S06]  /*413c0*/  FMUL R0, R2, 1.4426950216293334961 ;  /* 0x3fb8aa3b02007820 */ /* 0x000fcc0000400000 */
[----:B------:R-:W0:Y:S01]  /*413d0*/  MUFU.EX2 R0, R0 ;  /* 0x0000000000007308 */ /* 0x000e220000000800 */
[----:B------:R-:W-:Y:S01]  /*413e0*/  STL [R1+0x3708], R4 ;  /* 0x0037080401007387 */ /* 0x000fe20000100800 */
[----:B----4-:R1:W-:Y:S02]  /*413f0*/  STL.64 [R1+0x37d0], R6 ;  /* 0x0037d00601007387 */ /* 0x0103e40000100a00 */
[----:B------:R-:W-:Y:S01]  /*41400*/  STL [R1+0x37c8], R5 ;  /* 0x0037c80501007387 */ /* 0x000fe20000100800 */
[----:B-1----:R-:W3:Y:S01]  /*41410*/  LDL.LU.64 R6, [R1+0x138] ;  /* 0x0001380001067983 */ /* 0x002ee20000300a00 */
[----:B------:R-:W-:Y:S02]  /*41420*/  STL [R1+0x3628], R16 ;  /* 0x0036281001007387 */ /* 0x000fe40000100800 */
[----:B------:R-:W-:Y:S02]  /*41430*/  STL [R1+0x3374], R29 ;  /* 0x0033741d01007387 */ /* 0x000fe40000100800 */
[----:B------:R-:W4:Y:S01]  /*41440*/  LDL.LU R19, [R1+0x9c0] ;  /* 0x0009c00001137983 */ /* 0x000f220000300800 */
[----:B0-----:R-:W-:Y:S01]  /*41450*/  STL [R1+0x9b8], R0 ;  /* 0x0009b80001007387 */ /* 0x001fe20000100800 */
[C---:B--2---:R-:W-:Y:S11]  /*41460*/  HMMA.16816.F32.BF16 R12, R20.reuse, R26, R12 ;  /* 0x0000001a140c723c */ /* 0x044ff6000004180c */
[----:B------:R-:W-:Y:S11]  /*41470*/  @!UPT UIADD3 URZ, URZ, URZ, URZ ;  /* 0x0000003f3f3ff290 */ /* 0x000ff6000fffe03f */
[----:B------:R-:W-:Y:S01]  /*41480*/  @!UPT UIADD3 URZ, URZ, URZ, URZ ;  /* 0x0000003f3f3ff290 */ /* 0x000fe2000fffe03f */
[----:B------:R-:W-:Y:S01]  /*41490*/  STL.64 [R1+0x7d0], R12 ;  /* 0x0007d00c01007387 */ /* 0x000fe20000100a00 */
[----:B------:R0:W-:Y:S03]  /*414a0*/  STL.64 [R1+0x7d8], R14 ;  /* 0x0007d80e01007387 */ /* 0x0001e60000100a00 */
[----:B0-----:R-:W2:Y:S01]  /*414b0*/  LDL.LU.64 R14, [R1+0x118] ;  /* 0x00011800010e7983 */ /* 0x001ea20000300a00 */
[----:B------:R-:W-:Y:S02]  /*414c0*/  FADD R2, R24, -R28 ;  /* 0x8000001c18027221 */ /* 0x000fe40000000000 */
[----:B------:R-:W-:Y:S01]  /*414d0*/  IMAD.MOV.U32 R17, RZ, RZ, R26 ;  /* 0x000000ffff117224 */ /* 0x000fe200078e001a */
[----:B------:R-:W-:Y:S01]  /*414e0*/  MOV R29, R27 ;  /* 0x0000001b001d7202 */ /* 0x000fe20000000f00 */
[----:B--2---:R0:W-:Y:S04]  /*414f0*/  STL.64 [R1+0x37a8], R14 ;  /* 0x0037a80e01007387 */ /* 0x0041e80000100a00 */
[----:B0-----:R-:W2:Y:S01]  /*41500*/  LDL.LU.64 R14, [R1+0x128] ;  /* 0x00012800010e7983 */ /* 0x001ea20000300a00 */
[----:B------:R-:W2:Y:S02]  /*41510*/  LDL.LU R24, [R1+0x480] ;  /* 0x0004800001187983 */ /* 0x000ea40000300800 */
[----:B------:R-:W2:Y:S02]  /*41520*/  LDL.LU R25, [R1+0x484] ;  /* 0x0004840001197983 */ /* 0x000ea40000300800 */
[----:B------:R-:W2:Y:S01]  /*41530*/  LDL.LU R26, [R1+0x488] ;  /* 0x00048800011a7983 */ /* 0x000ea20000300800 */
[----:B------:R-:W2:Y:S04]  /*41540*/  LDL.LU R27, [R1+0x48c] ;  /* 0x00048c00011b7983 */ /* 0x000ea80000300800 */
[----:B--2---:R-:W-:Y:S01]  /*41550*/  STL.64 [R1+0x37a0], R26 ;  /* 0x0037a01a01007387 */ /* 0x004fe20000100a00 */
[----:B------:R0:W-:Y:S03]  /*41560*/  STL.64 [R1+0x3798], R24 ;  /* 0x0037981801007387 */ /* 0x0001e60000100a00 */
[----:B0-----:R-:W2:Y:S01]  /*41570*/  LDL.LU R24, [R1+0x490] ;  /* 0x0004900001187983 */ /* 0x001ea20000300800 */
[----:B------:R-:W2:Y:S02]  /*41580*/  LDL.LU R25, [R1+0x494] ;  /* 0x0004940001197983 */ /* 0x000ea40000300800 */
[----:B------:R-:W2:Y:S02]  /*41590*/  LDL.LU R26, [R1+0x498] ;  /* 0x00049800011a7983 */ /* 0x000ea40000300800 */
[----:B------:R-:W2:Y:S02]  /*415a0*/  LDL.LU R27, [R1+0x49c] ;  /* 0x00049c00011b7983 */ /* 0x000ea40000300800 */
[----:B------:R-:W-:Y:S01]  /*415b0*/  FMUL R0, R2, 1.4426950216293334961 ;  /* 0x3fb8aa3b02007820 */ /* 0x000fe20000400000 */
[----:B---3--:R-:W-:Y:S05]  /*415c0*/  HMMA.16816.F32.BF16 R8, R20, R6, R8 ;  /* 0x000000061408723c */ /* 0x008fea0000041808 */
[----:B------:R-:W0:Y:S01]  /*415d0*/  MUFU.EX2 R0, R0 ;  /* 0x0000000000007308 */ /* 0x000e220000000800 */
[----:B-----5:R-:W-:-:S02]  /*415e0*/  FADD R2, R18, -R28 ;  /* 0x8000001c12027221 */ /* 0x020fc40000000000 */
[----:B------:R-:W-:Y:S01]  /*415f0*/  IMAD.MOV.U32 R18, RZ, RZ, R7 ;  /* 0x000000ffff127224 */ /* 0x000fe200078e0007 */
[----:B--2---:R-:W-:Y:S01]  /*41600*/  STL.64 [R1+0x37b8], R26 ;  /* 0x0037b81a01007387 */ /* 0x004fe20000100a00 */
[----:B------:R1:W-:Y:S03]  /*41610*/  STL.64 [R1+0x37b0], R24 ;  /* 0x0037b01801007387 */ /* 0x0003e60000100a00 */
[----:B-1----:R-:W2:Y:S01]  /*41620*/  LDL.LU R24, [R1+0x4a0] ;  /* 0x0004a00001187983 */ /* 0x002ea20000300800 */
[----:B------:R-:W2:Y:S02]  /*41630*/  LDL.LU R25, [R1+0x4a4] ;  /* 0x0004a40001197983 */ /* 0x000ea40000300800 */
[----:B------:R-:W2:Y:S02]  /*41640*/  LDL.LU R26, [R1+0x4a8] ;  /* 0x0004a800011a7983 */ /* 0x000ea40000300800 */
[----:B------:R-:W2:Y:S01]  /*41650*/  LDL.LU R27, [R1+0x4ac] ;  /* 0x0004ac00011b7983 */ /* 0x000ea20000300800 */
[----:B------:R-:W-:Y:S01]  /*41660*/  STL [R1+0x370c], R29 ;  /* 0x00370c1d01007387 */ /* 0x000fe20000100800 */
[----:B0-----:R-:W-:Y:S03]  /*41670*/  STL [R1+0x9bc], R0 ;  /* 0x0009bc0001007387 */ /* 0x001fe60000100800 */
[----:B------:R-:W-:Y:S02]  /*41680*/  STL.64 [R1+0x7c0], R8 ;  /* 0x0007c00801007387 */ /* 0x000fe40000100a00 */
[----:B------:R0:W-:Y:S02]  /*41690*/  STL.64 [R1+0x7c8], R10 ;  /* 0x0007c80a01007387 */ /* 0x0001e40000100a00 */
[----:B0-----:R-:W3:Y:S01]  /*416a0*/  LDL.LU.64 R10, [R1+0x37e0] ;  /* 0x0037e000010a7983 */ /* 0x001ee20000300a00 */
[----:B------:R-:W5:Y:S01]  /*416b0*/  LDL.LU R8, [R1+0x37d8] ;  /* 0x0037d80001087983 */ /* 0x000f620000300800 */
[----:B------:R-:W-:-:S02]  /*416c0*/  MOV R9, R6 ;  /* 0x0000000600097202 */ /* 0x000fc40000000f00 */
[----:B------:R-:W5:Y:S01]  /*416d0*/  LDL.LU.64 R6, [R1+0x37d0] ;  /* 0x0037d00001067983 */ /* 0x000f620000300a00 */
[----:B------:R-:W5:Y:S02]  /*416e0*/  LDL.LU R5, [R1+0x37c8] ;  /* 0x0037c80001057983 */ /* 0x000f640000300800 */
[----:B------:R-:W-:Y:S02]  /*416f0*/  FMUL R2, R2, 1.4426950216293334961 ;  /* 0x3fb8aa3b02027820 */ /* 0x000fe40000400000 */
[----:B----4-:R-:W-:Y:S02]  /*41700*/  FADD R0, R19, -R28 ;  /* 0x8000001c13007221 */ /* 0x010fe40000000000 */
[----:B------:R0:W1:Y:S02]  /*41710*/  MUFU.EX2 R4, R2 ;  /* 0x0000000200047308 */ /* 0x0000640000000800 */
[----:B0-----:R-:W-:Y:S01]  /*41720*/  MOV R2, R15 ;  /* 0x0000000f00027202 */ /* 0x001fe20000000f00 */
[----:B--2---:R-:W-:Y:S01]  /*41730*/  HMMA.16816.F32.BF16 R24, R20, R14, R24 ;  /* 0x0000000e1418723c */ /* 0x004fe20000041818 */
[----:B---3--:R0:W-:Y:S01]  /*41740*/  STL.64 [R1+0x3738], R10 ;  /* 0x0037380a01007387 */ /* 0x0081e20000100a00 */
[----:B-----5:R2:W-:Y:S01]  /*41750*/  STL.64 [R1+0x3730], R8 ;  /* 0x0037300801007387 */ /* 0x0205e20000100a00 */
[----:B0-----:R-:W-:-:S02]  /*41760*/  MOV R10, R6 ;  /* 0x00000006000a7202 */ /* 0x001fc40000000f00 */
[----:B--2---:R-:W2:Y:S01]  /*41770*/  LDL.LU R8, [R1+0x470] ;  /* 0x0004700001087983 */ /* 0x004ea20000300800 */
[----:B------:R-:W2:Y:S02]  /*41780*/  LDL.LU R9, [R1+0x474] ;  /* 0x0004740001097983 */ /* 0x000ea40000300800 */
[----:B------:R-:W3:Y:S01]  /*41790*/  LDL.LU R6, [R1+0x37c4] ;  /* 0x0037c40001067983 */ /* 0x000ee20000300800 */
[----:B------:R-:W-:Y:S02]  /*417a0*/  MOV R11, R7 ;  /* 0x00000007000b7202 */ /* 0x000fe40000000f00 */
[----:B------:R-:W3:Y:S01]  /*417b0*/  LDL.LU R7, [R1+0x37c0] ;  /* 0x0037c00001077983 */ /* 0x000ee20000300800 */
[----:B------:R0:W-:Y:S11]  /*417c0*/  STL [R1+0x3378], R28 ;  /* 0x0033781c01007387 */ /* 0x0001f60000100800 */
[----:B------:R-:W-:Y:S02]  /*417d0*/  STL.64 [R1+0x7b0], R24 ;  /* 0x0007b01801007387 */ /* 0x000fe40000100a00 */
[----:B------:R4:W-:Y:S02]  /*417e0*/  STL.64 [R1+0x7b8], R26 ;  /* 0x0007b81a01007387 */ /* 0x0009e40000100a00 */
[----:B0-----:R-:W-:Y:S01]  /*417f0*/  IMAD.MOV.U32 R28, RZ, RZ, R14 ;  /* 0x000000ffff1c7224 */ /* 0x001fe200078e000e */
[----:B----4-:R-:W4:Y:S01]  /*41800*/  LDL.LU.64 R26, [R1+0x37b8] ;  /* 0x0037b800011a7983 */ /* 0x010f220000300a00 */
[----:B------:R-:W4:Y:S02]  /*41810*/  LDL.LU.64 R24, [R1+0x37b0] ;  /* 0x0037b00001187983 */ /* 0x000f240000300a00 */
[----:B------:R-:W4:Y:S02]  /*41820*/  LDL.LU.64 R14, [R1+0x37a8] ;  /* 0x0037a800010e7983 */ /* 0x000f240000300a00 */
[----:B-1----:R-:W-:Y:S01]  /*41830*/  STL [R1+0x9b0], R4 ;  /* 0x0009b00401007387 */ /* 0x002fe20000100800 */
[----:B----4-:R-:W-:Y:S01]  /*41840*/  HMMA.16816.F32.BF16 R24, R20, R14, R24 ;  /* 0x0000000e1418723c */ /* 0x010fe20000041818 */
[----:B---3--:R0:W-:Y:S01]  /*41850*/  STL.64 [R1+0x3728], R6 ;  /* 0x0037280601007387 */ /* 0x0081e20000100a00 */
[----:B------:R-:W-:Y:S03]  /*41860*/  STL.64 [R1+0x3720], R4 ;  /* 0x0037200401007387 */ /* 0x000fe60000100a00 */
[----:B0-----:R-:W3:Y:S11]  /*41870*/  LDL.LU.64 R6, [R1+0x108] ;  /* 0x0001080001067983 */ /* 0x001ef60000300a00 */
[----:B------:R-:W-:Y:S07]  /*41880*/  @!UPT UIADD3 URZ, URZ, URZ, URZ ;  /* 0x0000003f3f3ff290 */ /* 0x000fee000fffe03f */
[----:B------:R-:W-:Y:S01]  /*41890*/  STL.64 [R1+0x7a0], R24 ;  /* 0x0007a01801007387 */ /* 0x000fe20000100a00 */
[----:B------:R0:W-:Y:S03]  /*418a0*/  STL.64 [R1+0x7a8], R26 ;  /* 0x0007a81a01007387 */ /* 0x0001e60000100a00 */
[----:B0-----:R-:W4:Y:S01]  /*418b0*/  LDL.LU.64 R26, [R1+0x37a0] ;  /* 0x0037a000011a7983 */ /* 0x001f220000300a00 */
[----:B------:R-:W4:Y:S02]  /*418c0*/  LDL.LU.64 R24, [R1+0x3798] ;  /* 0x0037980001187983 */ /* 0x000f240000300a00 */
[----:B------:R-:W-:-:S04]  /*418d0*/  FMUL R0, R0, 1.4426950216293334961 ;  /* 0x3fb8aa3b00007820 */ /* 0x000fc80000400000 */
[----:B------:R0:W1:Y:S01]  /*418e0*/  MUFU.EX2 R29, R0 ;  /* 0x00000000001d7308 */ /* 0x0000620000000800 */
[----:B------:R-:W-:Y:S01]  /*418f0*/  MOV R19, R14 ;  /* 0x0000000e00137202 */ /* 0x000fe20000000f00 */
[----:B0-----:R-:W-:Y:S02]  /*41900*/  IMAD.MOV.U32 R0, RZ, RZ, R15 ;  /* 0x000000ffff007224 */ /* 0x001fe400078e000f */
[----:B------:R-:W5:Y:S01]  /*41910*/  LDL.LU.64 R14, [R1+0x3790] ;  /* 0x00379000010e7983 */ /* 0x000f620000300a00 */
[----:B------:R-:W2:Y:S03]  /*41920*/  LDL.LU.64 R12, [R1+0x3788] ;  /* 0x00378800010c7983 */ /* 0x000ea60000300a00 */
[----:B-1----:R-:W-:Y:S01]  /*41930*/  STL [R1+0x9b4], R29 ;  /* 0x0009b41d01007387 */ /* 0x002fe20000100800 */
[----:B---3--:R-:W-:Y:S01]  /*41940*/  MOV R16, R6 ;  /* 0x0000000600107202 */ /* 0x008fe20000000f00 */
[----:B----4-:R-:W-:Y:S11]  /*41950*/  HMMA.16816.F32.BF16 R24, R20, R6, R24 ;  /* 0x000000061418723c */ /* 0x010ff60000041818 */
[----:B------:R-:W-:Y:S11]  /*41960*/  @!UPT UIADD3 URZ, URZ, URZ, URZ ;  /* 0x0000003f3f3ff290 */ /* 0x000ff6000fffe03f */
[----:B------:R-:W-:Y:S01]  /*41970*/  @!UPT UIADD3 URZ, URZ, URZ, URZ ;  /* 0x0000003f3f3ff290 */ /* 0x000fe2000fffe03f */
[----:B------:R-:W-:Y:S01]  /*41980*/  STL.64 [R1+0x790], R24 ;  /* 0x0007901801007387 */ /* 0x000fe20000100a00 */
[----:B------:R0:W-:Y:S03]  /*41990*/  STL.64 [R1+0x798], R26 ;  /* 0x0007981a01007387 */ /* 0x0001e60000100a00 */
[----:B0-----:R-:W2:Y:S01]  /*419a0*/  LDL.LU.64 R26, [R1+0x3780] ;  /* 0x00378000011a7983 */ /* 0x001ea20000300a00 */
[----:B------:R-:W3:Y:S02]  /*419b0*/  LDL.LU R25, [R1+0x377c] ;  /* 0x00377c0001197983 */ /* 0x000ee40000300800 */
[----:B------:R-:W-:Y:S02]  /*419c0*/  STL.64 [R1+0x3638], R18 ;  /* 0x0036381201007387 */ /* 0x000fe40000100a00 */
[----:B------:R0:W-:Y:S02]  /*419d0*/  STL.64 [R1+0x3630], R16 ;  /* 0x0036301001007387 */ /* 0x0001e40000100a00 */
[----:B0-----:R-:W4:Y:S01]  /*419e0*/  LDL.LU R16, [R1+0x370] ;  /* 0x0003700001107983 */ /* 0x001f220000300800 */
[----:B------:R-:W4:Y:S02]  /*419f0*/  LDL.LU R17, [R1+0x374] ;  /* 0x0003740001117983 */ /* 0x000f240000300800 */
[----:B------:R-:W2:Y:S02]  /*41a00*/  LDL.LU R18, [R1+0x378] ;  /* 0x0003780001127983 */ /* 0x000ea40000300800 */
[----:B------:R-:W2:Y:S02]  /*41a10*/  LDL.LU R19, [R1+0x37c] ;  /* 0x00037c0001137983 */ /* 0x000ea40000300800 */
[----:B--2---:R0:W-:Y:S01]  /*41a20*/  STL.64 [R1+0x3648], R18 ;  /* 0x0036481201007387 */ /* 0x0041e20000100a00 */
[----:B----4-:R-:W-:Y:S03]  /*41a30*/  STL.64 [R1+0x3640], R16 ;  /* 0x0036401001007387 */ /* 0x010fe60000100a00 */
[----:B0-----:R-:W2:Y:S01]  /*41a40*/  LDL.LU R18, [R1+0x318] ;  /* 0x0003180001127983 */ /* 0x001ea20000300800 */
[----:B---3--:R-:W-:-:S02]  /*41a50*/  IMAD.MOV.U32 R19, RZ, RZ, R25 ;  /* 0x000000ffff137224 */ /* 0x008fc400078e0019 */
[----:B------:R-:W3:Y:S01]  /*41a60*/  LDL.LU R25, [R1+0x3778] ;  /* 0x0037780001197983 */ /* 0x000ee20000300800 */
[----:B------:R-:W-:Y:S02]  /*41a70*/  MOV R24, R7 ;  /* 0x0000000700187202 */ /* 0x000fe40000000f00 */
[----:B------:R-:W-:Y:S01]  /*41a80*/  HMMA.16816.F32.BF16 R4, R20, R26, R8 ;  /* 0x0000001a1404723c */ /* 0x000fe20000041808 */
[----:B--2---:R0:W-:Y:S04]  /*41a90*/  STL.64 [R1+0x3660], R18 ;  /* 0x0036601201007387 */ /* 0x0041e80000100a00 */
[----:B0-----:R-:W2:Y:S01]  /*41aa0*/  LDL.LU R18, [R1+0x348] ;  /* 0x0003480001127983 */ /* 0x001ea20000300800 */
[----:B-----5:R-:W-:Y:S02]  /*41ab0*/  MOV R19, R14 ;  /* 0x0000000e00137202 */ /* 0x020fe40000000f00 */
[----:B------:R-:W4:Y:S03]  /*41ac0*/  LDL.LU R14, [R1+0x3774] ;  /* 0x00377400010e7983 */ /* 0x000f260000300800 */
[----:B--2---:R0:W-:Y:S02]  /*41ad0*/  STL.64 [R1+0x3678], R18 ;  /* 0x0036781201007387 */ /* 0x0041e40000100a00 */
[----:B0-----:R-:W-:Y:S01]  /*41ae0*/  MOV R18, R15 ;  /* 0x0000000f00127202 */ /* 0x001fe20000000f00 */
[----:B---3--:R-:W-:Y:S01]  /*41af0*/  IMAD.MOV.U32 R19, RZ, RZ, R25 ;  /* 0x000000ffff137224 */ /* 0x008fe200078e0019 */
[----:B------:R-:W2:Y:S08]  /*41b00*/  LDL.LU R15, [R1+0x3770] ;  /* 0x00377000010f7983 */ /* 0x000eb00000300800 */
[----:B------:R-:W-:Y:S02]  /*41b10*/  STL.64 [R1+0x780], R4 ;  /* 0x0007800401007387 */ /* 0x000fe40000100a00 */
[----:B------:R-:W-:Y:S01]  /*41b20*/  STL.64 [R1+0x788], R6 ;  /* 0x0007880601007387 */ /* 0x000fe20000100a00 */
[----:B------:R-:W-:Y:S01]  /*41b30*/  STL.64 [R1+0x3690], R18 ;  /* 0x0036901201007387 */ /* 0x000fe20000100a00 */
[----:B------:R-:W-:Y:S02]  /*41b40*/  STL.64 [R1+0x3658], R26 ;  /* 0x0036581a01007387 */ /* 0x000fe40000100a00 */
[----:B------:R0:W-:Y:S02]  /*41b50*/  STL [R1+0x3650], R24 ;  /* 0x0036501801007387 */ /* 0x0001e40000100800 */
[----:B0-----:R-:W3:Y:S01]  /*41b60*/  LDL.LU R24, [R1+0x3c0] ;  /* 0x0003c00001187983 */ /* 0x001ee20000300800 */
[----:B------:R-:W3:Y:S02]  /*41b70*/  LDL.LU R25, [R1+0x3c4] ;  /* 0x0003c40001197983 */ /* 0x000ee40000300800 */
[----:B------:R-:W5:Y:S02]  /*41b80*/  LDL.LU R26, [R1+0x3c8] ;  /* 0x0003c800011a7983 */ /* 0x000f640000300800 */
[----:B------:R-:W5:Y:S01]  /*41b90*/  LDL.LU R27, [R1+0x3cc] ;  /* 0x0003cc00011b7983 */ /* 0x000f620000300800 */
[----:B------:R-:W2:Y:S01]  /*41ba0*/  LDL.LU R18, [R1+0x368] ;  /* 0x0003680001127983 */ /* 0x000ea20000300800 */
[----:B----4-:R-:W-:-:S02]  /*41bb0*/  MOV R19, R14 ;  /* 0x0000000e00137202 */ /* 0x010fc40000000f00 */
[----:B------:R-:W4:Y:S03]  /*41bc0*/  LDL.LU R14, [R1+0x376c] ;  /* 0x00376c00010e7983 */ /* 0x000f260000300800 */
[----:B--2---:R-:W-:Y:S01]  /*41bd0*/  STL.64 [R1+0x36a8], R18 ;  /* 0x0036a81201007387 */ /* 0x004fe20000100a00 */
[----:B-----5:R-:W-:Y:S02]  /*41be0*/  STL.64 [R1+0x3670], R26 ;  /* 0x0036701a01007387 */ /* 0x020fe40000100a00 */
[----:B---3--:R0:W-:Y:S02]  /*41bf0*/  STL.64 [R1+0x3668], R24 ;  /* 0x0036681801007387 */ /* 0x0081e40000100a00 */
[----:B0-----:R-:W2:Y:S01]  /*41c00*/  LDL.LU R24, [R1+0x3d0] ;  /* 0x0003d00001187983 */ /* 0x001ea20000300800 */
[----:B------:R-:W2:Y:S02]  /*41c10*/  LDL.LU R25, [R1+0x3d4] ;  /* 0x0003d40001197983 */ /* 0x000ea40000300800 */
[----:B------:R-:W3:Y:S02]  /*41c20*/  LDL.LU R26, [R1+0x3d8] ;  /* 0x0003d800011a7983 */ /* 0x000ee40000300800 */
[----:B------:R-:W3:Y:S01]  /*41c30*/  LDL.LU R27, [R1+0x3dc] ;  /* 0x0003dc00011b7983 */ /* 0x000ee20000300800 */
[----:B------:R-:W5:Y:S01]  /*41c40*/  LDL.LU R18, [R1+0x388] ;  /* 0x0003880001127983 */ /* 0x000f620000300800 */
[----:B------:R-:W-:-:S02]  /*41c50*/  MOV R19, R15 ;  /* 0x0000000f00137202 */ /* 0x000fc40000000f00 */
[----:B------:R-:W2:Y:S03]  /*41c60*/  LDL.LU R15, [R1+0x3768] ;  /* 0x00376800010f7983 */ /* 0x000ea60000300800 */
[----:B-----5:R-:W-:Y:S01]  /*41c70*/  STL.64 [R1+0x36c0], R18 ;  /* 0x0036c01201007387 */ /* 0x020fe20000100a00 */
[----:B---3--:R-:W-:Y:S02]  /*41c80*/  STL.64 [R1+0x3688], R26 ;  /* 0x0036881a01007387 */ /* 0x008fe40000100a00 */
[----:B--2---:R0:W-:Y:S02]  /*41c90*/  STL.64 [R1+0x3680], R24 ;  /* 0x0036801801007387 */ /* 0x0041e40000100a00 */
[----:B0-----:R-:W2:Y:S01]  /*41ca0*/  LDL.LU R24, [R1+0x3e0] ;  /* 0x0003e00001187983 */ /* 0x001ea20000300800 */
[----:B------:R-:W2:Y:S02]  /*41cb0*/  LDL.LU R25, [R1+0x3e4] ;  /* 0x0003e40001197983 */ /* 0x000ea40000300800 */
[----:B------:R-:W3:Y:S02]  /*41cc0*/  LDL.LU R26, [R1+0x3e8] ;  /* 0x0003e800011a7983 */ /* 0x000ee40000300800 */
[----:B------:R-:W3:Y:S01]  /*41cd0*/  LDL.LU R27, [R1+0x3ec] ;  /* 0x0003ec00011b7983 */ /* 0x000ee20000300800 */
[----:B------:R-:W5:Y:S01]  /*41ce0*/  LDL.LU R18, [R1+0x398] ;  /* 0x0003980001127983 */ /* 0x000f620000300800 */
[----:B----4-:R-:W-:-:S02]  /*41cf0*/  IMAD.MOV.U32 R19, RZ, RZ, R14 ;  /* 0x000000ffff137224 */ /* 0x010fc400078e000e */
[----:B------:R-:W4:Y:S03]  /*41d00*/  LDL.LU R14, [R1+0x3764] ;  /* 0x00376400010e7983 */ /* 0x000f260000300800 */
[----:B-----5:R0:W-:Y:S02]  /*41d10*/  STL.64 [R1+0x36d8], R18 ;  /* 0x0036d81201007387 */ /* 0x0201e40000100a00 */
[----:B0-----:R-:W-:Y:S02]  /*41d20*/  MOV R18, R15 ;  /* 0x0000000f00127202 */ /* 0x001fe40000000f00 */
[----:B------:R-:W5:Y:S01]  /*41d30*/  LDL.LU R15, [R1+0x3760] ;  /* 0x00376000010f7983 */ /* 0x000f620000300800 */
[----:B------:R-:W2:Y:S03]  /*41d40*/  LDL.LU R19, [R1+0x3ac] ;  /* 0x0003ac0001137983 */ /* 0x000ea60000300800 */
[----:B--2---:R-:W-:Y:S01]  /*41d50*/  STL.64 [R1+0x36f0], R18 ;  /* 0x0036f01201007387 */ /* 0x004fe20000100a00 */
[----:B---3--:R-:W-:Y:S02]  /*41d60*/  STL.64 [R1+0x36a0], R26 ;  /* 0x0036a01a01007387 */ /* 0x008fe40000100a00 */
[----:B------:R0:W-:Y:S02]  /*41d70*/  STL.64 [R1+0x3698], R24 ;  /* 0x0036981801007387 */ /* 0x0001e40000100a00 */
[----:B0-----:R-:W2:Y:S01]  /*41d80*/  LDL.LU R24, [R1+0x3f0] ;  /* 0x0003f00001187983 */ /* 0x001ea20000300800 */
[----:B------:R-:W2:Y:S02]  /*41d90*/  LDL.LU R25, [R1+0x3f4] ;  /* 0x0003f40001197983 */ /* 0x000ea40000300800 */
[----:B------:R-:W3:Y:S01]  /*41da0*/  LDL.LU R26, [R1+0x3f8] ;  /* 0x0003f800011a7983 */ /* 0x000ee20000300800 */
[----:B-----5:R-:W-:Y:S01]  /*41db0*/  MOV R27, R15 ;  /* 0x0000000f001b7202 */ /* 0x020fe20000000f00 */
[----:B----4-:R-:W-:Y:S01]  /*41dc0*/  IMAD.MOV.U32 R18, RZ, RZ, R14 ;  /* 0x000000ffff127224 */ /* 0x010fe200078e000e */
[----:B------:R-:W4:Y:S01]  /*41dd0*/  LDL.LU R15, [R1+0x375c] ;  /* 0x00375c00010f7983 */ /* 0x000f220000300800 */
[----:B------:R-:W5:Y:S02]  /*41de0*/  LDL.LU R14, [R1+0x3758] ;  /* 0x00375800010e7983 */ /* 0x000f640000300800 */
[----:B------:R-:W4:Y:S01]  /*41df0*/  LDL.LU R19, [R1+0x3bc] ;  /* 0x0003bc0001137983 */ /* 0x000f220000300800 */
[----:B---3--:R4:W-:Y:S01]  /*41e00*/  STL.64 [R1+0x36b8], R26 ;  /* 0x0036b81a01007387 */ /* 0x0089e20000100a00 */
[----:B--2---:R0:W-:Y:S01]  /*41e10*/  STL.64 [R1+0x36b0], R24 ;  /* 0x0036b01801007387 */ /* 0x0041e20000100a00 */
[----:B----4-:R-:W-:-:S02]  /*41e20*/  MOV R26, R15 ;  /* 0x0000000f001a7202 */ /* 0x010fc40000000f00 */
[----:B0-----:R-:W2:Y:S01]  /*41e30*/  LDL.LU R24, [R1+0x400] ;  /* 0x0004000001187983 */ /* 0x001ea20000300800 */
[----:B------:R-:W2:Y:S02]  /*41e40*/  LDL.LU R25, [R1+0x404] ;  /* 0x0004040001197983 */ /* 0x000ea40000300800 */
[----:B------:R-:W3:Y:S01]  /*41e50*/  LDL.LU R15, [R1+0x3754] ;  /* 0x00375400010f7983 */ /* 0x000ee20000300800 */
[----:B-----5:R-:W-:Y:S02]  /*41e60*/  MOV R27, R14 ;  /* 0x0000000e001b7202 */ /* 0x020fe40000000f00 */
[----:B------:R-:W4:Y:S01]  /*41e70*/  LDL.LU R14, [R1+0x3750] ;  /* 0x00375000010e7983 */ /* 0x000f220000300800 */
[----:B------:R-:W5:Y:S02]  /*41e80*/  LDL.LU R8, [R1+0x460] ;  /* 0x0004600001087983 */ /* 0x000f640000300800 */
[----:B------:R-:W5:Y:S02]  /*41e90*/  LDL.LU R9, [R1+0x464] ;  /* 0x0004640001097983 */ /* 0x000f640000300800 */
[----:B------:R-:W5:Y:S01]  /*41ea0*/  LDL.LU R10, [R1+0x468] ;  /* 0x00046800010a7983 */ /* 0x000f620000300800 */
[----:B------:R-:W5:Y:S01]  /*41eb0*/  LDL.LU R11, [R1+0x46c] ;  /* 0x00046c00010b7983 */ /* 0x000f620000300800 */
[----:B------:R-:W2:Y:S02]  /*41ec0*/  LDL.LU R4, [R1+0x450] ;  /* 0x0004500001047983 */ /* 0x000ea40000300800 */
[----:B------:R-:W2:Y:S02]  /*41ed0*/  LDL.LU R5, [R1+0x454] ;  /* 0x0004540001057983 */ /* 0x000ea40000300800 */
[----:B------:R-:W2:Y:S01]  /*41ee0*/  LDL.LU R6, [R1+0x458] ;  /* 0x0004580001067983 */ /* 0x000ea20000300800 */
[----:B------:R-:W2:Y:S01]  /*41ef0*/  LDL.LU R7, [R1+0x45c] ;  /* 0x00045c0001077983 */ /* 0x000ea20000300800 */
[----:B------:R-:W2:Y:S02]  /*41f00*/  LDL R16, [R1+0x9b8] ;  /* 0x0009b80001107983 */ /* 0x000ea40000100800 */
[----:B------:R-:W2:Y:S02]  /*41f10*/  LDL R17, [R1+0x9cc] ;  /* 0x0009cc0001117983 */ /* 0x000ea40000100800 */
[----:B------:R-:W-:Y:S01]  /*41f20*/  STL.64 [R1+0x3718], R18 ;  /* 0x0037181201007387 */ /* 0x000fe20000100a00 */
[----:B--2---:R0:W-:Y:S04]  /*41f30*/  STL.64 [R1+0x3710], R16 ;  /* 0x0037101001007387 */ /* 0x0041e80000100a00 */
[----:B0-----:R-:W2:Y:S01]  /*41f40*/  LDL.LU R16, [R1+0x440] ;  /* 0x0004400001107983 */ /* 0x001ea20000300800 */
[----:B------:R-:W2:Y:S02]  /*41f50*/  LDL.LU R17, [R1+0x444] ;  /* 0x0004440001117983 */ /* 0x000ea40000300800 */
[----:B------:R-:W2:Y:S02]  /*41f60*/  LDL.LU R18, [R1+0x448] ;  /* 0x0004480001127983 */ /* 0x000ea40000300800 */
[----:B------:R-:W2:Y:S01]  /*41f70*/  LDL.LU R19, [R1+0x44c] ;  /* 0x00044c0001137983 */ /* 0x000ea20000300800 */
[----:B------:R3:W-:Y:S01]  /*41f80*/  STL.64 [R1+0x36d0], R26 ;  /* 0x0036d01a01007387 */ /* 0x0007e20000100a00 */
[----:B------:R0:W-:Y:S01]  /*41f90*/  STL.64 [R1+0x36c8], R24 ;  /* 0x0036c81801007387 */ /* 0x0001e20000100a00 */
[----:B---3--:R-:W-:-:S02]  /*41fa0*/  MOV R26, R15 ;  /* 0x0000000f001a7202 */ /* 0x008fc40000000f00 */
[----:B0-----:R-:W3:Y:S01]  /*41fb0*/  LDL.LU R24, [R1+0x410] ;  /* 0x0004100001187983 */ /* 0x001ee20000300800 */
[----:B----4-:R-:W-:Y:S02]  /*41fc0*/  IMAD.MOV.U32 R25, RZ, RZ, R14 ;  /* 0x000000ffff197224 */ /* 0x010fe400078e000e */
[----:B------:R-:W4:Y:S02]  /*41fd0*/  LDL.LU R14, [R1+0x374c] ;  /* 0x00374c00010e7983 */ /* 0x000f240000300800 */
[----:B------:R-:W2:Y:S01]  /*41fe0*/  LDL.LU R15, [R1+0x3748] ;  /* 0x00374800010f7983 */ /* 0x000ea20000300800 */
[----:B------:R-:W2:Y:S04]  /*41ff0*/  LDL.LU R27, [R1+0x41c] ;  /* 0x00041c00011b7983 */ /* 0x000ea80000300800 */
[----:B--2---:R4:W-:Y:S01]  /*42000*/  STL.64 [R1+0x36e8], R26 ;  /* 0x0036e81a01007387 */ /* 0x0049e20000100a00 */
[----:B---3--:R0:W-:Y:S01]  /*42010*/  STL.64 [R1+0x36e0], R24 ;  /* 0x0036e01801007387 */ /* 0x0081e20000100a00 */
[----:B----4-:R-:W-:-:S02]  /*42020*/  MOV R26, R14 ;  /* 0x0000000e001a7202 */ /* 0x010fc40000000f00 */
[----:B0-----:R-:W2:Y:S01]  /*42030*/  LDL.LU R24, [R1+0x420] ;  /* 0x0004200001187983 */ /* 0x001ea20000300800 */
[----:B------:R-:W2:Y:S02]  /*42040*/  LDL.LU R25, [R1+0x424] ;  /* 0x0004240001197983 */ /* 0x000ea40000300800 */
[----:B------:R-:W5:Y:S02]  /*42050*/  LDL.LU R14, [R1+0x3744] ;  /* 0x00374400010e7983 */ /* 0x000f640000300800 */
[----:B------:R-:W-:Y:S02]  /*42060*/  IMAD.MOV.U32 R27, RZ, RZ, R15 ;  /* 0x000000ffff1b7224 */ /* 0x000fe400078e000f */
[----:B------:R-:W5:Y:S03]  /*42070*/  LDL.LU R15, [R1+0x3740] ;  /* 0x00374000010f7983 */ /* 0x000f660000300800 */
[----:B------:R-:W-:Y:S01]  /*42080*/  STL.64 [R1+0x3700], R26 ;  /* 0x0037001a01007387 */ /* 0x000fe20000100a00 */
[C---:B-----5:R-:W-:Y:S01]  /*42090*/  HMMA.16816.F32.BF16 R8, R20.reuse, R14, R8 ;  /* 0x0000000e1408723c */ /* 0x060fe20000041808 */
[----:B--2---:R0:W-:Y:S04]  /*420a0*/  STL.64 [R1+0x36f8], R24 ;  /* 0x0036f81801007387 */ /* 0x0041e80000100a00 */
        /* <DEDUP_REMOVED lines=8> */
[----:B------:R-:W4:Y:S02]  /*42130*/  LDL.LU.64 R8, [R1+0x3730] ;  /* 0x0037300001087983 */ /* 0x000f240000300a00 */
[----:B------:R-:W-:Y:S02]  /*42140*/  STL.64 [R1+0x33f8], R14 ;  /* 0x0033f80e01007387 */ /* 0x000fe40000100a00 */
[----:B------:R0:W-:Y:S02]  /*42150*/  STL.64 [R1+0x33f0], R12 ;  /* 0x0033f00c01007387 */ /* 0x0001e40000100a00 */
[----:B0-----:R-:W5:Y:S04]  /*42160*/  LDL R12, [R1+0xa38] ;  /* 0x000a3800010c7983 */ /* 0x001f680000100800 */
[----:B------:R-:W2:Y:S01]  /*42170*/  LDL R13, [R1+0x9bc] ;  /* 0x0009bc00010d7983 */ /* 0x000ea20000100800 */
[----:B------:R-:W2:Y:S02]  /*42180*/  LDL.LU R14, [R1+0x308] ;  /* 0x00030800010e7983 */ /* 0x000ea40000300800 */
[----:B------:R-:W2:Y:S01]  /*42190*/  LDL.LU R15, [R1+0x30c] ;  /* 0x00030c00010f7983 */ /* 0x000ea20000300800 */
[C---:B---3--:R-:W-:Y:S11]  /*421a0*/  HMMA.16816.F32.BF16 R4, R20.reuse, R10, R4 ;  /* 0x0000000a1404723c */ /* 0x048ff60000041804 */
[----:B------:R-:W-:Y:S11]  /*421b0*/  @!UPT UIADD3 URZ, URZ, URZ, URZ ;  /* 0x0000003f3f3ff290 */ /* 0x000ff6000fffe03f */
[----:B------:R-:W-:Y:S01]  /*421c0*/  @!UPT UIADD3 URZ, URZ, URZ, URZ ;  /* 0x0000003f3f3ff290 */ /* 0x000fe2000fffe03f */
[----:B------:R-:W-:Y:S01]  /*421d0*/  STL.64 [R1+0x760], R4 ;  /* 0x0007600401007387 */ /* 0x000fe20000100a00 */
[----:B------:R0:W-:Y:S03]  /*421e0*/  STL.64 [R1+0x768], R6 ;  /* 0x0007680601007387 */ /* 0x0001e60000100a00 */
[----:B0-----:R-:W3:Y:S01]  /*421f0*/  LDL.LU.64 R6, [R1+0x3728] ;  /* 0x0037280001067983 */ /* 0x001ee20000300a00 */
[----:B------:R-:W2:Y:S02]  /*42200*/  LDL.LU.64 R4, [R1+0x3720] ;  /* 0x0037200001047983 */ /* 0x000ea40000300a00 */
[----:B------:R0:W-:Y:S02]  /*42210*/  STL.64 [R1+0x3448], R10 ;  /* 0x0034480a01007387 */ /* 0x0001e40000100a00 */
[----:B0-----:R-:W5:Y:S01]  /*42220*/  LDL R11, [R1+0xa30] ;  /* 0x000a3000010b7983 */ /* 0x001f620000100800 */
[----:B----4-:R-:W-:Y:S01]  /*42230*/  STL [R1+0x3440], R8 ;  /* 0x0034400801007387 */ /* 0x010fe20000100800 */
[----:B---3--:R-:W-:Y:S02]  /*42240*/  HMMA.16816.F32.BF16 R20, R20, R6, R16 ;  /* 0x000000061414723c */ /* 0x008fe40000041810 */
[----:B------:R-:W3:Y:S01]  /*42250*/  LDL.LU.64 R18, [R1+0x3718] ;  /* 0x0037180001127983 */ /* 0x000ee20000300a00 */
[----:B------:R-:W4:Y:S02]  /*42260*/  LDL.LU.64 R16, [R1+0x3710] ;  /* 0x0037100001107983 */ /* 0x000f240000300a00 */
[----:B------:R-:W-:Y:S02]  /*42270*/  STL.64 [R1+0x3580], R6 ;  /* 0x0035800601007387 */ /* 0x000fe40000100a00 */
[----:B--2---:R-:W-:Y:S11]  /*42280*/  STL [R1+0x3578], R5 ;  /* 0x0035780501007387 */ /* 0x004ff60000100800 */
[----:B------:R-:W-:Y:S05]  /*42290*/  @!UPT UIADD3 URZ, URZ, URZ, URZ ;  /* 0x0000003f3f3ff290 */ /* 0x000fea000fffe03f */
[----:B------:R5:W-:Y:S01]  /*422a0*/  STL.64 [R1+0x750], R20 ;  /* 0x0007501401007387 */ /* 0x000be20000100a00 */
[----:B------:R0:W-:Y:S01]  /*422b0*/  STL.64 [R1+0x758], R22 ;  /* 0x0007581601007387 */ /* 0x0001e20000100a00 */
[----:B-----5:R-:W-:Y:S02]  /*422c0*/  F2FP.BF16.PACK_AB R20, R11, R12 ;  /* 0x0000000c0b14723e */ /* 0x020fe400000010ff */
[----:B0-----:R-:W-:Y:S02]  /*422d0*/  F2FP.BF16.PACK_AB R23, R29, R4 ;  /* 0x000000041d17723e */ /* 0x001fe400000010ff */
[----:B----4-:R-:W-:Y:S02]  /*422e0*/  F2FP.BF16.PACK_AB R21, R13, R16 ;  /* 0x000000100d15723e */ /* 0x010fe400000010ff */
[----:B------:R-:W-:Y:S02]  /*422f0*/  F2FP.BF16.PACK_AB R22, R17, R3 ;  /* 0x000000031116723e */ /* 0x000fe400000010ff */
[----:B------:R-:W2:Y:S01]  /*42300*/  LDL R3, [R1+0x7e4] ;  /* 0x0007e40001037983 */ /* 0x000ea20000100800 */
[----:B------:R-:W4:Y:S02]  /*42310*/  LDL.LU R29, [R1+0x370c] ;  /* 0x00370c00011d7983 */ /* 0x000f240000300800 */
[----:B------:R-:W5:Y:S02]  /*42320*/  LDL.LU R4, [R1+0x3708] ;  /* 0x0037080001047983 */ /* 0x000f640000300800 */
[C---:B---3--:R-:W-:Y:S01]  /*42330*/  HMMA.16816.F32.BF16 R16, R20.reuse, R18, R24 ;  /* 0x000000121410723c */ /* 0x048fe20000041818 */
[----:B------:R-:W3:Y:S01]  /*42340*/  LDL.LU.64 R26, [R1+0x3700] ;  /* 0x00370000011a7983 */ /* 0x000ee20000300a00 */
[----:B------:R-:W3:Y:S11]  /*42350*/  LDL.LU.64 R24, [R1+0x36f8] ;  /* 0x0036f80001187983 */ /* 0x000ef60000300a00 */
[----:B------:R-:W-:Y:S10]  /*42360*/  @!UPT UIADD3 URZ, URZ, URZ, URZ ;  /* 0x0000003f3f3ff290 */ /* 0x000ff4000fffe03f */
[----:B------:R-:W-:Y:S01]  /*42370*/  STL.64 [R1+0x3b0], R16 ;  /* 0x0003b01001007387 */ /* 0x000fe20000100a00 */
[----:B------:R0:W-:Y:S03]  /*42380*/  STL.64 [R1+0x3b8], R18 ;  /* 0x0003b81201007387 */ /* 0x0001e60000100a00 */
[----:B0-----:R-:W3:Y:S02]  /*42390*/  LDL.LU.64 R18, [R1+0x36f0] ;  /* 0x0036f00001127983 */ /* 0x001ee40000300a00 */
        /* <DEDUP_REMOVED lines=44> */
[----:B------:R-:W2:Y:S11]  /*42660*/  LDL.LU R24, [R1+0x3650] ;  /* 0x0036500001187983 */ /* 0x000eb60000300800 */
[----:B------:R-:W-:Y:S09]  /*42670*/  @!UPT UIADD3 URZ, URZ, URZ, URZ ;  /* 0x0000003f3f3ff290 */ /* 0x000ff2000fffe03f */
[----:B------:R-:W-:Y:S01]  /*42680*/  STL.64 [R1+0x340], R16 ;  /* 0x0003401001007387 */ /* 0x000fe20000100a00 */
[----:B------:R0:W-:Y:S03]  /*42690*/  STL.64 [R1+0x348], R18 ;  /* 0x0003481201007387 */ /* 0x0001e60000100a00 */
[----:B0-----:R-:W2:Y:S01]  /*426a0*/  LDL.LU.64 R18, [R1+0x3648] ;  /* 0x0036480001127983 */ /* 0x001ea20000300a00 */
[----:B------:R-:W2:Y:S02]  /*426b0*/  LDL.LU.64 R16, [R1+0x3640] ;  /* 0x0036400001107983 */ /* 0x000ea40000300a00 */
[----:B--2---:R-:W-:Y:S01]  /*426c0*/  HMMA.16816.F32.BF16 R12, R20, R14, R16 ;  /* 0x0000000e140c723c */ /* 0x004fe20000041810 */
[----:B------:R-:W2:Y:S01]  /*426d0*/  LDL.LU.64 R18, [R1+0x3638] ;  /* 0x0036380001127983 */ /* 0x000ea20000300a00 */
[----:B------:R-:W2:Y:S02]  /*426e0*/  LDL.LU.64 R16, [R1+0x3630] ;  /* 0x0036300001107983 */ /* 0x000ea40000300a00 */
[----:B------:R-:W4:Y:S02]  /*426f0*/  LDL.LU R25, [R1+0x9d8] ;  /* 0x0009d80001197983 */ /* 0x000f240000300800 */
[----:B---3--:R0:W-:Y:S02]  /*42700*/  STL.64 [R1+0x3408], R26 ;  /* 0x0034081a01007387 */ /* 0x0081e40000100a00 */
[----:B0-----:R-:W-:Y:S11]  /*42710*/  MOV R27, R24 ;  /* 0x00000018001b7202 */ /* 0x001ff60000000f00 */
[----:B------:R-:W-:Y:S04]  /*42720*/  @!UPT UIADD3 URZ, URZ, URZ, URZ ;  /* 0x0000003f3f3ff290 */ /* 0x000fe8000fffe03f */
[----:B------:R0:W-:Y:S01]  /*42730*/  STL.64 [R1+0x6e0], R12 ;  /* 0x0006e00c01007387 */ /* 0x0001e20000100a00 */
[----:B------:R1:W-:Y:S01]  /*42740*/  STL.64 [R1+0x6e8], R14 ;  /* 0x0006e80e01007387 */ /* 0x0003e20000100a00 */
[----:B--2---:R-:W-:Y:S02]  /*42750*/  MOV R26, R16 ;  /* 0x00000010001a7202 */ /* 0x004fe40000000f00 */
[----:B----4-:R-:W-:Y:S01]  /*42760*/  STL [R1+0x3400], R25 ;  /* 0x0034001901007387 */ /* 0x010fe20000100800 */
[----:B------:R-:W2:Y:S02]  /*42770*/  LDL.LU R16, [R1+0x3628] ;  /* 0x0036280001107983 */ /* 0x000ea40000300800 */
[----:B0-----:R-:W3:Y:S02]  /*42780*/  LDL.LU R12, [R1+0x20] ;  /* 0x00002000010c7983 */ /* 0x001ee40000300800 */
[----:B------:R-:W3:Y:S01]  /*42790*/  LDL.LU R13, [R1+0x24] ;  /* 0x00002400010d7983 */ /* 0x000ee20000300800 */
[----:B-1----:R-:W4:Y:S01]  /*427a0*/  LDL.LU R14, [R1+0x28] ;  /* 0x00002800010e7983 */ /* 0x002f220000300800 */
[----:B------:R-:W4:Y:S02]  /*427b0*/  LDL.LU R15, [R1+0x2c] ;  /* 0x00002c00010f7983 */ /* 0x000f240000300800 */
[----:B------:R-:W2:Y:S02]  /*427c0*/  LDL.LU R24, [R1+0x9dc] ;  /* 0x0009dc0001187983 */ /* 0x000ea40000300800 */
[----:B------:R0:W-:Y:S01]  /*427d0*/  STL.64 [R1+0x3428], R26 ;  /* 0x0034281a01007387 */ /* 0x0001e20000100a00 */
[----:B------:R-:W-:Y:S01]  /*427e0*/  MOV R10, R28 ;  /* 0x0000001c000a7202 */ /* 0x000fe20000000f00 */
[----:B------:R-:W-:-:S02]  /*427f0*/  IMAD.MOV.U32 R11, RZ, RZ, R2 ;  /* 0x000000ffff0b7224 */ /* 0x000fc400078e0002 */
[----:B0-----:R-:W-:Y:S01]  /*42800*/  IMAD.MOV.U32 R26, RZ, RZ, R19 ;  /* 0x000000ffff1a7224 */ /* 0x001fe200078e0013 */
[----:B------:R-:W-:Y:S01]  /*42810*/  MOV R27, R0 ;  /* 0x00000000001b7202 */ /* 0x000fe20000000f00 */
[----:B--2---:R0:W-:Y:S01]  /*42820*/  STL [R1+0x3420], R24 ;  /* 0x0034201801007387 */ /* 0x0041e20000100800 */
[----:B------:R-:W2:Y:S03]  /*42830*/  LDL.LU R19, [R1+0x3624] ;  /* 0x0036240001137983 */ /* 0x000ea60000300800 */
[----:B------:R1:W-:Y:S02]  /*42840*/  STL.64 [R1+0x3450], R26 ;  /* 0x0034501a01007387 */ /* 0x0003e40000100a00 */
[----:B------:R3:W-:Y:S01]  /*42850*/  STL.64 [R1+0x3458], R10 ;  /* 0x0034580a01007387 */ /* 0x0007e20000100a00 */
[----:B0-----:R-:W2:Y:S01]  /*42860*/  LDL.LU R24, [R1+0x50] ;  /* 0x0000500001187983 */ /* 0x001ea20000300800 */
[----:B------:R-:W2:Y:S03]  /*42870*/  LDL.LU R25, [R1+0x54] ;  /* 0x0000540001197983 */ /* 0x000ea60000300800 */
[----:B-1----:R-:W2:Y:S01]  /*42880*/  LDL.LU R26, [R1+0x58] ;  /* 0x00005800011a7983 */ /* 0x002ea20000300800 */
[----:B------:R-:W2:Y:S01]  /*42890*/  LDL.LU R27, [R1+0x5c] ;  /* 0x00005c00011b7983 */ /* 0x000ea20000300800 */
[----:B---3--:R-:W-:-:S02]  /*428a0*/  MOV R10, R9 ;  /* 0x00000009000a7202 */ /* 0x008fc40000000f00 */
[----:B------:R-:W-:Y:S01]  /*428b0*/  MOV R11, R18 ;  /* 0x00000012000b7202 */ /* 0x000fe20000000f00 */
[----:B--2---:R-:W-:Y:S01]  /*428c0*/  STL.64 [R1+0x3468], R26 ;  /* 0x0034681a01007387 */ /* 0x004fe20000100a00 */
[----:B------:R0:W-:Y:S02]  /*428d0*/  STL.64 [R1+0x3460], R24 ;  /* 0x0034601801007387 */ /* 0x0001e40000100a00 */
[----:B------:R-:W2:Y:S02]  /*428e0*/  LDL.LU R9, [R1+0x3620] ;  /* 0x0036200001097983 */ /* 0x000ea40000300800 */
[----:B------:R-:W3:Y:S01]  /*428f0*/  LDL.LU R18, [R1+0x361c] ;  /* 0x00361c0001127983 */ /* 0x000ee20000300800 */
[----:B------:R1:W-:Y:S04]  /*42900*/  STL.64 [R1+0x3470], R10 ;  /* 0x0034700a01007387 */ /* 0x0003e80000100a00 */
[----:B0-----:R-:W2:Y:S01]  /*42910*/  LDL.LU R24, [R1+0x60] ;  /* 0x0000600001187983 */ /* 0x001ea20000300800 */
[----:B------:R-:W2:Y:S02]  /*42920*/  LDL.LU R25, [R1+0x64] ;  /* 0x0000640001197983 */ /* 0x000ea40000300800 */
[----:B------:R-:W2:Y:S02]  /*42930*/  LDL.LU R26, [R1+0x68] ;  /* 0x00006800011a7983 */ /* 0x000ea40000300800 */
[----:B------:R-:W2:Y:S02]  /*42940*/  LDL.LU R27, [R1+0x6c] ;  /* 0x00006c00011b7983 */ /* 0x000ea40000300800 */
[----:B-1----:R-:W-:Y:S01]  /*42950*/  IMAD.MOV.U32 R10, RZ, RZ, R17 ;  /* 0x000000ffff0a7224 */ /* 0x002fe200078e0011 */
[----:B------:R-:W-:Y:S01]  /*42960*/  MOV R11, R29 ;  /* 0x0000001d000b7202 */ /* 0x000fe20000000f00 */
[----:B--2---:R-:W-:Y:S01]  /*42970*/  STL.64 [R1+0x3480], R26 ;  /* 0x0034801a01007387 */ /* 0x004fe20000100a00 */
[----:B------:R0:W-:Y:S02]  /*42980*/  STL.64 [R1+0x3478], R24 ;  /* 0x0034781801007387 */ /* 0x0001e40000100a00 */
[----:B------:R-:W2:Y:S02]  /*42990*/  LDL.LU R17, [R1+0x3618] ;  /* 0x0036180001117983 */ /* 0x000ea40000300800 */
[----:B------:R1:W-:Y:S01]  /*429a0*/  STL.64 [R1+0x3488], R10 ;  /* 0x0034880a01007387 */ /* 0x0003e20000100a00 */
[----:B0-----:R-:W2:Y:S01]  /*429b0*/  LDL.LU R24, [R1+0x70] ;  /* 0x0000700001187983 */ /* 0x001ea20000300800 */
[----:B------:R-:W2:Y:S02]  /*429c0*/  LDL.LU R25, [R1+0x74] ;  /* 0x0000740001197983 */ /* 0x000ea40000300800 */
[----:B------:R-:W2:Y:S02]  /*429d0*/  LDL.LU R26, [R1+0x78] ;  /* 0x00007800011a7983 */ /* 0x000ea40000300800 */
[----:B------:R-:W2:Y:S01]  /*429e0*/  LDL.LU R27, [R1+0x7c] ;  /* 0x00007c00011b7983 */ /* 0x000ea20000300800 */
[----:B-1----:R-:W-:Y:S01]  /*429f0*/  MOV R10, R16 ;  /* 0x00000010000a7202 */ /* 0x002fe20000000f00 */
[----:B-----5:R-:W-:Y:S01]  /*42a00*/  IMAD.MOV.U32 R11, RZ, RZ, R4 ;  /* 0x000000ffff0b7224 */ /* 0x020fe200078e0004 */
[----:B--2---:R-:W-:Y:S01]  /*42a10*/  STL.64 [R1+0x3498], R26 ;  /* 0x0034981a01007387 */ /* 0x004fe20000100a00 */
[----:B------:R0:W-:Y:S02]  /*42a20*/  STL.64 [R1+0x3490], R24 ;  /* 0x0034901801007387 */ /* 0x0001e40000100a00 */
[----:B------:R-:W2:Y:S02]  /*42a30*/  LDL.LU R16, [R1+0x3614] ;  /* 0x0036140001107983 */ /* 0x000ea40000300800 */
[----:B------:R-:W5:Y:S01]  /*42a40*/  LDL.LU R4, [R1+0x3610] ;  /* 0x0036100001047983 */ /* 0x000f620000300800 */
[----:B------:R1:W-:Y:S04]  /*42a50*/  STL.64 [R1+0x34a0], R10 ;  /* 0x0034a00a01007387 */ /* 0x0003e80000100a00 */
[----:B0-----:R-:W2:Y:S01]  /*42a60*/  LDL.LU R24, [R1+0x80] ;  /* 0x0000800001187983 */ /* 0x001ea20000300800 */
[----:B------:R-:W2:Y:S02]  /*42a70*/  LDL.LU R25, [R1+0x84] ;  /* 0x0000840001197983 */ /* 0x000ea40000300800 */
[----:B------:R-:W2:Y:S02]  /*42a80*/  LDL.LU R26, [R1+0x88] ;  /* 0x00008800011a7983 */ /* 0x000ea40000300800 */
[----:B------:R-:W2:Y:S01]  /*42a90*/  LDL.LU R27, [R1+0x8c] ;  /* 0x00008c00011b7983 */ /* 0x000ea20000300800 */
[----:B-1----:R-:W-:-:S02]  /*42aa0*/  MOV R10, R9 ;  /* 0x00000009000a7202 */ /* 0x002fc40000000f00 */
[----:B------:R-:W-:Y:S01]  /*42ab0*/  MOV R11, R19 ;  /* 0x00000013000b7202 */ /* 0x000fe20000000f00 */
[----:B--2---:R-:W-:Y:S01]  /*42ac0*/  STL.64 [R1+0x34b0], R26 ;  /* 0x0034b01a01007387 */ /* 0x004fe20000100a00 */
[----:B------:R-:W-:Y:S02]  /*42ad0*/  STL.64 [R1+0x34a8], R24 ;  /* 0x0034a81801007387 */ /* 0x000fe40000100a00 */
[----:B------:R-:W2:Y:S02]  /*42ae0*/  LDL.LU R9, [R1+0x360c] ;  /* 0x00360c0001097983 */ /* 0x000ea40000300800 */
[----:B------:R-:W2:Y:S01]  /*42af0*/  LDL.LU R19, [R1+0x3608] ;  /* 0x0036080001137983 */ /* 0x000ea20000300800 */
[----:B------:R0:W-:Y:S02]  /*42b00*/  STL.64 [R1+0x34b8], R10 ;  /* 0x0034b80a01007387 */ /* 0x0001e40000100a00 */
[----:B0-----:R-:W-:Y:S01]  /*42b10*/  IMAD.MOV.U32 R10, RZ, RZ, R17 ;  /* 0x000000ffff0a7224 */ /* 0x001fe200078e0011 */
[----:B---3--:R-:W-:Y:S01]  /*42b20*/  MOV R11, R18 ;  /* 0x00000012000b7202 */ /* 0x008fe20000000f00 */
[----:B------:R-:W3:Y:S01]  /*42b30*/  LDL.LU R17, [R1+0x3604] ;  /* 0x0036040001117983 */ /* 0x000ee20000300800 */
[----:B------:R-:W2:Y:S03]  /*42b40*/  LDL.LU R18, [R1+0x3600] ;  /* 0x0036000001127983 */ /* 0x000ea60000300800 */
[----:B------:R5:W-:Y:S01]  /*42b50*/  STL.64 [R1+0x34d0], R10 ;  /* 0x0034d00a01007387 */ /* 0x000be20000100a00 */
[----:B------:R-:W2:Y:S02]  /*42b60*/  LDL.LU R24, [R1+0x90] ;  /* 0x0000900001187983 */ /* 0x000ea40000300800 */
[----:B------:R-:W2:Y:S02]  /*42b70*/  LDL.LU R25, [R1+0x94] ;  /* 0x0000940001197983 */ /* 0x000ea40000300800 */
[----:B------:R-:W2:Y:S01]  /*42b80*/  LDL.LU R26, [R1+0x98] ;  /* 0x00009800011a7983 */ /* 0x000ea20000300800 */
[----:B------:R-:W2:Y:S01]  /*42b90*/  LDL.LU R27, [R1+0x9c] ;  /* 0x00009c00011b7983 */ /* 0x000ea20000300800 */
[----:B-----5:R-:W-:Y:S01]  /*42ba0*/  MOV R10, R4 ;  /* 0x00000004000a7202 */ /* 0x020fe20000000f00 */
[----:B------:R-:W-:-:S02]  /*42bb0*/  IMAD.MOV.U32 R11, RZ, RZ, R16 ;  /* 0x000000ffff0b7224 */ /* 0x000fc400078e0010 */
[----:B------:R-:W5:Y:S01]  /*42bc0*/  LDL.LU R4, [R1+0x35fc] ;  /* 0x0035fc0001047983 */ /* 0x000f620000300800 */
[----:B------:R-:W3:Y:S03]  /*42bd0*/  LDL.LU R16, [R1+0x35f8] ;  /* 0x0035f80001107983 */ /* 0x000ee60000300800 */
[----:B------:R-:W-:Y:S04]  /*42be0*/  STL.64 [R1+0x34e8], R10 ;  /* 0x0034e80a01007387 */ /* 0x000fe80000100a00 */
[----:B--2---:R-:W-:Y:S01]  /*42bf0*/  STL.64 [R1+0x34c8], R26 ;  /* 0x0034c81a01007387 */ /* 0x004fe20000100a00 */
[----:B------:R0:W-:Y:S03]  /*42c00*/  STL.64 [R1+0x34c0], R24 ;  /* 0x0034c01801007387 */ /* 0x0001e60000100a00 */
[----:B0-----:R-:W2:Y:S01]  /*42c10*/  LDL.LU R24, [R1+0xa0] ;  /* 0x0000a00001187983 */ /* 0x001ea20000300800 */
[----:B------:R-:W2:Y:S02]  /*42c20*/  LDL.LU R25, [R1+0xa4] ;  /* 0x0000a40001197983 */ /* 0x000ea40000300800 */
[----:B------:R-:W2:Y:S02]  /*42c30*/  LDL.LU R26, [R1+0xa8] ;  /* 0x0000a800011a7983 */ /* 0x000ea40000300800 */
[----:B------:R-:W2:Y:S01]  /*42c40*/  LDL.LU R27, [R1+0xac] ;  /* 0x0000ac00011b7983 */ /* 0x000ea20000300800 */
[----:B------:R-:W-:-:S02]  /*42c50*/  MOV R10, R19 ;  /* 0x00000013000a7202 */ /* 0x000fc40000000f00 */
[----:B------:R-:W-:Y:S01]  /*42c60*/  MOV R11, R9 ;  /* 0x00000009000b7202 */ /* 0x000fe20000000f00 */
[----:B------:R-:W3:Y:S01]  /*42c70*/  LDL.LU R19, [R1+0x35f4] ;  /* 0x0035f40001137983 */ /* 0x000ee20000300800 */
[----:B------:R-:W3:Y:S03]  /*42c80*/  LDL.LU R9, [R1+0x35f0] ;  /* 0x0035f00001097983 */ /* 0x000ee60000300800 */
[----:B------:R-:W-:Y:S04]  /*42c90*/  STL.64 [R1+0x3500], R10 ;  /* 0x0035000a01007387 */ /* 0x000fe80000100a00 */
[----:B--2---:R-:W-:Y:S01]  /*42ca0*/  STL.64 [R1+0x34e0], R26 ;  /* 0x0034e01a01007387 */ /* 0x004fe20000100a00 */
[----:B------:R0:W-:Y:S03]  /*42cb0*/  STL.64 [R1+0x34d8], R24 ;  /* 0x0034d81801007387 */ /* 0x0001e60000100a00 */
[----:B0-----:R-:W2:Y:S01]  /*42cc0*/  LDL.LU R24, [R1+0xb0] ;  /* 0x0000b00001187983 */ /* 0x001ea20000300800 */
[----:B------:R-:W2:Y:S02]  /*42cd0*/  LDL.LU R25, [R1+0xb4] ;  /* 0x0000b40001197983 */ /* 0x000ea40000300800 */
[----:B------:R-:W2:Y:S02]  /*42ce0*/  LDL.LU R26, [R1+0xb8] ;  /* 0x0000b800011a7983 */ /* 0x000ea40000300800 */
[----:B------:R-:W2:Y:S02]  /*42cf0*/  LDL.LU R27, [R1+0xbc] ;  /* 0x0000bc00011b7983 */ /* 0x000ea40000300800 */
[----:B------:R-:W-:Y:S01]  /*42d00*/  IMAD.MOV.U32 R10, RZ, RZ, R18 ;  /* 0x000000ffff0a7224 */ /* 0x000fe200078e0012 */
[----:B---3--:R-:W-:Y:S01]  /*42d10*/  MOV R11, R17 ;  /* 0x00000011000b7202 */ /* 0x008fe20000000f00 */
        /* <DEDUP_REMOVED lines=9> */
[----:B------:R-:W-:Y:S01]  /*42db0*/  MOV R10, R16 ;  /* 0x00000010000a7202 */ /* 0x000fe20000000f00 */
[----:B-----5:R-:W-:Y:S01]  /*42dc0*/  IMAD.MOV.U32 R11, RZ, RZ, R4 ;  /* 0x000000ffff0b7224 */ /* 0x020fe200078e0004 */
        /* <DEDUP_REMOVED lines=11> */
[----:B------:R-:W4:Y:S01]  /*42e80*/  LDL.LU R9, [R1+0x35dc] ;  /* 0x0035dc0001097983 */ /* 0x000f220000300800 */
[----:B------:R-:W4:Y:S03]  /*42e90*/  LDL.LU R19, [R1+0x35d8] ;  /* 0x0035d80001137983 */ /* 0x000f260000300800 */
[----:B------:R3:W-:Y:S02]  /*42ea0*/  STL.64 [R1+0x3548], R10 ;  /* 0x0035480a01007387 */ /* 0x0007e40000100a00 */
[----:B---3--:R-:W-:Y:S01]  /*42eb0*/  IMAD.MOV.U32 R10, RZ, RZ, R17 ;  /* 0x000000ffff0a7224 */ /* 0x008fe200078e0011 */
        /* <DEDUP_REMOVED lines=13> */
[----:B------:R-:W3:Y:S01]  /*42f90*/  LDL.LU R16, [R1+0x35c8] ;  /* 0x0035c80001107983 */ /* 0x000ee20000300800 */
[----:B----4-:R-:W-:-:S02]  /*42fa0*/  MOV R6, R19 ;  /* 0x0000001300067202 */ /* 0x010fc40000000f00 */
[----:B------:R-:W-:Y:S01]  /*42fb0*/  STL.64 [R1+0x3588], R10 ;  /* 0x0035880a01007387 */ /* 0x000fe20000100a00 */
[----:B------:R-:W-:-:S03]  /*42fc0*/  MOV R7, R9 ;  /* 0x0000000900077202 */ /* 0x000fc60000000f00 */
[----:B--2---:R-:W-:Y:S01]  /*42fd0*/  STL.64 [R1+0x3540], R26 ;  /* 0x0035401a01007387 */ /* 0x004fe20000100a00 */
[----:B------:R0:W-:Y:S03]  /*42fe0*/  STL.64 [R1+0x3538], R24 ;  /* 0x0035381801007387 */ /* 0x0001e60000100a00 */
[----:B0-----:R-:W2:Y:S01]  /*42ff0*/  LDL.LU R24, [R1+0xf0] ;  /* 0x0000f00001187983 */ /* 0x001ea20000300800 */
[----:B------:R-:W2:Y:S02]  /*43000*/  LDL.LU R25, [R1+0xf4] ;  /* 0x0000f40001197983 */ /* 0x000ea40000300800 */
[----:B------:R-:W4:Y:S02]  /*43010*/  LDL.LU R26, [R1+0xf8] ;  /* 0x0000f800011a7983 */ /* 0x000f240000300800 */
[----:B------:R-:W4:Y:S01]  /*43020*/  LDL.LU R27, [R1+0xfc] ;  /* 0x0000fc00011b7983 */ /* 0x000f220000300800 */
[----:B------:R3:W-:Y:S01]  /*43030*/  STL.64 [R1+0x3590], R6 ;  /* 0x0035900601007387 */ /* 0x0007e20000100a00 */
[----:B------:R-:W2:Y:S02]  /*43040*/  LDL.LU R8, [R1+0x280] ;  /* 0x0002800001087983 */ /* 0x000ea40000300800 */
[----:B------:R-:W2:Y:S02]  /*43050*/  LDL.LU R9, [R1+0x284] ;  /* 0x0002840001097983 */ /* 0x000ea40000300800 */
[----:B------:R-:W2:Y:S01]  /*43060*/  LDL.LU R10, [R1+0x288] ;  /* 0x00028800010a7983 */ /* 0x000ea20000300800 */
[----:B------:R-:W2:Y:S01]  /*43070*/  LDL.LU R11, [R1+0x28c] ;  /* 0x00028c00010b7983 */ /* 0x000ea20000300800 */
[----:B-----5:R-:W-:-:S02]  /*43080*/  IMAD.MOV.U32 R19, RZ, RZ, R4 ;  /* 0x000000ffff137224 */ /* 0x020fc400078e0004 */
[----:B---3--:R-:W-:Y:S01]  /*43090*/  IMAD.MOV.U32 R6, RZ, RZ, R18 ;  /* 0x000000ffff067224 */ /* 0x008fe200078e0012 */
[----:B------:R-:W-:Y:S01]  /*430a0*/  MOV R7, R17 ;  /* 0x0000001100077202 */ /* 0x000fe20000000f00 */
[----:B--2---:R-:W-:Y:S01]  /*430b0*/  STL.64 [R1+0x35a0], R10 ;  /* 0x0035a00a01007387 */ /* 0x004fe20000100a00 */
[----:B------:R-:W-:Y:S03]  /*430c0*/  STL.64 [R1+0x3598], R8 ;  /* 0x0035980801007387 */ /* 0x000fe60000100a00 */
[----:B------:R0:W-:Y:S02]  /*430d0*/  STL.64 [R1+0x35a8], R6 ;  /* 0x0035a80601007387 */ /* 0x0001e40000100a00 */
[----:B------:R-:W2:Y:S01]  /*430e0*/  LDL.LU R4, [R1+0x320] ;  /* 0x0003200001047983 */ /* 0x000ea20000300800 */
[----:B------:R-:W2:Y:S04]  /*430f0*/  LDL.LU R5, [R1+0x324] ;  /* 0x0003240001057983 */ /* 0x000ea80000300800 */
[----:B0-----:R-:W3:Y:S01]  /*43100*/  LDL.LU R6, [R1+0x328] ;  /* 0x0003280001067983 */ /* 0x001ee20000300800 */
[----:B------:R-:W3:Y:S03]  /*43110*/  LDL.LU R7, [R1+0x32c] ;  /* 0x00032c0001077983 */ /* 0x000ee60000300800 */
[----:B---3--:R-:W-:Y:S01]  /*43120*/  STL.64 [R1+0x35c0], R6 ;  /* 0x0035c00601007387 */ /* 0x008fe20000100a00 */
[----:B--2---:R0:W-:Y:S03]  /*43130*/  STL.64 [R1+0x35b8], R4 ;  /* 0x0035b80401007387 */ /* 0x0041e60000100a00 */
[----:B0-----:R-:W2:Y:S01]  /*43140*/  LDL.LU R4, [R1+0x330] ;  /* 0x0003300001047983 */ /* 0x001ea20000300800 */
[----:B------:R-:W2:Y:S02]  /*43150*/  LDL.LU R5, [R1+0x334] ;  /* 0x0003340001057983 */ /* 0x000ea40000300800 */
[----:B------:R-:W2:Y:S02]  /*43160*/  LDL.LU R6, [R1+0x338] ;  /* 0x0003380001067983 */ /* 0x000ea40000300800 */
[----:B------:R-:W2:Y:S01]  /*43170*/  LDL.LU R7, [R1+0x33c] ;  /* 0x00033c0001077983 */ /* 0x000ea20000300800 */
[----:B------:R-:W3:Y:S01]  /*43180*/  LDL.LU R8, [R1+0x290] ;  /* 0x0002900001087983 */ /* 0x000ee20000300800 */
[----:B------:R-:W3:Y:S02]  /*43190*/  LDL.LU R9, [R1+0x294] ;  /* 0x0002940001097983 */ /* 0x000ee40000300800 */
[----:B------:R-:W3:Y:S02]  /*431a0*/  LDL.LU R10, [R1+0x298] ;  /* 0x00029800010a7983 */ /* 0x000ee40000300800 */
[----:B------:R-:W3:Y:S01]  /*431b0*/  LDL.LU R11, [R1+0x29c] ;  /* 0x00029c00010b7983 */ /* 0x000ee20000300800 */
[----:B----4-:R-:W-:Y:S01]  /*431c0*/  STL.64 [R1+0x3558], R26 ;  /* 0x0035581a01007387 */ /* 0x010fe20000100a00 */
[----:B------:R0:W-:Y:S03]  /*431d0*/  STL.64 [R1+0x3550], R24 ;  /* 0x0035501801007387 */ /* 0x0001e60000100a00 */
[----:B0-----:R-:W4:Y:S01]  /*431e0*/  LDL.LU R24, [R1+0x140] ;  /* 0x0001400001187983 */ /* 0x001f220000300800 */
[----:B------:R-:W4:Y:S02]  /*431f0*/  LDL.LU R25, [R1+0x144] ;  /* 0x0001440001197983 */ /* 0x000f240000300800 */
[----:B------:R-:W5:Y:S02]  /*43200*/  LDL.LU R26, [R1+0x148] ;  /* 0x00014800011a7983 */ /* 0x000f640000300800 */
[----:B------:R-:W5:Y:S01]  /*43210*/  LDL.LU R27, [R1+0x14c] ;  /* 0x00014c00011b7983 */ /* 0x000f620000300800 */
[----:B------:R-:W-:Y:S01]  /*43220*/  MOV R18, R16 ;  /* 0x0000001000127202 */ /* 0x000fe20000000f00 */
[----:B-----5:R-:W-:Y:S01]  /*43230*/  STL.64 [R1+0x3570], R26 ;  /* 0x0035701a01007387 */ /* 0x020fe20000100a00 */
[----:B----4-:R0:W-:Y:S03]  /*43240*/  STL.64 [R1+0x3568], R24 ;  /* 0x0035681801007387 */ /* 0x0101e60000100a00 */
[----:B0-----:R-:W4:Y:S01]  /*43250*/  LDL.LU R24, [R1+0x270] ;  /* 0x0002700001187983 */ /* 0x001f220000300800 */
[----:B------:R-:W4:Y:S02]  /*43260*/  LDL.LU R25, [R1+0x274] ;  /* 0x0002740001197983 */ /* 0x000f240000300800 */
[----:B------:R-:W4:Y:S02]  /*43270*/  LDL.LU R26, [R1+0x278] ;  /* 0x00027800011a7983 */ /* 0x000f240000300800 */
[----:B------:R-:W4:Y:S01]  /*43280*/  LDL.LU R27, [R1+0x27c] ;  /* 0x00027c00011b7983 */ /* 0x000f220000300800 */
[----:B------:R-:W-:Y:S01]  /*43290*/  STL.64 [R1+0x3418], R14 ;  /* 0x0034180e01007387 */ /* 0x000fe20000100a00 */
[----:B------:R0:W-:Y:S03]  /*432a0*/  STL.64 [R1+0x3410], R12 ;  /* 0x0034100c01007387 */ /* 0x0001e60000100a00 */
[----:B0-----:R-:W5:Y:S01]  /*432b0*/  LDL.LU R12, [R1+0x30] ;  /* 0x00003000010c7983 */ /* 0x001f620000300800 */
[----:B------:R-:W5:Y:S02]  /*432c0*/  LDL.LU R13, [R1+0x34] ;  /* 0x00003400010d7983 */ /* 0x000f640000300800 */
[----:B------:R-:W3:Y:S02]  /*432d0*/  LDL.LU R14, [R1+0x38] ;  /* 0x00003800010e7983 */ /* 0x000ee40000300800 */
[----:B------:R-:W3:Y:S01]  /*432e0*/  LDL.LU R15, [R1+0x3c] ;  /* 0x00003c00010f7983 */ /* 0x000ee20000300800 */
[C---:B--2---:R-:W-:Y:S01]  /*432f0*/  HMMA.16816.F32.BF16 R16, R20.reuse, R18, R4 ;  /* 0x000000121410723c */ /* 0x044fe20000041804 */
[----:B---3--:R-:W-:Y:S01]  /*43300*/  STL.64 [R1+0x3438], R14 ;  /* 0x0034380e01007387 */ /* 0x008fe20000100a00 */
[----:B-----5:R0:W-:Y:S03]  /*43310*/  STL.64 [R1+0x3430], R12 ;  /* 0x0034300c01007387 */ /* 0x0201e60000100a00 */
[----:B0-----:R-:W2:Y:S01]  /*43320*/  LDL.LU R12, [R1+0x40] ;  /* 0x00004000010c7983 */ /* 0x001ea20000300800 */
[----:B------:R-:W2:Y:S02]  /*43330*/  LDL.LU R13, [R1+0x44] ;  /* 0x00004400010d7983 */ /* 0x000ea40000300800 */
[----:B------:R-:W2:Y:S02]  /*43340*/  LDL.LU R14, [R1+0x48] ;  /* 0x00004800010e7983 */ /* 0x000ea40000300800 */
[----:B------:R-:W2:Y:S01]  /*43350*/  LDL.LU R15, [R1+0x4c] ;  /* 0x00004c00010f7983 */ /* 0x000ea20000300800 */
[----:B------:R-:W3:Y:S01]  /*43360*/  LDL.LU.64 R6, [R1+0x35c0] ;  /* 0x0035c00001067983 */ /* 0x000ee20000300a00 */
[----:B------:R-:W3:Y:S11]  /*43370*/  LDL.LU.64 R4, [R1+0x35b8] ;  /* 0x0035b80001047983 */ /* 0x000ef60000300a00 */
[----:B------:R-:W-:Y:S02]  /*43380*/  STL.64 [R1+0x6d0], R16 ;  /* 0x0006d01001007387 */ /* 0x000fe40000100a00 */
[----:B------:R0:W-:Y:S02]  /*43390*/  STL.64 [R1+0x6d8], R18 ;  /* 0x0006d81201007387 */ /* 0x0001e40000100a00 */
[----:B0-----:R-:W3:Y:S01]  /*433a0*/  LDL.LU.64 R18, [R1+0x35b0] ;  /* 0x0035b00001127983 */ /* 0x001ee20000300a00 */
[----:B------:R-:W5:Y:S01]  /*433b0*/  LDL.LU R29, [R1+0x9d4] ;  /* 0x0009d400011d7983 */ /* 0x000f620000300800 */
[C---:B---3--:R-:W-:Y:S02]  /*433c0*/  HMMA.16816.F32.BF16 R16, R20.reuse, R18, R4 ;  /* 0x000000121410723c */ /* 0x048fe40000041804 */
[----:B------:R-:W3:Y:S11]  /*433d0*/  LDL.LU.64 R6, [R1+0x35a8] ;  /* 0x0035a80001067983 */ /* 0x000ef60000300a00 */
[----:B------:R-:W-:Y:S10]  /*433e0*/  @!UPT UIADD3 URZ, URZ, URZ, URZ ;  /* 0x0000003f3f3ff290 */ /* 0x000ff4000fffe03f */
[----:B------:R0:W-:Y:S01]  /*433f0*/  STL.64 [R1+0x310], R16 ;  /* 0x0003101001007387 */ /* 0x0001e20000100a00 */
[----:B------:R1:W-:Y:S03]  /*43400*/  STL.64 [R1+0x318], R18 ;  /* 0x0003181201007387 */ /* 0x0003e60000100a00 */
[----:B0-----:R-:W2:Y:S01]  /*43410*/  LDL.LU R16, [R1] ;  /* 0x0000000001107983 */ /* 0x001ea20000300800 */
[----:B------:R-:W2:Y:S02]  /*43420*/  LDL.LU R17, [R1+0x4] ;  /* 0x0000040001117983 */ /* 0x000ea40000300800 */
[----:B-1----:R-:W2:Y:S02]  /*43430*/  LDL.LU R18, [R1+0x8] ;  /* 0x0000080001127983 */ /* 0x002ea40000300800 */
[----:B------:R-:W2:Y:S01]  /*43440*/  LDL.LU R19, [R1+0xc] ;  /* 0x00000c0001137983 */ /* 0x000ea20000300800 */
        /* <DEDUP_REMOVED lines=8> */
[----:B------:R-:W4:Y:S11]  /*434d0*/  LDL.LU.64 R10, [R1+0x3588] ;  /* 0x00358800010a7983 */ /* 0x000f360000300a00 */
[----:B------:R-:W-:Y:S10]  /*434e0*/  @!UPT UIADD3 URZ, URZ, URZ, URZ ;  /* 0x0000003f3f3ff290 */ /* 0x000ff4000fffe03f */
[----:B------:R-:W-:Y:S01]  /*434f0*/  STL.64 [R1+0x2f0], R4 ;  /* 0x0002f00401007387 */ /* 0x000fe20000100a00 */
[----:B------:R0:W-:Y:S03]  /*43500*/  STL.64 [R1+0x2f8], R6 ;  /* 0x0002f80601007387 */ /* 0x0001e60000100a00 */
[----:B0-----:R-:W3:Y:S01]  /*43510*/  LDL.LU.64 R6, [R1+0x3580] ;  /* 0x0035800001067983 */ /* 0x001ee20000300a00 */
[----:B------:R-:W2:Y:S02]  /*43520*/  LDL.LU R5, [R1+0x3578] ;  /* 0x0035780001057983 */ /* 0x000ea40000300800 */
[----:B------:R-:W2:Y:S01]  /*43530*/  LDL.LU R4, [R1+0x9d0] ;  /* 0x0009d00001047983 */ /* 0x000ea20000300800 */
        /* <DEDUP_REMOVED lines=85> */
[----:B------:R-:W2:Y:S11]  /*43a90*/  LDL.LU.64 R26, [R1+0x3450] ;  /* 0x00345000011a7983 */ /* 0x000eb60000300a00 */
[----:B------:R-:W-:Y:S10]  /*43aa0*/  @!UPT UIADD3 URZ, URZ, URZ, URZ ;  /* 0x0000003f3f3ff290 */ /* 0x000ff4000fffe03f */
[----:B------:R-:W-:Y:S01]  /*43ab0*/  STL.64 [R1+0x5e0], R8 ;  /* 0x0005e00801007387 */ /* 0x000fe20000100a00 */
[----:B------:R0:W-:Y:S03]  /*43ac0*/  STL.64 [R1+0x5e8], R10 ;  /* 0x0005e80a01007387 */ /* 0x0001e60000100a00 */
[----:B0-----:R-:W4:Y:S01]  /*43ad0*/  LDL.LU.64 R10, [R1+0x3448] ;  /* 0x00344800010a7983 */ /* 0x001f220000300a00 */
[----:B------:R-:W3:Y:S02]  /*43ae0*/  LDL.LU R8, [R1+0x3440] ;  /* 0x0034400001087983 */ /* 0x000ee40000300800 */
[----:B------:R-:W3:Y:S01]  /*43af0*/  LDL.LU R9, [R1+0x9e0] ;  /* 0x0009e00001097983 */ /* 0x000ee20000300800 */
[C---:B--2---:R-:W-:Y:S01]  /*43b00*/  HMMA.16816.F32.BF16 R24, R20.reuse, R26, R12 ;  /* 0x0000001a1418723c */ /* 0x044fe2000004180c */
[----:B------:R-:W2:Y:S01]  /*43b10*/  LDL.LU.64 R14, [R1+0x3438] ;  /* 0x00343800010e7983 */ /* 0x000ea20000300a00 */
[----:B------:R-:W2:Y:S11]  /*43b20*/  LDL.LU.64 R12, [R1+0x3430] ;  /* 0x00343000010c7983 */ /* 0x000eb60000300a00 */
[----:B------:R-:W-:Y:S10]  /*43b30*/  @!UPT UIADD3 URZ, URZ, URZ, URZ ;  /* 0x0000003f3f3ff290 */ /* 0x000ff4000fffe03f */
[----:B------:R-:W-:Y:S01]  /*43b40*/  STL.64 [R1+0x210], R24 ;  /* 0x0002101801007387 */ /* 0x000fe20000100a00 */
[----:B------:R0:W-:Y:S03]  /*43b50*/  STL.64 [R1+0x218], R26 ;  /* 0x0002181a01007387 */ /* 0x0001e60000100a00 */
[----:B0-----:R-:W2:Y:S01]  /*43b60*/  LDL.LU.64 R26, [R1+0x3428] ;  /* 0x00342800011a7983 */ /* 0x001ea20000300a00 */
[----:B------:R-:W2:Y:S02]  /*43b70*/  LDL.LU R24, [R1+0x3420] ;  /* 0x0034200001187983 */ /* 0x000ea40000300800 */
[--C-:B--2---:R-:W-:Y:S02]  /*43b80*/  FADD R0, R24, -R3.reuse ;  /* 0x8000000318007221 */ /* 0x104fe40000000000 */
[C---:B------:R-:W-:Y:S01]  /*43b90*/  HMMA.16816.F32.BF16 R24, R20.reuse, R26, R12 ;  /* 0x0000001a1418723c */ /* 0x040fe2000004180c */
[----:B------:R-:W2:Y:S01]  /*43ba0*/  LDL.LU.64 R14, [R1+0x3418] ;  /* 0x00341800010e7983 */ /* 0x000ea20000300a00 */
[----:B------:R-:W2:Y:S11]  /*43bb0*/  LDL.LU.64 R12, [R1+0x3410] ;  /* 0x00341000010c7983 */ /* 0x000eb60000300a00 */
[----:B------:R-:W-:Y:S10]  /*43bc0*/  @!UPT UIADD3 URZ, URZ, URZ, URZ ;  /* 0x0000003f3f3ff290 */ /* 0x000ff4000fffe03f */
[----:B------:R-:W-:Y:S01]  /*43bd0*/  STL.64 [R1+0x200], R24 ;  /* 0x0002001801007387 */ /* 0x000fe20000100a00 */
[----:B------:R0:W-:Y:S03]  /*43be0*/  STL.64 [R1+0x208], R26 ;  /* 0x0002081a01007387 */ /* 0x0001e60000100a00 */
[----:B0-----:R-:W2:Y:S01]  /*43bf0*/  LDL.LU.64 R26, [R1+0x3408] ;  /* 0x00340800011a7983 */ /* 0x001ea20000300a00 */
[----:B------:R-:W2:Y:S02]  /*43c00*/  LDL.LU R25, [R1+0x3400] ;  /* 0x0034000001197983 */ /* 0x000ea40000300800 */
[----:B------:R-:W-:Y:S02]  /*43c10*/  FMUL R0, R0, 1.4426950216293334961 ;  /* 0x3fb8aa3b00007820 */ /* 0x000fe40000400000 */
[----:B--2---:R-:W-:Y:S02]  /*43c20*/  FADD R2, R25, -R3 ;  /* 0x8000000319027221 */ /* 0x004fe40000000000 */
[----:B------:R-:W-:Y:S01]  /*43c30*/  HMMA.16816.F32.BF16 R24, R20, R26, R12 ;  /* 0x0000001a1418723c */ /* 0x000fe2000004180c */
[----:B------:R-:W2:Y:S01]  /*43c40*/  LDL.LU.64 R14, [R1+0x33f8] ;  /* 0x0033f800010e7983 */ /* 0x000ea20000300a00 */
[----:B------:R0:W1:Y:S01]  /*43c50*/  MUFU.EX2 R28, R0 ;  /* 0x00000000001c7308 */ /* 0x0000620000000800 */
[----:B------:R-:W3:Y:S02]  /*43c60*/  LDL.LU.64 R12, [R1+0x33f0] ;  /* 0x0033f000010c7983 */ /* 0x000ee40000300a00 */
[----:B0-----:R-:W-:-:S06]  /*43c70*/  FMUL R0, R2, 1.4426950216293334961 ;  /* 0x3fb8aa3b02007820 */ /* 0x001fcc0000400000 */
[----:B------:R-:W0:Y:S11]  /*43c80*/  MUFU.EX2 R0, R0 ;  /* 0x0000000000007308 */ /* 0x000e360000000800 */
[----:B------:R-:W-:Y:S01]  /*43c90*/  @!UPT UIADD3 URZ, URZ, URZ, URZ ;  /* 0x0000003f3f3ff290 */ /* 0x000fe2000fffe03f */
[----:B------:R-:W-:Y:S01]  /*43ca0*/  STL.64 [R1+0x1f0], R24 ;  /* 0x0001f01801007387 */ /* 0x000fe20000100a00 */
[----:B------:R0:W-:Y:S03]  /*43cb0*/  STL.64 [R1+0x1f8], R26 ;  /* 0x0001f81a01007387 */ /* 0x0001e60000100a00 */
[----:B0-----:R-:W3:Y:S01]  /*43cc0*/  LDL.LU.64 R26, [R1+0x33e8] ;  /* 0x0033e800011a7983 */ /* 0x001ee20000300a00 */
[----:B------:R-:W3:Y:S02]  /*43cd0*/  LDL.LU.64 R24, [R1+0x33e0] ;  /* 0x0033e00001187983 */ /* 0x000ee40000300a00 */
[----:B-1----:R-:W-:Y:S02]  /*43ce0*/  STL [R1+0x9ac], R28 ;  /* 0x0009ac1c01007387 */ /* 0x002fe40000100800 */
[----:B------:R0:W-:Y:S02]  /*43cf0*/  STL [R1+0x337c], R28 ;  /* 0x00337c1c01007387 */ /* 0x0001e40000100800 */
[----:B0-----:R-:W4:Y:S01]  /*43d00*/  LDL.LU R28, [R1+0x9e4] ;  /* 0x0009e400011c7983 */ /* 0x001f220000300800 */
[----:B--2---:R-:W-:Y:S11]  /*43d10*/  HMMA.16816.F32.BF16 R16, R20, R14, R16 ;  /* 0x0000000e1410723c */ /* 0x004ff60000041810 */
[----:B------:R-:W-:Y:S11]  /*43d20*/  @!UPT UIADD3 URZ, URZ, URZ, URZ ;  /* 0x0000003f3f3ff290 */ /* 0x000ff6000fffe03f */
[----:B------:R-:W-:Y:S01]  /*43d30*/  @!UPT UIADD3 URZ, URZ, URZ, URZ ;  /* 0x0000003f3f3ff290 */ /* 0x000fe2000fffe03f */
[----:B------:R-:W-:Y:S01]  /*43d40*/  STL.64 [R1+0x5d0], R16 ;  /* 0x0005d01001007387 */ /* 0x000fe20000100a00 */
[----:B------:R-:W-:Y:S02]  /*43d50*/  STL [R1+0x9a8], R0 ;  /* 0x0009a80001007387 */ /* 0x000fe40000100800 */
[----:B------:R0:W-:Y:S02]  /*43d60*/  STL.64 [R1+0x5d8], R18 ;  /* 0x0005d81201007387 */ /* 0x0001e40000100a00 */
[----:B0-----:R-:W2:Y:S01]  /*43d70*/  LDL.LU.64 R18, [R1+0x33d8] ;  /* 0x0033d80001127983 */ /* 0x001ea20000300a00 */
[----:B------:R-:W2:Y:S02]  /*43d80*/  LDL.LU.64 R16, [R1+0x33d0] ;  /* 0x0033d00001107983 */ /* 0x000ea40000300a00 */
[----:B---3--:R2:W-:Y:S02]  /*43d90*/  STL.64 [R1+0x3218], R12 ;  /* 0x0032180c01007387 */ /* 0x0085e40000100a00 */
[----:B-----5:R-:W-:-:S04]  /*43da0*/  FADD R2, R29, -R3 ;  /* 0x800000031d027221 */ /* 0x020fc80000000000 */
[----:B------:R-:W-:Y:S02]  /*43db0*/  FMUL R0, R2, 1.4426950216293334961 ;  /* 0x3fb8aa3b02007820 */ /* 0x000fe40000400000 */
[----:B------:R-:W-:Y:S02]  /*43dc0*/  FADD R2, R4, -R3 ;  /* 0x8000000304027221 */ /* 0x000fe40000000000 */
[----:B------:R0:W1:Y:S01]  /*43dd0*/  MUFU.EX2 R3, R0 ;  /* 0x0000000000037308 */ /* 0x0000620000000800 */
[----:B------:R-:W3:Y:S04]  /*43de0*/  S2R R29, SR_TID.X ;  /* 0x00000000001d7919 */ /* 0x000ee80000002100 */
[----:B------:R-:W5:Y:S01]  /*43df0*/  S2R R4, SR_TID.X ;  /* 0x0000000000047919 */ /* 0x000f620000002100 */
[----:B0-----:R-:W-:-:S02]  /*43e00*/  FMUL R0, R2, 1.4426950216293334961 ;  /* 0x3fb8aa3b02007820 */ /* 0x001fc40000400000 */
[----:B----4-:R-:W-:Y:S01]  /*43e10*/  FADD R2, R28, -R8 ;  /* 0x800000081c027221 */ /* 0x010fe20000000000 */
[----:B---3--:R-:W-:Y:S02]  /*43e20*/  SHF.L.U32 R28, R29, 0x1, RZ ;  /* 0x000000011d1c7819 */ /* 0x008fe400000006ff */
[----:B-----5:R-:W-:Y:S01]  /*43e30*/  LOP3.LUT R4, R4, 0x7, RZ, 0xc0, !PT ;  /* 0x0000000704047812 */ /* 0x020fe200078ec0ff */
[----:B------:R-:W0:Y:S04]  /*43e40*/  MUFU.EX2 R29, R0 ;  /* 0x00000000001d7308 */ /* 0x000e280000000800 */
[----:B------:R-:W-:-:S05]  /*43e50*/  IMAD R4, R4, 0x110, RZ ;  /* 0x0000011004047824 */ /* 0x000fca00078e02ff */
[----:B------:R-:W-:-:S04]  /*43e60*/  LOP3.LUT R4, R4, 0x30, R28, 0x78, !PT ;  /* 0x0000003004047812 */ /* 0x000fc800078e781c */
[----:B------:R-:W-:Y:S01]  /*43e70*/  LOP3.LUT R4, R4, 0x40, RZ, 0x3c, !PT ;  /* 0x0000004004047812 */ /* 0x000fe200078e3cff */
[C---:B--2---:R-:W-:Y:S11]  /*43e80*/  HMMA.16816.F32.BF16 R12, R20.reuse, R10, R16 ;  /* 0x0000000a140c723c */ /* 0x044ff60000041810 */
[----:B------:R-:W-:Y:S11]  /*43e90*/  @!UPT UIADD3 URZ, URZ, URZ, URZ ;  /* 0x0000003f3f3ff290 */ /* 0x000ff6000fffe03f */
[----:B------:R-:W-:Y:S01]  /*43ea0*/  @!UPT UIADD3 URZ, URZ, URZ, URZ ;  /* 0x0000003f3f3ff290 */ /* 0x000fe2000fffe03f */
[----:B------:R-:W-:Y:S01]  /*43eb0*/  STL.64 [R1+0x5c0], R12 ;  /* 0x0005c00c01007387 */ /* 0x000fe20000100a00 */
[----:B------:R2:W-:Y:S02]  /*43ec0*/  STL.64 [R1+0x5c8], R14 ;  /* 0x0005c80e01007387 */ /* 0x0005e40000100a00 */
[----:B-1----:R-:W-:Y:S02]  /*43ed0*/  STL [R1+0x9a4], R3 ;  /* 0x0009a40301007387 */ /* 0x002fe40000100800 */
[----:B------:R-:W-:Y:S01]  /*43ee0*/  STL [R1+0x3380], R3 ;  /* 0x0033800301007387 */ /* 0x000fe20000100800 */
[----:B--2---:R-:W2:Y:S01]  /*43ef0*/  LDL.LU R15, [R1+0x9e8] ;  /* 0x0009e800010f7983 */ /* 0x004ea20000300800 */
[----:B------:R-:W-:Y:S01]  /*43f00*/  HMMA.16816.F32.BF16 R16, R20, R6, R24 ;  /* 0x000000061410723c */ /* 0x000fe20000041818 */
[----:B0-----:R-:W-:Y:S02]  /*43f10*/  STL [R1+0x9a0], R29 ;  /* 0x0009a01d01007387 */ /* 0x001fe40000100800 */
[----:B------:R-:W-:Y:S02]  /*43f20*/  STL [R1+0x3384], R29 ;  /* 0x0033841d01007387 */ /* 0x000fe40000100800 */
[----:B------:R-:W-:-:S02]  /*43f30*/  FADD R0, R9, -R8 ;  /* 0x8000000809007221 */ /* 0x000fc40000000000 */
[----:B------:R-:W-:Y:S01]  /*43f40*/  FMUL R2, R2, 1.4426950216293334961 ;  /* 0x3fb8aa3b02027820 */ /* 0x000fe20000400000 */
[----:B------:R-:W-:Y:S11]  /*43f50*/  LDSM.16.M88.4 R20, [R4+0x27000] ;  /* 0x027000000414783b */ /* 0x000ff60000000200 */
[----:B------:R-:W-:Y:S04]  /*43f60*/  @!UPT UIADD3 URZ, URZ, URZ, URZ ;  /* 0x0000003f3f3ff290 */ /* 0x000fe8000fffe03f */
[----:B------:R-:W-:Y:S01]  /*43f70*/  STL.64 [R1+0x5a0], R16 ;  /* 0x0005a01001007387 */ /* 0x000fe20000100a00 */
[----:B------:R-:W-:Y:S02]  /*43f80*/  STL.64 [R1+0x5a8], R18 ;  /* 0x0005a81201007387 */ /* 0x000fe40000100a00 */
[----:B------:R-:W0:Y:S02]  /*43f90*/  LDSM.16.M88.4 R16, [R4+0x20000] ;  /* 0x020000000410783b */ /* 0x000e240000000200 */
[----:B0-----:R-:W-:Y:S02]  /*43fa0*/  STL.64 [R1+0x1a0], R16 ;  /* 0x0001a01001007387 */ /* 0x001fe40000100a00 */
[----:B------:R-:W-:Y:S01]  /*43fb0*/  STL.64 [R1+0x1a8], R18 ;  /* 0x0001a81201007387 */ /* 0x000fe20000100a00 */
[----:B------:R-:W-:Y:S02]  /*43fc0*/  MOV R28, R16 ;  /* 0x00000010001c7202 */ /* 0x000fe40000000f00 */
[----:B------:R-:W0:Y:S04]  /*43fd0*/  LDSM.16.M88.4 R16, [R4+0x20800] ;  /* 0x020800000410783b */ /* 0x000e280000000200 */
[----:B------:R-:W-:Y:S04]  /*43fe0*/  STL [R1+0x3388], R28 ;  /* 0x0033881c01007387 */ /* 0x000fe80000100800 */
[----:B0-----:R-:W-:Y:S01]  /*43ff0*/  STL.64 [R1+0x190], R16 ;  /* 0x0001901001007387 */ /* 0x001fe20000100a00 */
[----:B------:R-:W-:-:S02]  /*44000*/  IMAD.MOV.U32 R3, RZ, RZ, R16 ;  /* 0x000000ffff037224 */ /* 0x000fc400078e0010 */
[----:B------:R-:W-:Y:S01]  /*44010*/  STL.64 [R1+0x198], R18 ;  /* 0x0001981201007387 */ /* 0x000fe20000100a00 */
[----:B------:R-:W-:Y:S02]  /*44020*/  MOV R24, R17 ;  /* 0x0000001100187202 */ /* 0x000fe40000000f00 */
[----:B------:R-:W0:Y:S04]  /*44030*/  LDSM.16.M88.4 R16, [R4+0x21000] ;  /* 0x021000000410783b */ /* 0x000e280000000200 */
[----:B------:R-:W-:Y:S01]  /*44040*/  STL [R1+0x3390], R24 ;  /* 0x0033901801007387 */ /* 0x000fe20000100800 */
[----:B------:R-:W-:Y:S01]  /*44050*/  STL [R1+0x338c], R3 ;  /* 0x00338c0301007387 */ /* 0x000fe20000100800 */
[----:B------:R-:W1:Y:S02]  /*44060*/  MUFU.EX2 R25, R2 ;  /* 0x0000000200197308 */ /* 0x000e640000000800 */
[----:B0-----:R-:W-:Y:S01]  /*44070*/  STL.64 [R1+0x180], R16 ;  /* 0x0001801001007387 */ /* 0x001fe20000100a00 */
[----:B------:R-:W-:Y:S01]  /*44080*/  STL.64 [R1+0x188], R18 ;  /* 0x0001881201007387 */ /* 0x000fe20000100a00 */
[----:B------:R-:W-:Y:S01]  /*44090*/  MOV R28, R16 ;  /* 0x00000010001c7202 */ /* 0x000fe20000000f00 */
[----:B------:R-:W-:Y:S01]  /*440a0*/  IMAD.MOV.U32 R29, RZ, RZ, R17 ;  /* 0x000000ffff1d7224 */ /* 0x000fe200078e0011 */
[----:B------:R-:W3:Y:S04]  /*440b0*/  LDL.LU R9, [R1+0x9ec] ;  /* 0x0009ec0001097983 */ /* 0x000ee80000300800 */
[----:B------:R-:W0:Y:S04]  /*440c0*/  LDSM.16.M88.4 R16, [R4+0x21800] ;  /* 0x021800000410783b */ /* 0x000e280000000200 */
[----:B------:R-:W-:Y:S01]  /*440d0*/  STL [R1+0x3398], R29 ;  /* 0x0033981d01007387 */ /* 0x000fe20000100800 */
[----:B------:R-:W-:Y:S02]  /*440e0*/  STL [R1+0x3394], R28 ;  /* 0x0033941c01007387 */ /* 0x000fe40000100800 */
[----:B-1----:R-:W-:Y:S02]  /*440f0*/  STL [R1+0x990], R25 ;  /* 0x0009901901007387 */ /* 0x002fe40000100800 */
[----:B------:R-:W-:Y:S01]  /*44100*/  STL [R1+0x339c], R25 ;  /* 0x00339c1901007387 */ /* 0x000fe20000100800 */
[----:B0-----:R-:W-:Y:S01]  /*44110*/  STL.64 [R1+0x170], R16 ;  /* 0x0001701001007387 */ /* 0x001fe20000100a00 */
[----:B------:R-:W-:Y:S01]  /*44120*/  MOV R24, R16 ;  /* 0x0000001000187202 */ /* 0x000fe20000000f00 */
[----:B------:R-:W-:Y:S01]  /*44130*/  STL.64 [R1+0x178], R18 ;  /* 0x0001781201007387 */ /* 0x000fe20000100a00 */
[----:B------:R-:W-:-:S02]  /*44140*/  MOV R3, R17 ;  /* 0x0000001100037202 */ /* 0x000fc40000000f00 */
[----:B------:R-:W0:Y:S04]  /*44150*/  LDSM.16.M88.4 R16, [R4+0x22000] ;  /* 0x022000000410783b */ /* 0x000e280000000200 */
[----:B------:R-:W-:Y:S01]  /*44160*/  STL [R1+0x33a4], R3 ;  /* 0x0033a40301007387 */ /* 0x000fe20000100800 */
[----:B------:R-:W-:Y:S01]  /*44170*/  STL [R1+0x33a0], R24 ;  /* 0x0033a01801007387 */ /* 0x000fe20000100800 */
[----:B0-----:R-:W-:Y:S01]  /*44180*/  MOV R28, R17 ;  /* 0x00000011001c7202 */ /* 0x001fe20000000f00 */
[----:B------:R-:W-:Y:S01]  /*44190*/  IMAD.MOV.U32 R29, RZ, RZ, R16 ;  /* 0x000000ffff1d7224 */ /* 0x000fe200078e0010 */
[----:B------:R-:W-:Y:S01]  /*441a0*/  STL.64 [R1+0x160], R16 ;  /* 0x0001601001007387 */ /* 0x000fe20000100a00 */
[----:B------:R-:W-:Y:S02]  /*441b0*/  STL.64 [R1+0x168], R18 ;  /* 0x0001681201007387 */ /* 0x000fe40000100a00 */
[----:B------:R-:W-:Y:S02]  /*441c0*/  STL [R1+0x33ac], R28 ;  /* 0x0033ac1c01007387 */ /* 0x000fe40000100800 */
[----:B------:R-:W-:Y:S01]  /*441d0*/  FMUL R0, R0, 1.4426950216293334961 ;  /* 0x3fb8aa3b00007820 */ /* 0x000fe20000400000 */
[----:B------:R-:W-:Y:S04]  /*441e0*/  STL [R1+0x33a8], R29 ;  /* 0x0033a81d01007387 */ /* 0x000fe80000100800 */
[----:B------:R-:W-:Y:S01]  /*441f0*/  LDSM.16.M88.4 R16, [R4+0x24800] ;  /* 0x024800000410783b */ /* 0x000fe20000000200 */
[----:B--2---:R-:W-:-:S03]  /*44200*/  FADD R2, R15, -R8 ;  /* 0x800000080f027221 */ /* 0x004fc60000000000 */
[----:B------:R-:W0:Y:S04]  /*44210*/  LDSM.16.M88.4 R12, [R4+0x22800] ;  /* 0x02280000040c783b */ /* 0x000e280000000200 */
[----:B0-----:R-:W-:Y:S01]  /*44220*/  STL.64 [R1+0x150], R12 ;  /* 0x0001500c01007387 */ /* 0x001fe20000100a00 */
[----:B------:R-:W-:Y:S01]  /*44230*/  MOV R24, R12 ;  /* 0x0000000c00187202 */ /* 0x000fe20000000f00 */
[----:B------:R-:W-:Y:S02]  /*44240*/  STL.64 [R1+0x158], R14 ;  /* 0x0001580e01007387 */ /* 0x000fe40000100a00 */
[----:B------:R-:W-:Y:S02]  /*44250*/  IMAD.MOV.U32 R25, RZ, RZ, R13 ;  /* 0x000000ffff197224 */ /* 0x000fe400078e000d */
[----:B------:R-:W0:Y:S04]  /*44260*/  LDSM.16.M88.4 R12, [R4+0x23000] ;  /* 0x02300000040c783b */ /* 0x000e280000000200 */
[----:B------:R-:W-:Y:S01]  /*44270*/  STL [R1+0x33b4], R25 ;  /* 0x0033b41901007387 */ /* 0x000fe20000100800 */
[----:B------:R-:W-:Y:S03]  /*44280*/  STL [R1+0x33b0], R24 ;  /* 0x0033b01801007387 */ /* 0x000fe60000100800 */
[----:B0-----:R-:W-:Y:S01]  /*44290*/  STL.64 [R1+0x140], R12 ;  /* 0x0001400c01007387 */ /* 0x001fe20000100a00 */
[----:B------:R-:W-:Y:S01]  /*442a0*/  MOV R29, R12 ;  /* 0x0000000c001d7202 */ /* 0x000fe20000000f00 */
[----:B------:R-:W-:Y:S01]  /*442b0*/  STL.64 [R1+0x148], R14 ;  /* 0x0001480e01007387 */ /* 0x000fe20000100a00 */
[----:B------:R-:W-:-:S02]  /*442c0*/  MOV R3, R13 ;  /* 0x0000000d00037202 */ /* 0x000fc40000000f00 */
[----:B------:R-:W0:Y:S04]  /*442d0*/  LDSM.16.M88.4 R12, [R4+0x23800] ;  /* 0x02380000040c783b */ /* 0x000e280000000200 */
[----:B------:R-:W-:Y:S01]  /*442e0*/  STL [R1+0x33bc], R3 ;  /* 0x0033bc0301007387 */ /* 0x000fe20000100800 */
[----:B------:R-:W-:Y:S01]  /*442f0*/  STL [R1+0x33b8], R29 ;  /* 0x0033b81d01007387 */ /* 0x000fe20000100800 */
[----:B------:R-:W1:Y:S02]  /*44300*/  MUFU.EX2 R26, R0 ;  /* 0x00000000001a7308 */ /* 0x000e640000000800 */
[----:B0-----:R-:W-:Y:S01]  /*44310*/  STL.64 [R1+0x130], R12 ;  /* 0x0001300c01007387 */ /* 0x001fe20000100a00 */
[----:B------:R-:W-:Y:S02]  /*44320*/  IMAD.MOV.U32 R24, RZ, RZ, R12 ;  /* 0x000000ffff187224 */ /* 0x000fe400078e000c */
[----:B------:R-:W-:Y:S01]  /*44330*/  STL.64 [R1+0x138], R14 ;  /* 0x0001380e01007387 */ /* 0x000fe20000100a00 */
[----:B------:R-:W-:-:S02]  /*44340*/  MOV R28, R13 ;  /* 0x0000000d001c7202 */ /* 0x000fc40000000f00 */
[----:B------:R-:W0:Y:S04]  /*44350*/  LDSM.16.M88.4 R12, [R4+0x24000] ;  /* 0x02400000040c783b */ /* 0x000e280000000200 */
[----:B-1----:R-:W-:Y:S04]  /*44360*/  STL [R1+0x994], R26 ;  /* 0x0009941a01007387 */ /* 0x002fe80000100800 */
[----:B0-----:R-:W-:Y:S01]  /*44370*/  STL.64 [R1+0x120], R12 ;  /* 0x0001200c01007387 */ /* 0x001fe20000100a00 */
[----:B------:R-:W-:Y:S01]  /*44380*/  MOV R29, R12 ;  /* 0x0000000c001d7202 */ /* 0x000fe20000000f00 */
[----:B------:R-:W-:Y:S02]  /*44390*/  STL.64 [R1+0x128], R14 ;  /* 0x0001280e01007387 */ /* 0x000fe40000100a00 */
[----:B------:R-:W-:-:S02]  /*443a0*/  IMAD.MOV.U32 R25, RZ, RZ, R13 ;  /* 0x000000ffff197224 */ /* 0x000fc400078e000d */
[----:B------:R-:W0:Y:S01]  /*443b0*/  LDSM.16.M88.4 R12, [R4+0x25000] ;  /* 0x02500000040c783b */ /* 0x000e220000000200 */
[----:B------:R-:W-:-:S04]  /*443c0*/  FMUL R2, R2, 1.4426950216293334961 ;  /* 0x3fb8aa3b02027820 */ /* 0x000fc80000400000 */
[----:B------:R-:W1:Y:S01]  /*443d0*/  MUFU.EX2 R27, R2 ;  /* 0x00000002001b7308 */ /* 0x000e620000000800 */
[----:B0-----:R-:W-:Y:S01]  /*443e0*/  STL.64 [R1+0x100], R12 ;  /* 0x0001000c01007387 */ /* 0x001fe20000100a00 */
[----:B------:R-:W-:Y:S01]  /*443f0*/  MOV R11, R13 ;  /* 0x0000000d000b7202 */ /* 0x000fe20000000f00 */
[----:B------:R-:W-:Y:S01]  /*44400*/  STL.64 [R1+0x108], R14 ;  /* 0x0001080e01007387 */ /* 0x000fe20000100a00 */
[----:B------:R-:W-:Y:S02]  /*44410*/  MOV R10, R12 ;  /* 0x0000000c000a7202 */ /* 0x000fe40000000f00 */
[----:B------:R-:W0:Y:S04]  /*44420*/  LDSM.16.M88.4 R12, [R4+0x25800] ;  /* 0x02580000040c783b */ /* 0x000e280000000200 */
[----:B------:R-:W-:Y:S01]  /*44430*/  STL.64 [R1+0x110], R16 ;  /* 0x0001101001007387 */ /* 0x000fe20000100a00 */
[----:B------:R-:W-:Y:S02]  /*44440*/  STL.64 [R1+0x118], R18 ;  /* 0x0001181201007387 */ /* 0x000fe40000100a00 */
[----:B-1----:R-:W-:Y:S02]  /*44450*/  STL [R1+0x998], R27 ;  /* 0x0009981b01007387 */ /* 0x002fe40000100800 */
[----:B------:R-:W-:Y:S01]  /*44460*/  STL.64 [R1+0x33c8], R26 ;  /* 0x0033c81a01007387 */ /* 0x000fe20000100a00 */
[----:B------:R-:W-:Y:S01]  /*44470*/  STL.64 [R1+0x33c0], R24 ;  /* 0x0033c01801007387 */ /* 0x000fe20000100a00 */
[----:B------:R1:W-:Y:S02]  /*44480*/  STL.64 [R1+0x3298], R16 ;  /* 0x0032981001007387 */ /* 0x0003e40000100a00 */
[----:B---3--:R-:W-:-:S02]  /*44490*/  FADD R0, R9, -R8 ;  /* 0x8000000809007221 */ /* 0x008fc40000000000 */
[----:B------:R-:W-:Y:S01]  /*444a0*/  LDSM.16.M88.4 R24, [R4+0x28000] ;  /* 0x028000000418783b */ /* 0x000fe20000000200 */
[----:B0-----:R-:W-:Y:S03]  /*444b0*/  STL.64 [R1+0xf0], R12 ;  /* 0x0000f00c01007387 */ /* 0x001fe60000100a00 */
[----:B------:R-:W-:Y:S02]  /*444c0*/  IMAD.MOV.U32 R8, RZ, RZ, R12 ;  /* 0x000000ffff087224 */ /* 0x000fe400078e000c */
[----:B------:R-:W-:Y:S01]  /*444d0*/  STL.64 [R1+0xf8], R14 ;  /* 0x0000f80e01007387 */ /* 0x000fe20000100a00 */
[----:B-1----:R-:W-:Y:S02]  /*444e0*/  MOV R16, R13 ;  /* 0x0000000d00107202 */ /* 0x002fe40000000f00 */
[----:B------:R-:W0:Y:S01]  /*444f0*/  LDSM.16.M88.4 R12, [R4+0x26000] ;  /* 0x02600000040c783b */ /* 0x000e220000000200 */
[----:B------:R-:W-:-:S04]  /*44500*/  FMUL R0, R0, 1.4426950216293334961 ;  /* 0x3fb8aa3b00007820 */ /* 0x000fc80000400000 */
[----:B------:R1:W2:Y:S01]  /*44510*/  MUFU.EX2 R19, R0 ;  /* 0x0000000000137308 */ /* 0x0002a20000000800 */
[----:B0-----:R-:W-:Y:S01]  /*44520*/  STL.64 [R1+0xe0], R12 ;  /* 0x0000e00c01007387 */ /* 0x001fe20000100a00 */
[----:B------:R-:W-:Y:S01]  /*44530*/  MOV R9, R13 ;  /* 0x0000000d00097202 */ /* 0x000fe20000000f00 */
[----:B------:R-:W-:Y:S02]  /*44540*/  STL.64 [R1+0xe8], R14 ;  /* 0x0000e80e01007387 */ /* 0x000fe40000100a00 */
[----:B------:R-:W-:Y:S02]  /*44550*/  IMAD.MOV.U32 R3, RZ, RZ, R12 ;  /* 0x000000ffff037224 */ /* 0x000fe400078e000c */
[----:B------:R-:W0:Y:S01]  /*44560*/  LDSM.16.M88.4 R12, [R4+0x26800] ;  /* 0x02680000040c783b */ /* 0x000e220000000200 */
[----:B------:R-:W-:Y:S01]  /*44570*/  IMAD.MOV.U32 R2, RZ, RZ, R24 ;  /* 0x000000ffff027224 */ /* 0x000fe200078e0018 */
[----:B-1----:R-:W-:Y:S02]  /*44580*/  MOV R0, R25 ;  /* 0x0000001900007202 */ /* 0x002fe40000000f00 */
[----:B------:R-:W-:Y:S01]  /*44590*/  MOV R18, R11 ;  /* 0x0000000b00127202 */ /* 0x000fe20000000f00 */
[----:B------:R-:W-:Y:S01]  /*445a0*/  IMAD.MOV.U32 R17, RZ, RZ, R10 ;  /* 0x000000ffff117224 */ /* 0x000fe200078e000a */
[----:B0-----:R-:W-:Y:S01]  /*445b0*/  STL.64 [R1+0xd0], R12 ;  /* 0x0000d00c01007387 */ /* 0x001fe20000100a00 */
[----:B------:R-:W-:Y:S02]  /*445c0*/  STL.64 [R1+0xd8], R14 ;  /* 0x0000d80e01007387 */ /* 0x000fe40000100a00 */
[----:B------:R-:W-:Y:S02]  /*445d0*/  STL.64 [R1+0xa0], R24 ;  /* 0x0000a01801007387 */ /* 0x000fe40000100a00 */
[----:B------:R0:W-:Y:S01]  /*445e0*/  STL.64 [R1+0xa8], R26 ;  /* 0x0000a81a01007387 */ /* 0x0001e20000100a00 */
[----:B------:R-:W-:-:S02]  /*445f0*/  MOV R6, R13 ;  /* 0x0000000d00067202 */ /* 0x000fc40000000f00 */
[----:B------:R-:W-:Y:S02]  /*44600*/  MOV R7, R12 ;  /* 0x0000000c00077202 */ /* 0x000fe40000000f00 */
[----:B------:R-:W1:Y:S04]  /*44610*/  LDSM.16.M88.4 R12, [R4+0x27800] ;  /* 0x02780000040c783b */ /* 0x000e680000000200 */
[----:B0-----:R-:W3:Y:S01]  /*44620*/  LDL.LU.64 R26, [R1+0x33c8] ;  /* 0x0033c800011a7983 */ /* 0x001ee20000300a00 */
[----:B------:R-:W4:Y:S02]  /*44630*/  LDL.LU.64 R24, [R1+0x33c0] ;  /* 0x0033c00001187983 */ /* 0x000f240000300a00 */
[----:B--2---:R-:W-:Y:S02]  /*44640*/  STL [R1+0x99c], R19 ;  /* 0x00099c1301007387 */ /* 0x004fe40000100800 */
[----:B------:R-:W-:Y:S01]  /*44650*/  STL.64 [R1+0xc0], R20 ;  /* 0x0000c01401007387 */ /* 0x000fe20000100a00 */
[----:B------:R0:W-:Y:S01]  /*44660*/  STL.64 [R1+0xc8], R22 ;  /* 0x0000c81601007387 */ /* 0x0001e20000100a00 */
[----:B------:R2:W-:Y:S02]  /*44670*/  STL.64 [R1+0x3230], R20 ;  /* 0x0032301401007387 */ /* 0x0005e40000100a00 */
[----:B------:R-:W-:Y:S01]  /*44680*/  STL.64 [R1+0x3228], R4 ;  /* 0x0032280401007387 */ /* 0x000fe20000100a00 */
[----:B0-----:R-:W-:-:S02]  /*44690*/  MOV R22, R9 ;  /* 0x0000000900167202 */ /* 0x001fc40000000f00 */
[----:B------:R-:W-:Y:S02]  /*446a0*/  MOV R23, R8 ;  /* 0x0000000800177202 */ /* 0x000fe40000000f00 */
[----:B------:R0:W5:Y:S01]  /*446b0*/  LDSM.16.M88.4 R8, [R4+0x28800] ;  /* 0x028800000408783b */ /* 0x0001620000000200 */
[----:B--2---:R-:W-:Y:S01]  /*446c0*/  MOV R21, R6 ;  /* 0x0000000600157202 */ /* 0x004fe20000000f00 */
[----:B------:R-:W-:Y:S02]  /*446d0*/  IMAD.MOV.U32 R20, RZ, RZ, R7 ;  /* 0x000000ffff147224 */ /* 0x000fe400078e0007 */
[----:B0-----:R-:W2:Y:S01]  /*446e0*/  LDL.LU R4, [R1+0x660] ;  /* 0x0006600001047983 */ /* 0x001ea20000300800 */
[----:B------:R-:W2:Y:S02]  /*446f0*/  LDL.LU R5, [R1+0x664] ;  /* 0x0006640001057983 */ /* 0x000ea40000300800 */
[----:B------:R-:W2:Y:S02]  /*44700*/  LDL.LU R6, [R1+0x668] ;  /* 0x0006680001067983 */ /* 0x000ea40000300800 */
[----:B------:R-:W2:Y:S02]  /*44710*/  LDL.LU R7, [R1+0x66c] ;  /* 0x00066c0001077983 */ /* 0x000ea40000300800 */
[----:B--2---:R-:W-:Y:S01]  /*44720*/  STL.64 [R1+0x3240], R6 ;  /* 0x0032400601007387 */ /* 0x004fe20000100a00 */
[----:B------:R-:W-:Y:S02]  /*44730*/  STL.64 [R1+0x3238], R4 ;  /* 0x0032380401007387 */ /* 0x000fe40000100a00 */
[----:B------:R0:W-:Y:S02]  /*44740*/  STL.64 [R1+0x3248], R20 ;  /* 0x0032481401007387 */ /* 0x0001e40000100a00 */
[----:B0-----:R-:W-:Y:S01]  /*44750*/  MOV R20, R3 ;  /* 0x0000000300147202 */ /* 0x001fe20000000f00 */
[----:B------:R-:W-:Y:S01]  /*44760*/  IMAD.MOV.U32 R21, RZ, RZ, R22 ;  /* 0x000000ffff157224 */ /* 0x000fe200078e0016 */
[----:B------:R-:W2:Y:S04]  /*44770*/  LDL.LU R3, [R1+0x33bc] ;  /* 0x0033bc0001037983 */ /* 0x000ea80000300800 */
[----:B------:R0:W-:Y:S01]  /*44780*/  STL.64 [R1+0x3260], R20 ;  /* 0x0032601401007387 */ /* 0x0001e20000100a00 */
[----:B------:R-:W2:Y:S02]  /*44790*/  LDL.LU R4, [R1+0x670] ;  /* 0x0006700001047983 */ /* 0x000ea40000300800 */
[----:B------:R-:W2:Y:S02]  /*447a0*/  LDL.LU R5, [R1+0x674] ;  /* 0x0006740001057983 */ /* 0x000ea40000300800 */
[----:B------:R-:W2:Y:S01]  /*447b0*/  LDL.LU R6, [R1+0x678] ;  /* 0x0006780001067983 */ /* 0x000ea20000300800 */
[----:B------:R-:W2:Y:S01]  /*447c0*/  LDL.LU R7, [R1+0x67c] ;  /* 0x00067c0001077983 */ /* 0x000ea20000300800 */
[----:B0-----:R-:W-:-:S02]  /*447d0*/  MOV R20, R23 ;  /* 0x0000001700147202 */ /* 0x001fc40000000f00 */
[----:B------:R-:W-:-:S05]  /*447e0*/  MOV R21, R16 ;  /* 0x0000001000157202 */ /* 0x000fca0000000f00 */
[----:B------:R0:W-:Y:S02]  /*447f0*/  STL.64 [R1+0x3278], R20 ;  /* 0x0032781401007387 */ /* 0x0001e40000100a00 */
[----:B0-----:R-:W-:Y:S01]  /*44800*/  IMAD.MOV.U32 R20, RZ, RZ, R17 ;  /* 0x000000ffff147224 */ /* 0x001fe200078e0011 */
[----:B------:R-:W-:Y:S01]  /*44810*/  MOV R21, R18 ;  /* 0x0000001200157202 */ /* 0x000fe20000000f00 */
[----:B--2---:R-:W-:Y:S01]  /*44820*/  STL.64 [R1+0x3258], R6 ;  /* 0x0032580601007387 */ /* 0x004fe20000100a00 */
[----:B------:R0:W-:Y:S03]  /*44830*/  STL.64 [R1+0x3250], R4 ;  /* 0x0032500401007387 */ /* 0x0001e60000100a00 */
[----:B0-----:R-:W2:Y:S01]  /*44840*/  LDL.LU R4, [R1+0x680] ;  /* 0x0006800001047983 */ /* 0x001ea20000300800 */
[----:B------:R-:W2:Y:S02]  /*44850*/  LDL.LU R5, [R1+0x684] ;  /* 0x0006840001057983 */ /* 0x000ea40000300800 */
[----:B------:R-:W2:Y:S02]  /*44860*/  LDL.LU R6, [R1+0x688] ;  /* 0x0006880001067983 */ /* 0x000ea40000300800 */
[----:B------:R-:W2:Y:S01]  /*44870*/  LDL.LU R7, [R1+0x68c] ;  /* 0x00068c0001077983 */ /* 0x000ea20000300800 */
[----:B------:R0:W-:Y:S04]  /*44880*/  STL.64 [R1+0x3290], R20 ;  /* 0x0032901401007387 */ /* 0x0001e80000100a00 */
[----:B0-----:R-:W2:Y:S01]  /*44890*/  LDL.LU R20, [R1+0x6b0] ;  /* 0x0006b00001147983 */ /* 0x001ea20000300800 */
[----:B------:R-:W2:Y:S02]  /*448a0*/  LDL.LU R21, [R1+0x6b4] ;  /* 0x0006b40001157983 */ /* 0x000ea40000300800 */
[----:B------:R-:W2:Y:S02]  /*448b0*/  LDL.LU R22, [R1+0x6b8] ;  /* 0x0006b80001167983 */ /* 0x000ea40000300800 */
[----:B------:R-:W2:Y:S01]  /*448c0*/  LDL.LU R23, [R1+0x6bc] ;  /* 0x0006bc0001177983 */ /* 0x000ea20000300800 */
[----:B------:R-:W-:Y:S01]  /*448d0*/  MOV R16, R29 ;  /* 0x0000001d00107202 */ /* 0x000fe20000000f00 */
[----:B----4-:R-:W-:Y:S01]  /*448e0*/  IMAD.MOV.U32 R17, RZ, RZ, R25 ;  /* 0x000000ffff117224 */ /* 0x010fe200078e0019 */
[----:B--2---:R-:W-:Y:S01]  /*448f0*/  STL.64 [R1+0x32a8], R22 ;  /* 0x0032a81601007387 */ /* 0x004fe20000100a00 */
[----:B------:R0:W-:Y:S02]  /*44900*/  STL.64 [R1+0x32a0], R20 ;  /* 0x0032a01401007387 */ /* 0x0001e40000100a00 */
[----:B------:R-:W2:Y:S02]  /*44910*/  LDL.LU R29, [R1+0x33b8] ;  /* 0x0033b800011d7983 */ /* 0x000ea40000300800 */
[----:B------:R-:W4:Y:S01]  /*44920*/  LDL.LU R25, [R1+0x33b4] ;  /* 0x0033b40001197983 */ /* 0x000f220000300800 */
        /* <DEDUP_REMOVED lines=8> */
[----:B------:R0:W-:Y:S02]  /*449b0*/  STL.64 [R1+0x32b8], R20 ;  /* 0x0032b81401007387 */ /* 0x0001e40000100a00 */
[----:B------:R-:W2:Y:S02]  /*449c0*/  LDL.LU R24, [R1+0x33b0] ;  /* 0x0033b00001187983 */ /* 0x000ea40000300800 */
[----:B------:R-:W2:Y:S01]  /*449d0*/  LDL.LU R28, [R1+0x33ac] ;  /* 0x0033ac00011c7983 */ /* 0x000ea20000300800 */
        /* <DEDUP_REMOVED lines=15> */
[----:B------:R-:W2:Y:S01]  /*44ad0*/  LDL.LU R23, [R1+0x1dc] ;  /* 0x0001dc0001177983 */ /* 0x000ea20000300800 */
[----:B-1----:R-:W-:Y:S01]  /*44ae0*/  MOV R16, R24 ;  /* 0x0000001800107202 */ /* 0x002fe20000000f00 */
[----:B----4-:R-:W-:Y:S01]  /*44af0*/  IMAD.MOV.U32 R17, RZ, RZ, R25 ;  /* 0x000000ffff117224 */ /* 0x010fe200078e0019 */
[----:B--2---:R-:W-:Y:S01]  /*44b00*/  STL.64 [R1+0x32f0], R22 ;  /* 0x0032f01601007387 */ /* 0x004fe20000100a00 */
[----:B------:R-:W-:Y:S02]  /*44b10*/  STL.64 [R1+0x32e8], R20 ;  /* 0x0032e81401007387 */ /* 0x000fe40000100a00 */
[----:B------:R-:W2:Y:S02]  /*44b20*/  LDL.LU R24, [R1+0x33a0] ;  /* 0x0033a00001187983 */ /* 0x000ea40000300800 */
[----:B------:R-:W3:Y:S01]  /*44b30*/  LDL.LU R25, [R1+0x339c] ;  /* 0x00339c0001197983 */ /* 0x000ee20000300800 */
[----:B------:R0:W-:Y:S02]  /*44b40*/  STL.64 [R1+0x32f8], R16 ;  /* 0x0032f81001007387 */ /* 0x0001e40000100a00 */
[----:B0-----:R-:W-:-:S02]  /*44b50*/  MOV R16, R29 ;  /* 0x0000001d00107202 */ /* 0x001fc40000000f00 */
[----:B------:R-:W-:Y:S01]  /*44b60*/  MOV R17, R28 ;  /* 0x0000001c00117202 */ /* 0x000fe20000000f00 */
[----:B------:R-:W4:Y:S01]  /*44b70*/  LDL.LU R29, [R1+0x3398] ;  /* 0x00339800011d7983 */ /* 0x000f220000300800 */
[----:B------:R-:W3:Y:S02]  /*44b80*/  LDL.LU R28, [R1+0x3394] ;  /* 0x00339400011c7983 */ /* 0x000ee40000300800 */
[----:B------:R-:W3:Y:S01]  /*44b90*/  LDL R18, [R1+0x1a4] ;  /* 0x0001a40001127983 */ /* 0x000ee20000100800 */
[----:B------:R0:W-:Y:S01]  /*44ba0*/  STL.64 [R1+0x3310], R16 ;  /* 0x0033101001007387 */ /* 0x0001e20000100a00 */
[----:B------:R-:W3:Y:S02]  /*44bb0*/  LDL.LU R20, [R1+0x1e0] ;  /* 0x0001e00001147983 */ /* 0x000ee40000300800 */
[----:B------:R-:W3:Y:S02]  /*44bc0*/  LDL.LU R21, [R1+0x1e4] ;  /* 0x0001e40001157983 */ /* 0x000ee40000300800 */
[----:B------:R-:W3:Y:S01]  /*44bd0*/  LDL.LU R22, [R1+0x1e8] ;  /* 0x0001e80001167983 */ /* 0x000ee20000300800 */
[----:B------:R-:W3:Y:S01]  /*44be0*/  LDL.LU R23, [R1+0x1ec] ;  /* 0x0001ec0001177983 */ /* 0x000ee20000300800 */
[----:B0-----:R-:W-:Y:S01]  /*44bf0*/  MOV R17, R3 ;  /* 0x0000000300117202 */ /* 0x001fe20000000f00 */
[----:B--2---:R-:W-:-:S02]  /*44c00*/  IMAD.MOV.U32 R16, RZ, RZ, R24 ;  /* 0x000000ffff107224 */ /* 0x004fc400078e0018 */
[----:B------:R-:W2:Y:S01]  /*44c10*/  LDL.LU R24, [R1+0x3390] ;  /* 0x0033900001187983 */ /* 0x000ea20000300800 */
[----:B------:R-:W2:Y:S02]  /*44c20*/  LDL.LU R3, [R1+0x338c] ;  /* 0x00338c0001037983 */ /* 0x000ea40000300800 */
[----:B------:R-:W-:Y:S01]  /*44c30*/  STL.64 [R1+0x3328], R16 ;  /* 0x0033281001007387 */ /* 0x000fe20000100a00 */
[----:B---3--:R-:W-:Y:S01]  /*44c40*/  STL.64 [R1+0x3308], R22 ;  /* 0x0033081601007387 */ /* 0x008fe20000100a00 */
[----:B------:R0:W-:Y:S03]  /*44c50*/  STL.64 [R1+0x3300], R20 ;  /* 0x0033001401007387 */ /* 0x0001e60000100a00 */
[----:B0-----:R-:W3:Y:S01]  /*44c60*/  LDL.LU R20, [R1+0x220] ;  /* 0x0002200001147983 */ /* 0x001ee20000300800 */
[----:B------:R-:W3:Y:S02]  /*44c70*/  LDL.LU R21, [R1+0x224] ;  /* 0x0002240001157983 */ /* 0x000ee40000300800 */
[----:B------:R-:W2:Y:S02]  /*44c80*/  LDL.LU R22, [R1+0x228] ;  /* 0x0002280001167983 */ /* 0x000ea40000300800 */
[----:B------:R-:W2:Y:S01]  /*44c90*/  LDL.LU R23, [R1+0x22c] ;  /* 0x00022c0001177983 */ /* 0x000ea20000300800 */
[----:B------:R-:W-:Y:S01]  /*44ca0*/  MOV R16, R28 ;  /* 0x0000001c00107202 */ /* 0x000fe20000000f00 */
[----:B----4-:R-:W-:Y:S01]  /*44cb0*/  IMAD.MOV.U32 R17, RZ, RZ, R29 ;  /* 0x000000ffff117224 */ /* 0x010fe200078e001d */
        /* <DEDUP_REMOVED lines=8> */
[----:B------:R-:W3:Y:S01]  /*44d40*/  LDL.LU R23, [R1+0x23c] ;  /* 0x00023c0001177983 */ /* 0x000ee20000300800 */
[----:B------:R-:W-:-:S02]  /*44d50*/  MOV R16, R3 ;  /* 0x0000000300107202 */ /* 0x000fc40000000f00 */
[----:B------:R-:W-:Y:S01]  /*44d60*/  MOV R17, R24 ;  /* 0x0000001800117202 */ /* 0x000fe20000000f00 */
[----:B------:R-:W4:Y:S01]  /*44d70*/  LDL.LU R3, [R1+0x3380] ;  /* 0x0033800001037983 */ /* 0x000f220000300800 */
[----:B------:R-:W4:Y:S03]  /*44d80*/  LDL R24, [R1+0x9a8] ;  /* 0x0009a80001187983 */ /* 0x000f260000100800 */
[----:B------:R-:W-:Y:S04]  /*44d90*/  STL.64 [R1+0x3358], R16 ;  /* 0x0033581001007387 */ /* 0x000fe80000100a00 */
[----:B---3--:R-:W-:Y:S01]  /*44da0*/  STL.64 [R1+0x3338], R22 ;  /* 0x0033381601007387 */ /* 0x008fe20000100a00 */
[----:B--2---:R0:W-:Y:S03]  /*44db0*/  STL.64 [R1+0x3330], R20 ;  /* 0x0033301401007387 */ /* 0x0041e60000100a00 */
[----:B0-----:R-:W2:Y:S01]  /*44dc0*/  LDL.LU R20, [R1+0x240] ;  /* 0x0002400001147983 */ /* 0x001ea20000300800 */
[----:B------:R-:W2:Y:S02]  /*44dd0*/  LDL.LU R21, [R1+0x244] ;  /* 0x0002440001157983 */ /* 0x000ea40000300800 */
[----:B------:R-:W3:Y:S02]  /*44de0*/  LDL.LU R22, [R1+0x248] ;  /* 0x0002480001167983 */ /* 0x000ee40000300800 */
[----:B------:R-:W3:Y:S02]  /*44df0*/  LDL.LU R23, [R1+0x24c] ;  /* 0x00024c0001177983 */ /* 0x000ee40000300800 */
[----:B----4-:R-:W-:-:S02]  /*44e00*/  IMAD.MOV.U32 R16, RZ, RZ, R28 ;  /* 0x000000ffff107224 */ /* 0x010fc400078e001c */
[----:B------:R-:W4:Y:S04]  /*44e10*/  LDL.LU R28, [R1+0x337c] ;  /* 0x00337c00011c7983 */ /* 0x000f280000300800 */
        /* <DEDUP_REMOVED lines=12> */
[----:B------:R-:W-:Y:S01]  /*44ee0*/  STL.64 [R1+0x3270], R6 ;  /* 0x0032700601007387 */ /* 0x000fe20000100a00 */
[----:B------:R0:W-:Y:S03]  /*44ef0*/  STL.64 [R1+0x3268], R4 ;  /* 0x0032680401007387 */ /* 0x0001e60000100a00 */
[----:B0-----:R-:W3:Y:S01]  /*44f00*/  LDL.LU R4, [R1+0x690] ;  /* 0x0006900001047983 */ /* 0x001ee20000300800 */
[----:B------:R-:W3:Y:S02]  /*44f10*/  LDL.LU R5, [R1+0x694] ;  /* 0x0006940001057983 */ /* 0x000ee40000300800 */
[----:B------:R-:W3:Y:S02]  /*44f20*/  LDL.LU R6, [R1+0x698] ;  /* 0x0006980001067983 */ /* 0x000ee40000300800 */
[----:B------:R-:W3:Y:S01]  /*44f30*/  LDL.LU R7, [R1+0x69c] ;  /* 0x00069c0001077983 */ /* 0x000ee20000300800 */
[----:B------:R-:W-:-:S02]  /*44f40*/  F2FP.BF16.PACK_AB R25, R26, R25 ;  /* 0x000000191a19723e */ /* 0x000fc400000010ff */
[----:B------:R-:W-:Y:S02]  /*44f50*/  MOV R17, R18 ;  /* 0x0000001200117202 */ /* 0x000fe40000000f00 */
[----:B----4-:R-:W-:Y:S01]  /*44f60*/  F2FP.BF16.PACK_AB R24, R24, R28 ;  /* 0x0000001c1818723e */ /* 0x010fe200000010ff */
[----:B------:R-:W-:Y:S01]  /*44f70*/  F2FP.BF16.PACK_AB R26, R29, R3 ;  /* 0x000000031d1a723e */ /* 0x000fe200000010ff */
[----:B------:R-:W-:-:S07]  /*44f80*/  F2FP.BF16.PACK_AB R27, R19, R27 ;  /* 0x0000001b131b723e */ /* 0x000fce00000010ff */
[C---:B--2---:R-:W-:Y:S01]  /*44f90*/  HMMA.16816.F32.BF16 R16, R24.reuse, R16, R20 ;  /* 0x000000101810723c */ /* 0x044fe20000041814 */
[----:B---3--:R-:W-:Y:S01]  /*44fa0*/  STL.64 [R1+0x3288], R6 ;  /* 0x0032880601007387 */ /* 0x008fe20000100a00 */
[----:B------:R0:W-:Y:S03]  /*44fb0*/  STL.64 [R1+0x3280], R4 ;  /* 0x0032800401007387 */ /* 0x0001e60000100a00 */
[----:B0-----:R-:W2:Y:S01]  /*44fc0*/  LDL.LU R4, [R1+0x6a0] ;  /* 0x0006a00001047983 */ /* 0x001ea20000300800 */
[----:B------:R-:W2:Y:S02]  /*44fd0*/  LDL.LU R5, [R1+0x6a4] ;  /* 0x0006a40001057983 */ /* 0x000ea40000300800 */
[----:B------:R-:W2:Y:S02]  /*44fe0*/  LDL.LU R6, [R1+0x6a8] ;  /* 0x0006a80001067983 */ /* 0x000ea40000300800 */
[----:B------:R-:W2:Y:S01]  /*44ff0*/  LDL.LU R7, [R1+0x6ac] ;  /* 0x0006ac0001077983 */ /* 0x000ea20000300800 */
[----:B------:R-:W-:Y:S01]  /*45000*/  STL.64 [R1+0xb0], R12 ;  /* 0x0000b00c01007387 */ /* 0x000fe20000100a00 */
[----:B------:R-:W-:Y:S02]  /*45010*/  STL.64 [R1+0xb8], R14 ;  /* 0x0000b80e01007387 */ /* 0x000fe40000100a00 */
[----:B------:R-:W3:Y:S02]  /*45020*/  LDL.LU R28, [R1+0x3378] ;  /* 0x00337800011c7983 */ /* 0x000ee40000300800 */
[----:B------:R-:W4:Y:S01]  /*45030*/  LDL.LU R29, [R1+0x3374] ;  /* 0x00337400011d7983 */ /* 0x000f220000300800 */
[----:B------:R-:W2:Y:S01]  /*45040*/  LDL.LU R3, [R1+0x3370] ;  /* 0x0033700001037983 */ /* 0x000ea20000300800 */
[----:B-----5:R-:W-:Y:S02]  /*45050*/  STL.64 [R1+0x90], R8 ;  /* 0x0000900801007387 */ /* 0x020fe40000100a00 */
[----:B------:R-:W-:Y:S02]  /*45060*/  STL.64 [R1+0x98], R10 ;  /* 0x0000980a01007387 */ /* 0x000fe40000100a00 */
[----:B------:R0:W-:Y:S02]  /*45070*/  STL.64 [R1+0x3220], R8 ;  /* 0x0032200801007387 */ /* 0x0001e40000100a00 */
[----:B0-----:R-:W5:Y:S01]  /*45080*/  LDL.LU R8, [R1+0x650] ;  /* 0x0006500001087983 */ /* 0x001f620000300800 */
[----:B------:R-:W5:Y:S02]  /*45090*/  LDL.LU R9, [R1+0x654] ;  /* 0x0006540001097983 */ /* 0x000f640000300800 */
[----:B------:R-:W5:Y:S02]  /*450a0*/  LDL.LU R10, [R1+0x658] ;  /* 0x00065800010a7983 */ /* 0x000f640000300800 */
[----:B------:R-:W5:Y:S01]  /*450b0*/  LDL.LU R11, [R1+0x65c] ;  /* 0x00065c00010b7983 */ /* 0x000f620000300800 */
[----:B------:R-:W2:Y:S01]  /*450c0*/  LDL.LU.64 R22, [R1+0x3368] ;  /* 0x0033680001167983 */ /* 0x000ea20000300a00 */
[----:B------:R-:W2:Y:S02]  /*450d0*/  LDL.LU.64 R20, [R1+0x3360] ;  /* 0x0033600001147983 */ /* 0x000ea40000300a00 */
[----:B------:R0:W-:Y:S02]  /*450e0*/  STL.64 [R1+0x5b0], R16 ;  /* 0x0005b01001007387 */ /* 0x0001e40000100a00 */
[----:B------:R2:W-:Y:S01]  /*450f0*/  STL.64 [R1+0x5b8], R18 ;  /* 0x0005b81201007387 */ /* 0x0005e20000100a00 */
        /* <DEDUP_REMOVED lines=60> */
[----:B------:R0:W-:Y:S01]  /*454c0*/  STL.64 [R1+0x510], R16 ;  /* 0x0005101001007387 */ /* 0x0001e20000100a00 */
[----:B------:R1:W-:Y:S03]  /*454d0*/  STL.64 [R1+0x518], R18 ;  /* 0x0005181201007387 */ /* 0x0003e60000100a00 */
[----:B0-----:R-:W3:Y:S01]  /*454e0*/  LDL.LU R16, [R1+0x630] ;  /* 0x0006300001107983 */ /* 0x001ee20000300800 */
[----:B------:R-:W3:Y:S02]  /*454f0*/  LDL.LU R17, [R1+0x634] ;  /* 0x0006340001117983 */ /* 0x000ee40000300800 */
[----:B-1----:R-:W3:Y:S01]  /*45500*/  LDL.LU R18, [R1+0x638] ;  /* 0x0006380001127983 */ /* 0x002ee20000300800 */
        /* <DEDUP_REMOVED lines=27> */
[----:B0-----:R-:W2:Y:S01]  /*456c0*/  LDL.LU.64 R20, [R1+0x3230] ;  /* 0x0032300001147983 */ /* 0x001ea20000300a00 */
[----:B------:R-:W-:Y:S01]  /*456d0*/  MOV R19, R3 ;  /* 0x0000000300137202 */ /* 0x000fe20000000f00 */
[C---:B--2---:R-:W-:Y:S02]  /*456e0*/  HMMA.16816.F32.BF16 R20, R24.reuse, R20, R4 ;  /* 0x000000141814723c */ /* 0x044fe40000041804 */
[----:B------:R-:W2:Y:S01]  /*456f0*/  LDL.LU.64 R4, [R1+0x3228] ;  /* 0x0032280001047983 */ /* 0x000ea20000300a00 */
[----:B------:R-:W3:Y:S11]  /*45700*/  LDL.LU R3, [R1+0x9f0] ;  /* 0x0009f00001037983 */ /* 0x000ef60000300800 */
[----:B------:R-:W-:Y:S09]  /*45710*/  @!UPT UIADD3 URZ, URZ, URZ, URZ ;  /* 0x0000003f3f3ff290 */ /* 0x000ff2000fffe03f */
[----:B------:R0:W-:Y:S01]  /*45720*/  STL.64 [R1+0x4c0], R20 ;  /* 0x0004c01401007387 */ /* 0x0001e20000100a00 */
[----:B------:R1:W-:Y:S03]  /*45730*/  STL.64 [R1+0x4c8], R22 ;  /* 0x0004c81601007387 */ /* 0x0003e60000100a00 */
[----:B0-----:R-:W3:Y:S01]  /*45740*/  LDL.LU R20, [R1+0x700] ;  /* 0x0007000001147983 */ /* 0x001ee20000300800 */
[----:B------:R-:W3:Y:S02]  /*45750*/  LDL.LU R21, [R1+0x704] ;  /* 0x0007040001157983 */ /* 0x000ee40000300800 */
[----:B-1----:R-:W3:Y:S01]  /*45760*/  LDL.LU R22, [R1+0x708] ;  /* 0x0007080001167983 */ /* 0x002ee20000300800 */
[----:B-----5:R-:W-:Y:S01]  /*45770*/  HMMA.16816.F32.BF16 R12, R24, R12, R8 ;  /* 0x0000000c180c723c */ /* 0x020fe20000041808 */
[----:B------:R-:W5:Y:S01]  /*45780*/  LDL.LU R7, [R1+0x9f4] ;  /* 0x0009f40001077983 */ /* 0x000f620000300800 */
[----:B--2---:R-:W-:-:S05]  /*45790*/  IMAD.MOV.U32 R23, RZ, RZ, R5 ;  /* 0x000000ffff177224 */ /* 0x004fca00078e0005 */
[----:B---3--:R-:W-:Y:S01]  /*457a0*/  STL.64 [R1+0x31b8], R22 ;  /* 0x0031b81601007387 */ /* 0x008fe20000100a00 */
[----:B------:R-:W-:Y:S02]  /*457b0*/  STL.64 [R1+0x31b0], R20 ;  /* 0x0031b01401007387 */ /* 0x000fe40000100a00 */
[----:B------:R-:W2:Y:S02]  /*457c0*/  LDL.LU R5, [R1+0xa00] ;  /* 0x000a000001057983 */ /* 0x000ea40000300800 */
[----:B------:R-:W3:Y:S11]  /*457d0*/  LDL.LU.64 R8, [R1+0x3220] ;  /* 0x0032200001087983 */ /* 0x000ef60000300a00 */
[----:B------:R0:W-:Y:S01]  /*457e0*/  STL.64 [R1+0x4b0], R12 ;  /* 0x0004b00c01007387 */ /* 0x0001e20000100a00 */
[----:B------:R1:W-:Y:S03]  /*457f0*/  STL.64 [R1+0x4b8], R14 ;  /* 0x0004b80e01007387 */ /* 0x0003e60000100a00 */
[----:B0-----:R-:W2:Y:S01]  /*45800*/  LDL.LU.64 R12, [R1+0x3218] ;  /* 0x00321800010c7983 */ /* 0x001ea20000300a00 */
[----:B-1----:R-:W2:Y:S02]  /*45810*/  LDL.LU R14, [R1+0x6f8] ;  /* 0x0006f800010e7983 */ /* 0x002ea40000300800 */
[----:B----4-:R-:W-:Y:S01]  /*45820*/  IMAD.MOV.U32 R15, RZ, RZ, R29 ;  /* 0x000000ffff0f7224 */ /* 0x010fe200078e001d */
[----:B------:R-:W-:Y:S01]  /*45830*/  MOV R21, R0 ;  /* 0x0000000000157202 */ /* 0x000fe20000000f00 */
[----:B------:R-:W4:Y:S01]  /*45840*/  LDL.LU R29, [R1+0x3210] ;  /* 0x00321000011d7983 */ /* 0x000f220000300800 */
[----:B------:R-:W-:Y:S01]  /*45850*/  MOV R20, R2 ;  /* 0x0000000200147202 */ /* 0x000fe20000000f00 */
[----:B------:R-:W4:Y:S02]  /*45860*/  LDL.LU R0, [R1+0x9fc] ;  /* 0x0009fc0001007983 */ /* 0x000f240000300800 */
[----:B------:R-:W3:Y:S01]  /*45870*/  LDL.LU R2, [R1+0x9f8] ;  /* 0x0009f80001027983 */ /* 0x000ee20000300800 */
[----:B--2---:R-:W-:Y:S01]  /*45880*/  STL.64 [R1+0x31c8], R14 ;  /* 0x0031c80e01007387 */ /* 0x004fe20000100a00 */
[----:B------:R0:W-:Y:S03]  /*45890*/  STL.64 [R1+0x31c0], R12 ;  /* 0x0031c00c01007387 */ /* 0x0001e60000100a00 */
[----:B0-----:R-:W2:Y:S01]  /*458a0*/  LDL.LU R12, [R1+0x710] ;  /* 0x00071000010c7983 */ /* 0x001ea20000300800 */
        /* <DEDUP_REMOVED lines=9> */
[C---:B---3--:R-:W-:Y:S08]  /*45940*/  HMMA.16816.F32.BF16 R16, R24.reuse, R8, R16 ;  /* 0x000000081810723c */ /* 0x048ff00000041810 */
        /* <DEDUP_REMOVED lines=8> */
[----:B------:R-:W-:Y:S01]  /*459d0*/  LDSM.16.M88.4 R20, [R4+0x2a000] ;  /* 0x02a000000414783b */ /* 0x000fe20000000200 */
[----:B0-----:R-:W-:-:S03]  /*459e0*/  MOV R8, R12 ;  /* 0x0000000c00087202 */ /* 0x001fc60000000f00 */
[----:B------:R-:W-:Y:S01]  /*459f0*/  STL.64 [R1+0x80], R12 ;  /* 0x0000800c01007387 */ /* 0x000fe20000100a00 */
[----:B------:R-:W-:Y:S03]  /*45a00*/  STL.64 [R1+0x88], R14 ;  /* 0x0000880e01007387 */ /* 0x000fe60000100a00 */
[----:B-1----:R-:W-:Y:S01]  /*45a10*/  STL.64 [R1+0x31f8], R18 ;  /* 0x0031f81201007387 */ /* 0x002fe20000100a00 */
[----:B------:R0:W-:Y:S02]  /*45a20*/  STL.64 [R1+0x31f0], R16 ;  /* 0x0031f01001007387 */ /* 0x0001e40000100a00 */
[----:B0-----:R-:W-:Y:S02]  /*45a30*/  IMAD.MOV.U32 R16, RZ, RZ, R8 ;  /* 0x000000ffff107224 */ /* 0x001fe400078e0008 */
[----:B------:R-:W0:Y:S04]  /*45a40*/  LDSM.16.M88.4 R8, [R4+0x2b000] ;  /* 0x02b000000408783b */ /* 0x000e280000000200 */
[----:B0-----:R-:W-:Y:S01]  /*45a50*/  STL.64 [R1+0x3208], R10 ;  /* 0x0032080a01007387 */ /* 0x001fe20000100a00 */
[----:B------:R0:W-:Y:S03]  /*45a60*/  STL.64 [R1+0x3200], R8 ;  /* 0x0032000801007387 */ /* 0x0001e60000100a00 */
[----:B0-----:R-:W2:Y:S01]  /*45a70*/  LDL.LU R8, [R1+0x730] ;  /* 0x0007300001087983 */ /* 0x001ea20000300800 */
[----:B------:R-:W2:Y:S02]  /*45a80*/  LDL.LU R9, [R1+0x734] ;  /* 0x0007340001097983 */ /* 0x000ea40000300800 */
[----:B------:R-:W2:Y:S02]  /*45a90*/  LDL.LU R10, [R1+0x738] ;  /* 0x00073800010a7983 */ /* 0x000ea40000300800 */
[----:B------:R-:W2:Y:S01]  /*45aa0*/  LDL.LU R11, [R1+0x73c] ;  /* 0x00073c00010b7983 */ /* 0x000ea20000300800 */
[----:B------:R-:W-:-:S02]  /*45ab0*/  MOV R6, R13 ;  /* 0x0000000d00067202 */ /* 0x000fc40000000f00 */
[----:B------:R-:W0:Y:S02]  /*45ac0*/  LDSM.16.M88.4 R12, [R4+0x29800] ;  /* 0x02980000040c783b */ /* 0x000e240000000200 */
[----:B------:R-:W-:Y:S02]  /*45ad0*/  MOV R17, R6 ;  /* 0x0000000600117202 */ /* 0x000fe40000000f00 */
[----:B-----5:R-:W-:Y:S01]  /*45ae0*/  STL [R1+0x31e8], R7 ;  /* 0x0031e80701007387 */ /* 0x020fe20000100800 */
[----:B------:R1:W-:Y:S03]  /*45af0*/  STL.64 [R1+0x31e0], R4 ;  /* 0x0031e00401007387 */ /* 0x0003e60000100a00 */
[----:B-1----:R-:W3:Y:S01]  /*45b00*/  LDL.LU R4, [R1+0x720] ;  /* 0x0007200001047983 */ /* 0x002ee20000300800 */
[----:B------:R-:W3:Y:S02]  /*45b10*/  LDL.LU R5, [R1+0x724] ;  /* 0x0007240001057983 */ /* 0x000ee40000300800 */
[----:B------:R-:W3:Y:S02]  /*45b20*/  LDL.LU R6, [R1+0x728] ;  /* 0x0007280001067983 */ /* 0x000ee40000300800 */
[----:B------:R-:W3:Y:S01]  /*45b30*/  LDL.LU R7, [R1+0x72c] ;  /* 0x00072c0001077983 */ /* 0x000ee20000300800 */
[----:B0-----:R-:W-:Y:S01]  /*45b40*/  STL.64 [R1+0x70], R12 ;  /* 0x0000700c01007387 */ /* 0x001fe20000100a00 */
[----:B------:R-:W-:Y:S02]  /*45b50*/  STL.64 [R1+0x78], R14 ;  /* 0x0000780e01007387 */ /* 0x000fe40000100a00 */
[----:B------:R-:W-:Y:S02]  /*45b60*/  STL.64 [R1+0x60], R20 ;  /* 0x0000601401007387 */ /* 0x000fe40000100a00 */
[----:B------:R-:W-:Y:S01]  /*45b70*/  STL.64 [R1+0x68], R22 ;  /* 0x0000681601007387 */ /* 0x000fe20000100a00 */
[C---:B--2---:R-:W-:Y:S01]  /*45b80*/  HMMA.16816.F32.BF16 R16, R24.reuse, R16, R8 ;  /* 0x000000101810723c */ /* 0x044fe20000041808 */
[----:B------:R-:W2:Y:S01]  /*45b90*/  LDL.LU.64 R10, [R1+0x3208] ;  /* 0x00320800010a7983 */ /* 0x000ea20000300a00 */
[----:B------:R-:W5:Y:S11]  /*45ba0*/  LDL.LU.64 R8, [R1+0x3200] ;  /* 0x0032000001087983 */ /* 0x000f760000300a00 */
[----:B------:R-:W-:Y:S10]  /*45bb0*/  @!UPT UIADD3 URZ, URZ, URZ, URZ ;  /* 0x0000003f3f3ff290 */ /* 0x000ff4000fffe03f */
[----:B------:R-:W-:Y:S01]  /*45bc0*/  STL.64 [R1+0x480], R16 ;  /* 0x0004801001007387 */ /* 0x000fe20000100a00 */
[----:B------:R0:W-:Y:S03]  /*45bd0*/  STL.64 [R1+0x488], R18 ;  /* 0x0004881201007387 */ /* 0x0001e60000100a00 */
[----:B0-----:R-:W2:Y:S01]  /*45be0*/  LDL.LU.64 R18, [R1+0x31f8] ;  /* 0x0031f80001127983 */ /* 0x001ea20000300a00 */
[----:B------:R-:W2:Y:S02]  /*45bf0*/  LDL.LU.64 R16, [R1+0x31f0] ;  /* 0x0031f00001107983 */ /* 0x000ea40000300a00 */
[----:B----4-:R-:W-:Y:S01]  /*45c00*/  FADD R0, R0, -R29 ;  /* 0x8000001d00007221 */ /* 0x010fe20000000000 */
[----:B---3--:R-:W-:Y:S03]  /*45c10*/  HMMA.16816.F32.BF16 R12, R24, R12, R4 ;  /* 0x0000000c180c723c */ /* 0x008fe60000041804 */
[----:B------:R-:W-:-:S06]  /*45c20*/  FMUL R0, R0, 1.4426950216293334961 ;  /* 0x3fb8aa3b00007820 */ /* 0x000fcc0000400000 */
[----:B------:R-:W0:Y:S01]  /*45c30*/  MUFU.EX2 R0, R0 ;  /* 0x0000000000007308 */ /* 0x000e220000000800 */
[----:B--2---:R-:W-:Y:S01]  /*45c40*/  STL [R1+0x50], R16 ;  /* 0x0000501001007387 */ /* 0x004fe20000100800 */
[----:B------:R-:W-:Y:S02]  /*45c50*/  STL.64 [R1+0x58], R18 ;  /* 0x0000581201007387 */ /* 0x000fe40000100a00 */
[----:B------:R-:W-:Y:S02]  /*45c60*/  STL.64 [R1+0x48], R10 ;  /* 0x0000480a01007387 */ /* 0x000fe40000100a00 */
[----:B------:R-:W2:Y:S01]  /*45c70*/  LDL.LU R7, [R1+0x31e8] ;  /* 0x0031e80001077983 */ /* 0x000ea20000300800 */
[----:B0-----:R-:W-:Y:S01]  /*45c80*/  STL [R1+0x730], R0 ;  /* 0x0007300001007387 */ /* 0x001fe20000100800 */
[----:B------:R-:W3:Y:S06]  /*45c90*/  LDL.LU.64 R4, [R1+0x31e0] ;  /* 0x0031e00001047983 */ /* 0x000eec0000300a00 */
[----:B------:R-:W-:Y:S02]  /*45ca0*/  STL.64 [R1+0x470], R12 ;  /* 0x0004700c01007387 */ /* 0x000fe40000100a00 */
[----:B------:R0:W-:Y:S02]  /*45cb0*/  STL.64 [R1+0x478], R14 ;  /* 0x0004780e01007387 */ /* 0x0001e40000100a00 */
[----:B0-----:R-:W4:Y:S01]  /*45cc0*/  LDL.LU.64 R14, [R1+0x31d8] ;  /* 0x0031d800010e7983 */ /* 0x001f220000300a00 */
[----:B------:R-:W4:Y:S02]  /*45cd0*/  LDL.LU.64 R12, [R1+0x31d0] ;  /* 0x0031d000010c7983 */ /* 0x000f240000300a00 */
[----:B------:R-:W-:-:S04]  /*45ce0*/  FADD R2, R2, -R29 ;  /* 0x8000001d02027221 */ /* 0x000fc80000000000 */
[----:B------:R-:W-:-:S06]  /*45cf0*/  FMUL R0, R2, 1.4426950216293334961 ;  /* 0x3fb8aa3b02007820 */ /* 0x000fcc0000400000 */
[----:B------:R-:W0:Y:S01]  /*45d00*/  MUFU.EX2 R0, R0 ;  /* 0x0000000000007308 */ /* 0x000e220000000800 */
[----:B----4-:R-:W-:Y:S01]  /*45d10*/  HMMA.16816.F32.BF16 R20, R24, R20, R12 ;  /* 0x000000141814723c */ /* 0x010fe2000004180c */
[----:B------:R-:W4:Y:S01]  /*45d20*/  LDL.LU.64 R14, [R1+0x31c8] ;  /* 0x0031c800010e7983 */ /* 0x000f220000300a00 */
[----:B0-----:R-:W-:Y:S02]  /*45d30*/  STL [R1+0x720], R0 ;  /* 0x0007200001007387 */ /* 0x001fe40000100800 */
[----:B------:R-:W4:Y:S11]  /*45d40*/  LDL.LU.64 R12, [R1+0x31c0] ;  /* 0x0031c000010c7983 */ /* 0x000f360000300a00 */
[----:B------:R-:W-:Y:S08]  /*45d50*/  @!UPT UIADD3 URZ, URZ, URZ, URZ ;  /* 0x0000003f3f3ff290 */ /* 0x000ff0000fffe03f */
[----:B------:R-:W-:Y:S01]  /*45d60*/  STL.64 [R1+0x460], R20 ;  /* 0x0004601401007387 */ /* 0x000fe20000100a00 */
[----:B------:R0:W-:Y:S03]  /*45d70*/  STL.64 [R1+0x468], R22 ;  /* 0x0004681601007387 */ /* 0x0001e60000100a00 */
[----:B0-----:R-:W3:Y:S01]  /*45d80*/  LDL.LU.64 R22, [R1+0x31b8] ;  /* 0x0031b80001167983 */ /* 0x001ee20000300a00 */
[----:B------:R-:W3:Y:S02]  /*45d90*/  LDL.LU.64 R20, [R1+0x31b0] ;  /* 0x0031b00001147983 */ /* 0x000ee40000300a00 */
[----:B--2---:R-:W-:-:S04]  /*45da0*/  FADD R2, R7, -R29 ;  /* 0x8000001d07027221 */ /* 0x004fc80000000000 */
[----:B------:R-:W-:-:S06]  /*45db0*/  FMUL R0, R2, 1.4426950216293334961 ;  /* 0x3fb8aa3b02007820 */ /* 0x000fcc0000400000 */
[----:B------:R-:W0:Y:S01]  /*45dc0*/  MUFU.EX2 R0, R0 ;  /* 0x0000000000007308 */ /* 0x000e220000000800 */
[----:B------:R-:W-:Y:S01]  /*45dd0*/  FADD R3, R3, -R29 ;  /* 0x8000001d03037221 */ /* 0x000fe20000000000 */
[----:B------:R-:W-:Y:S04]  /*45de0*/  STL [R1+0x2e50], R29 ;  /* 0x002e501d01007387 */ /* 0x000fe80000100800 */
[----:B0-----:R0:W-:Y:S02]  /*45df0*/  STL [R1+0x710], R0 ;  /* 0x0007100001007387 */ /* 0x0011e40000100800 */
[----:B0-----:R-:W-:-:S04]  /*45e00*/  FMUL R0, R3, 1.4426950216293334961 ;  /* 0x3fb8aa3b03007820 */ /* 0x001fc80000400000 */
[----:B------:R0:W1:Y:S01]  /*45e10*/  MUFU.EX2 R3, R0 ;  /* 0x0000000000037308 */ /* 0x0000620000000800 */
[----:B------:R-:W-:-:S05]  /*45e20*/  MOV R29, R17 ;  /* 0x00000011001d7202 */ /* 0x000fca0000000f00 */
[----:B------:R5:W-:Y:S02]  /*45e30*/  STL [R1+0x3048], R29 ;  /* 0x0030481d01007387 */ /* 0x000be40000100800 */
[----:B-----5:R-:W-:Y:S01]  /*45e40*/  IMAD.MOV.U32 R29, RZ, RZ, R8 ;  /* 0x000000ffff1d7224 */ /* 0x020fe200078e0008 */
[C---:B----4-:R-:W-:Y:S08]  /*45e50*/  HMMA.16816.F32.BF16 R12, R24.reuse, R8, R12 ;  /* 0x00000008180c723c */ /* 0x050ff0000004180c */
[----:B---3--:R-:W-:Y:S01]  /*45e60*/  HMMA.16816.F32.BF16 R20, R24, R16, R20 ;  /* 0x000000101814723c */ /* 0x008fe20000041814 */
[----:B------:R-:W-:Y:S11]  /*45e70*/  LDSM.16.M88.4 R16, [R4+0x2e000] ;  /* 0x02e000000410783b */ /* 0x000ff60000000200 */
[----:B------:R-:W-:Y:S11]  /*45e80*/  @!UPT UIADD3 URZ, URZ, URZ, URZ ;  /* 0x0000003f3f3ff290 */ /* 0x000ff6000fffe03f */
[----:B------:R-:W-:Y:S01]  /*45e90*/  STL.64 [R1+0x450], R20 ;  /* 0x0004501401007387 */ /* 0x000fe20000100a00 */
[----:B------:R-:W-:Y:S02]  /*45ea0*/  STL.64 [R1+0x458], R22 ;  /* 0x0004581601007387 */ /* 0x000fe40000100a00 */
[----:B0-----:R-:W2:Y:S02]  /*45eb0*/  LDL.LU R0, [R1+0xa0c] ;  /* 0x000a0c0001007983 */ /* 0x001ea40000300800 */
[----:B-1----:R0:W-:Y:S01]  /*45ec0*/  STL [R1+0x700], R3 ;  /* 0x0007000301007387 */ /* 0x0021e20000100800 */
[----:B------:R-:W-:Y:S01]  /*45ed0*/  STL.64 [R1+0x440], R12 ;  /* 0x0004400c01007387 */ /* 0x000fe20000100a00 */
[----:B------:R-:W-:Y:S02]  /*45ee0*/  STL.64 [R1+0x448], R14 ;  /* 0x0004480e01007387 */ /* 0x000fe40000100a00 */
[----:B------:R-:W1:Y:S01]  /*45ef0*/  LDSM.16.M88.4 R12, [R4+0x2b800] ;  /* 0x02b80000040c783b */ /* 0x000e620000000200 */
[----:B------:R-:W-:Y:S01]  /*45f00*/  LDSM.16.M88.4 R20, [R4+0x2d800] ;  /* 0x02d800000414783b */ /* 0x000fe20000000200 */
[----:B0-----:R-:W-:-:S03]  /*45f10*/  MOV R3, R9 ;  /* 0x0000000900037202 */ /* 0x001fc60000000f00 */
[----:B------:R-:W0:Y:S04]  /*45f20*/  LDSM.16.M88.4 R8, [R4+0x2c000] ;  /* 0x02c000000408783b */ /* 0x000e280000000200 */
[----:B------:R3:W-:Y:S01]  /*45f30*/  STL [R1+0x3050], R29 ;  /* 0x0030501d01007387 */ /* 0x0007e20000100800 */
[----:B------:R4:W-:Y:S03]  /*45f40*/  STL [R1+0x304c], R3 ;  /* 0x00304c0301007387 */ /* 0x0009e60000100800 */
[----:B-1----:R-:W-:Y:S01]  /*45f50*/  STL.64 [R1+0x30], R12 ;  /* 0x0000300c01007387 */ /* 0x002fe20000100a00 */
[----:B------:R-:W-:Y:S02]  /*45f60*/  STL.64 [R1+0x38], R14 ;  /* 0x0000380e01007387 */ /* 0x000fe40000100a00 */
[----:B------:R-:W1:Y:S01]  /*45f70*/  LDSM.16.M88.4 R12, [R4+0x2c800] ;  /* 0x02c80000040c783b */ /* 0x000e620000000200 */
[----:B0-----:R-:W-:Y:S01]  /*45f80*/  STL.64 [R1+0x20], R8 ;  /* 0x0000200801007387 */ /* 0x001fe20000100a00 */
[----:B---3--:R-:W-:-:S02]  /*45f90*/  MOV R29, R8 ;  /* 0x00000008001d7202 */ /* 0x008fc40000000f00 */
[----:B------:R-:W-:Y:S02]  /*45fa0*/  STL.64 [R1+0x28], R10 ;  /* 0x0000280a01007387 */ /* 0x000fe40000100a00 */
[----:B----4-:R-:W-:Y:S02]  /*45fb0*/  IMAD.MOV.U32 R3, RZ, RZ, R9 ;  /* 0x000000ffff037224 */ /* 0x010fe400078e0009 */
[----:B------:R-:W0:Y:S04]  /*45fc0*/  LDSM.16.M88.4 R8, [R4+0x2d000] ;  /* 0x02d000000408783b */ /* 0x000e280000000200 */
[----:B-1----:R-:W-:Y:S01]  /*45fd0*/  STL.64 [R1+0x10], R12 ;  /* 0x0000100c01007387 */ /* 0x002fe20000100a00 */
[----:B------:R-:W-:Y:S02]  /*45fe0*/  STL.64 [R1+0x18], R14 ;  /* 0x0000180e01007387 */ /* 0x000fe40000100a00 */
[----:B------:R-:W-:Y:S02]  /*45ff0*/  STL [R1+0x2ccc], R22 ;  /* 0x002ccc1601007387 */ /* 0x000fe40000100800 */
[----:B------:R-:W1:Y:S01]  /*46000*/  LDSM.16.M88.4 R12, [R4+0x2e800] ;  /* 0x02e80000040c783b */ /* 0x000e620000000200 */
[----:B0-----:R-:W-:Y:S03]  /*46010*/  STL.64 [R1], R8 ;  /* 0x0000000801007387 */ /* 0x001fe60000100a00 */
[----:B------:R-:W-:Y:S02]  /*46020*/  STL.64 [R1+0x8], R10 ;  /* 0x0000080a01007387 */ /* 0x000fe40000100a00 */
[----:B------:R-:W0:Y:S04]  /*46030*/  LDSM.16.M88.4 R8, [R4+0x2f000] ;  /* 0x02f000000408783b */ /* 0x000e280000000200 */
[----:B------:R-:W-:Y:S01]  /*46040*/  STL [R1+0x2cc8], R23 ;  /* 0x002cc81701007387 */ /* 0x000fe20000100800 */
[----:B------:R-:W-:Y:S01]  /*46050*/  STL.64 [R1+0x3158], R20 ;  /* 0x0031581401007387 */ /* 0x000fe20000100a00 */
[----:B------:R3:W-:Y:S02]  /*46060*/  STL.64 [R1+0x3150], R18 ;  /* 0x0031501201007387 */ /* 0x0007e40000100a00 */
[----:B------:R4:W-:Y:S01]  /*46070*/  STL.64 [R1+0x3148], R16 ;  /* 0x0031481001007387 */ /* 0x0009e20000100a00 */
[----:B-1----:R-:W-:Y:S01]  /*46080*/  STL [R1+0x2c7c], R14 ;  /* 0x002c7c0e01007387 */ /* 0x002fe20000100800 */
[----:B------:R-:W-:Y:S03]  /*46090*/  STL [R1+0x2c78], R15 ;  /* 0x002c780f01007387 */ /* 0x000fe60000100800 */
[----:B0-----:R-:W-:Y:S01]  /*460a0*/  STL [R1+0x2d14], R10 ;  /* 0x002d140a01007387 */ /* 0x001fe20000100800 */
[----:B------:R-:W-:Y:S02]  /*460b0*/  STL [R1+0x2d10], R11 ;  /* 0x002d100b01007387 */ /* 0x000fe40000100800 */
[----:B------:R-:W-:Y:S02]  /*460c0*/  STL.64 [R1+0x3190], R8 ;  /* 0x0031900801007387 */ /* 0x000fe40000100a00 */
[----:B---3--:R-:W3:Y:S02]  /*460d0*/  LDL.LU R19, [R1+0xa08] ;  /* 0x000a080001137983 */ /* 0x008ee40000300800 */
[----:B------:R-:W-:-:S02]  /*460e0*/  FADD R2, R5, -R28 ;  /* 0x8000001c05027221 */ /* 0x000fc40000000000 */
[----:B------:R-:W0:Y:S02]  /*460f0*/  LDSM.16.M88.4 R4, [R4+0x2f800] ;  /* 0x02f800000404783b */ /* 0x000e240000000200 */
[----:B------:R-:W-:-:S06]  /*46100*/  FMUL R2, R2, 1.4426950216293334961 ;  /* 0x3fb8aa3b02027820 */ /* 0x000fcc0000400000 */
[----:B------:R-:W1:Y:S01]  /*46110*/  MUFU.EX2 R2, R2 ;  /* 0x0000000200027308 */ /* 0x000e620000000800 */
[----:B---3--:R-:W-:Y:S01]  /*46120*/  STL [R1+0x3198], R19 ;  /* 0x0031981301007387 */ /* 0x008fe20000100800 */
[----:B----4-:R-:W3:Y:S02]  /*46130*/  LDL.LU.64 R16, [R1+0x30] ;  /* 0x0000300001107983 */ /* 0x010ee40000300a00 */
[----:B0-----:R-:W-:Y:S02]  /*46140*/  STL [R1+0x2cf4], R6 ;  /* 0x002cf40601007387 */ /* 0x001fe40000100800 */
[----:B------:R-:W-:Y:S01]  /*46150*/  STL [R1+0x2cf0], R7 ;  /* 0x002cf00701007387 */ /* 0x000fe20000100800 */
[----:B------:R-:W-:Y:S01]  /*46160*/  STL.64 [R1+0x3160], R4 ;  /* 0x0031600401007387 */ /* 0x000fe20000100a00 */
[----:B------:R-:W4:Y:S02]  /*46170*/  LDL.LU R8, [R1+0x7c0] ;  /* 0x0007c00001087983 */ /* 0x000f240000300800 */
[----:B-1----:R-:W-:Y:S02]  /*46180*/  STL [R1+0x6b4], R2 ;  /* 0x0006b40201007387 */ /* 0x002fe40000100800 */
[----:B------:R-:W4:Y:S01]  /*46190*/  LDL.LU R9, [R1+0x7c4] ;  /* 0x0007c40001097983 */ /* 0x000f220000300800 */
[----:B------:R-:W5:Y:S01]  /*461a0*/  LDL.LU R10, [R1+0x7c8] ;  /* 0x0007c800010a7983 */ /* 0x000f620000300800 */
[----:B------:R-:W5:Y:S03]  /*461b0*/  LDL.LU R11, [R1+0x7cc] ;  /* 0x0007cc00010b7983 */ /* 0x000f660000300800 */
[----:B-----5:R-:W-:Y:S01]  /*461c0*/  STL.64 [R1+0x31a8], R10 ;  /* 0x0031a80a01007387 */ /* 0x020fe20000100a00 */
[----:B----4-:R0:W-:Y:S03]  /*461d0*/  STL.64 [R1+0x31a0], R8 ;  /* 0x0031a00801007387 */ /* 0x0101e60000100a00 */
[----:B0-----:R-:W3:Y:S01]  /*461e0*/  LDL.LU R8, [R1+0x7d0] ;  /* 0x0007d00001087983 */ /* 0x001ee20000300800 */
[----:B------:R-:W3:Y:S02]  /*461f0*/  LDL.LU R9, [R1+0x7d4] ;  /* 0x0007d40001097983 */ /* 0x000ee40000300800 */
[----:B------:R-:W3:Y:S02]  /*46200*/  LDL.LU R10, [R1+0x7d8] ;  /* 0x0007d800010a7983 */ /* 0x000ee40000300800 */
[----:B------:R-:W3:Y:S01]  /*46210*/  LDL.LU R11, [R1+0x7dc] ;  /* 0x0007dc00010b7983 */ /* 0x000ee20000300800 */
[----:B------:R-:W4:Y:S04]  /*46220*/  LDL.LU R14, [R1+0xa04] ;  /* 0x000a0400010e7983 */ /* 0x000f280000300800 */
[----:B----4-:R-:W-:Y:S01]  /*46230*/  STL [R1+0x3188], R14 ;  /* 0x0031880e01007387 */ /* 0x010fe20000100800 */
[----:B------:R-:W-:Y:S02]  /*46240*/  STL.64 [R1+0x3180], R12 ;  /* 0x0031800c01007387 */ /* 0x000fe40000100a00 */
[----:B------:R-:W4:Y:S02]  /*46250*/  LDL.LU R20, [R1+0x7a0] ;  /* 0x0007a00001147983 */ /* 0x000f240000300800 */
[----:B------:R-:W4:Y:S01]  /*46260*/  LDL.LU R21, [R1+0x7a4] ;  /* 0x0007a40001157983 */ /* 0x000f220000300800 */
[----:B------:R-:W5:Y:S01]  /*46270*/  LDL.LU R22, [R1+0x7a8] ;  /* 0x0007a80001167983 */ /* 0x000f620000300800 */
[----:B------:R-:W5:Y:S01]  /*46280*/  LDL.LU R23, [R1+0x7ac] ;  /* 0x0007ac0001177983 */ /* 0x000f620000300800 */
[----:B---3--:R-:W-:Y:S02]  /*46290*/  HMMA.16816.F32.BF16 R8, R24, R16, R8 ;  /* 0x000000101808723c */ /* 0x008fe40000041808 */
[----:B-----5:R-:W-:Y:S01]  /*462a0*/  STL.64 [R1+0x3170], R22 ;  /* 0x0031701601007387 */ /* 0x020fe20000100a00 */
[----:B----4-:R0:W-:Y:S03]  /*462b0*/  STL.64 [R1+0x3168], R20 ;  /* 0x0031681401007387 */ /* 0x0101e60000100a00 */
[----:B0-----:R-:W3:Y:S01]  /*462c0*/  LDL.LU R20, [R1+0x7b0] ;  /* 0x0007b00001147983 */ /* 0x001ee20000300800 */
[----:B------:R-:W3:Y:S02]  /*462d0*/  LDL.LU R21, [R1+0x7b4] ;  /* 0x0007b40001157983 */ /* 0x000ee40000300800 */
[----:B------:R-:W3:Y:S02]  /*462e0*/  LDL.LU R22, [R1+0x7b8] ;  /* 0x0007b80001167983 */ /* 0x000ee40000300800 */
[----:B------:R-:W3:Y:S01]  /*462f0*/  LDL.LU R23, [R1+0x7bc] ;  /* 0x0007bc0001177983 */ /* 0x000ee20000300800 */
[----:B------:R-:W4:Y:S01]  /*46300*/  LDL.LU.64 R4, [R1] ;  /* 0x0000000001047983 */ /* 0x000f220000300a00 */
[----:B--2---:R-:W-:Y:S01]  /*46310*/  FADD R0, R0, -R28 ;  /* 0x8000001c00007221 */ /* 0x004fe20000000000 */
[----:B------:R-:W-:-:S02]  /*46320*/  MOV R12, R29 ;  /* 0x0000001d000c7202 */ /* 0x000fc40000000f00 */
[----:B----4-:R0:W-:Y:S04]  /*46330*/  STL.64 [R1+0x3178], R4 ;  /* 0x0031780401007387 */ /* 0x0101e80000100a00 */
[----:B0-----:R-:W3:Y:S03]  /*46340*/  LDL.LU.64 R4, [R1+0x10] ;  /* 0x0000100001047983 */ /* 0x001ee60000300a00 */
[----:B------:R-:W-:Y:S02]  /*46350*/  STL.64 [R1+0x430], R8 ;  /* 0x0004300801007387 */ /* 0x000fe40000100a00 */
[----:B------:R0:W-:Y:S02]  /*46360*/  STL.64 [R1+0x438], R10 ;  /* 0x0004380a01007387 */ /* 0x0001e40000100a00 */
[----:B0-----:R-:W2:Y:S01]  /*46370*/  LDL.LU.64 R10, [R1+0x31a8] ;  /* 0x0031a800010a7983 */ /* 0x001ea20000300a00 */
[----:B------:R-:W2:Y:S02]  /*46380*/  LDL.LU.64 R8, [R1+0x31a0] ;  /* 0x0031a00001087983 */ /* 0x000ea40000300a00 */
[----:B------:R-:W4:Y:S01]  /*46390*/  LDL.LU R19, [R1+0x3198] ;  /* 0x0031980001137983 */ /* 0x000f220000300800 */
[----:B------:R-:W-:Y:S01]  /*463a0*/  MOV R13, R3 ;  /* 0x00000003000d7202 */ /* 0x000fe20000000f00 */
[----:B------:R-:W-:-:S06]  /*463b0*/  FMUL R0, R0, 1.4426950216293334961 ;  /* 0x3fb8aa3b00007820 */ /* 0x000fcc0000400000 */
[----:B------:R-:W0:Y:S01]  /*463c0*/  MUFU.EX2 R0, R0 ;  /* 0x0000000000007308 */ /* 0x000e220000000800 */
[----:B------:R-:W-:Y:S01]  /*463d0*/  IMAD.MOV.U32 R29, RZ, RZ, R16 ;  /* 0x000000ffff1d7224 */ /* 0x000fe200078e0010 */
[----:B------:R-:W-:-:S04]  /*463e0*/  MOV R3, R17 ;  /* 0x0000001100037202 */ /* 0x000fc80000000f00 */
[----:B------:R-:W-:Y:S01]  /*463f0*/  STL [R1+0x3054], R29 ;  /* 0x0030541d01007387 */ /* 0x000fe20000100800 */
[----:B------:R-:W5:Y:S03]  /*46400*/  LDL.LU R16, [R1+0x790] ;  /* 0x0007900001107983 */ /* 0x000f660000300800 */
[----:B0-----:R-:W-:Y:S01]  /*46410*/  STL [R1+0x6bc], R0 ;  /* 0x0006bc0001007387 */ /* 0x001fe20000100800 */
[----:B------:R-:W5:Y:S02]  /*46420*/  LDL.LU R17, [R1+0x794] ;  /* 0x0007940001117983 */ /* 0x000f640000300800 */
[----:B------:R-:W5:Y:S01]  /*46430*/  LDL.LU R18, [R1+0x798] ;  /* 0x0007980001127983 */ /* 0x000f620000300800 */
[C---:B--2---:R-:W-:Y:S01]  /*46440*/  HMMA.16816.F32.BF16 R12, R24.reuse, R12, R8 ;  /* 0x0000000c180c723c */ /* 0x044fe20000041808 */
[--C-:B----4-:R-:W-:Y:S02]  /*46450*/  FADD R2, R19, -R28.reuse ;  /* 0x8000001c13027221 */ /* 0x110fe40000000000 */
[----:B------:R-:W5:Y:S01]  /*46460*/  LDL.LU R19, [R1+0x79c] ;  /* 0x00079c0001137983 */ /* 0x000f620000300800 */
[----:B------:R-:W2:Y:S11]  /*46470*/  LDL.LU.64 R8, [R1+0x3190] ;  /* 0x0031900001087983 */ /* 0x000eb60000300a00 */
[----:B------:R-:W-:Y:S08]  /*46480*/  @!UPT UIADD3 URZ, URZ, URZ, URZ ;  /* 0x0000003f3f3ff290 */ /* 0x000ff0000fffe03f */
[----:B------:R0:W-:Y:S01]  /*46490*/  STL.64 [R1+0x420], R12 ;  /* 0x0004200c01007387 */ /* 0x0001e20000100a00 */
[----:B------:R-:W-:Y:S02]  /*464a0*/  MOV R10, R14 ;  /* 0x0000000e000a7202 */ /* 0x000fe40000000f00 */
[----:B------:R-:W4:Y:S01]  /*464b0*/  LDL.LU R14, [R1+0x3188] ;  /* 0x00318800010e7983 */ /* 0x000f220000300800 */
[----:B---3--:R-:W-:Y:S01]  /*464c0*/  HMMA.16816.F32.BF16 R20, R24, R4, R20 ;  /* 0x000000041814723c */ /* 0x008fe20000041814 */
[----:B------:R-:W-:Y:S02]  /*464d0*/  IMAD.MOV.U32 R11, RZ, RZ, R15 ;  /* 0x000000ffff0b7224 */ /* 0x000fe400078e000f */
[----:B------:R-:W-:Y:S01]  /*464e0*/  FMUL R2, R2, 1.4426950216293334961 ;  /* 0x3fb8aa3b02027820 */ /* 0x000fe20000400000 */
[----:B0-----:R-:W3:Y:S01]  /*464f0*/  LDL.LU.64 R12, [R1+0x3180] ;  /* 0x00318000010c7983 */ /* 0x001ee20000300a00 */
[----:B------:R-:W-:Y:S02]  /*46500*/  STL [R1+0x2d1c], R10 ;  /* 0x002d1c0a01007387 */ /* 0x000fe40000100800 */
[----:B------:R0:W-:Y:S02]  /*46510*/  STL [R1+0x2d18], R11 ;  /* 0x002d180b01007387 */ /* 0x0001e40000100800 */
[----:B------:R1:W-:Y:S11]  /*46520*/  STL [R1+0x2e54], R28 ;  /* 0x002e541c01007387 */ /* 0x0003f60000100800 */
[----:B------:R-:W-:Y:S04]  /*46530*/  @!UPT UIADD3 URZ, URZ, URZ, URZ ;  /* 0x0000003f3f3ff290 */ /* 0x000fe8000fffe03f */
[----:B0-----:R-:W-:Y:S01]  /*46540*/  MOV R11, R22 ;  /* 0x00000016000b7202 */ /* 0x001fe20000000f00 */
[----:B------:R-:W-:Y:S02]  /*46550*/  IMAD.MOV.U32 R10, RZ, RZ, R21 ;  /* 0x000000ffff0a7224 */ /* 0x000fe400078e0015 */
[----:B----4-:R-:W-:Y:S01]  /*46560*/  FADD R0, R14, -R28 ;  /* 0x8000001c0e007221 */ /* 0x010fe20000000000 */
[----:B-1----:R-:W-:Y:S01]  /*46570*/  MOV R28, R4 ;  /* 0x00000004001c7202 */ /* 0x002fe20000000f00 */
[----:B------:R0:W1:Y:S02]  /*46580*/  MUFU.EX2 R14, R2 ;  /* 0x00000002000e7308 */ /* 0x0000640000000800 */
[----:B0-----:R-:W-:Y:S02]  /*46590*/  MOV R2, R5 ;  /* 0x0000000500027202 */ /* 0x001fe40000000f00 */
[----:B------:R-:W4:Y:S01]  /*465a0*/  LDL.LU.64 R4, [R1+0x3178] ;  /* 0x0031780001047983 */ /* 0x000f220000300a00 */
[----:B------:R-:W-:Y:S02]  /*465b0*/  STL [R1+0x410], R20 ;  /* 0x0004101401007387 */ /* 0x000fe40000100800 */
[----:B------:R0:W-:Y:S02]  /*465c0*/  STL [R1+0x41c], R23 ;  /* 0x00041c1701007387 */ /* 0x0001e40000100800 */
[----:B0-----:R-:W4:Y:S01]  /*465d0*/  LDL.LU.64 R22, [R1+0x3170] ;  /* 0x0031700001167983 */ /* 0x001f220000300a00 */
[----:B------:R-:W4:Y:S02]  /*465e0*/  LDL.LU.64 R20, [R1+0x3168] ;  /* 0x0031680001147983 */ /* 0x000f240000300a00 */
[----:B------:R-:W-:-:S02]  /*465f0*/  FMUL R0, R0, 1.4426950216293334961 ;  /* 0x3fb8aa3b00007820 */ /* 0x000fc40000400000 */
[----:B-1----:R-:W-:Y:S01]  /*46600*/  STL [R1+0x6b0], R14 ;  /* 0x0006b00e01007387 */ /* 0x002fe20000100800 */
[----:B------:R0:W-:Y:S01]  /*46610*/  STL [R1+0x2d24], R10 ;  /* 0x002d240a01007387 */ /* 0x0001e20000100800 */
[----:B------:R1:W-:Y:S01]  /*46620*/  STL [R1+0x2d20], R11 ;  /* 0x002d200b01007387 */ /* 0x0003e20000100800 */
[----:B------:R0:W0:Y:S01]  /*46630*/  MUFU.EX2 R15, R0 ;  /* 0x00000000000f7308 */ /* 0x0000220000000800 */
[C---:B----4-:R-:W-:Y:S01]  /*46640*/  HMMA.16816.F32.BF16 R20, R24.reuse, R4, R20 ;  /* 0x000000041814723c */ /* 0x050fe20000041814 */
[----:B------:R-:W-:Y:S01]  /*46650*/  MOV R29, R4 ;  /* 0x00000004001d7202 */ /* 0x000fe20000000f00 */
[----:B0-----:R-:W-:Y:S02]  /*46660*/  IMAD.MOV.U32 R0, RZ, RZ, R5 ;  /* 0x000000ffff007224 */ /* 0x001fe400078e0005 */
[----:B------:R-:W4:Y:S11]  /*46670*/  LDL.LU.64 R4, [R1+0x3160] ;  /* 0x0031600001047983 */ /* 0x000f360000300a00 */
[----:B------:R-:W-:Y:S08]  /*46680*/  @!UPT UIADD3 URZ, URZ, URZ, URZ ;  /* 0x0000003f3f3ff290 */ /* 0x000ff0000fffe03f */
[----:B------:R-:W-:Y:S01]  /*46690*/  STL.64 [R1+0x408], R22 ;  /* 0x0004081601007387 */ /* 0x000fe20000100a00 */
[----:B------:R-:W-:Y:S02]  /*466a0*/  MOV R10, R20 ;  /* 0x00000014000a7202 */ /* 0x000fe40000000f00 */
[----:B-1----:R-:W-:Y:S02]  /*466b0*/  MOV R11, R21 ;  /* 0x00000015000b7202 */ /* 0x002fe40000000f00 */
[----:B------:R-:W5:Y:S03]  /*466c0*/  LDL.LU.64 R20, [R1+0x3158] ;  /* 0x0031580001147983 */ /* 0x000f660000300a00 */
[----:B------:R-:W-:Y:S02]  /*466d0*/  STL.64 [R1+0x3140], R10 ;  /* 0x0031400a01007387 */ /* 0x000fe40000100a00 */
[----:B--2---:R0:W-:Y:S02]  /*466e0*/  STL.64 [R1+0x3138], R8 ;  /* 0x0031380801007387 */ /* 0x0041e40000100a00 */
[----:B0-----:R-:W2:Y:S01]  /*466f0*/  LDL.LU R8, [R1+0x780] ;  /* 0x0007800001087983 */ /* 0x001ea20000300800 */
[----:B------:R-:W2:Y:S02]  /*46700*/  LDL.LU R9, [R1+0x784] ;  /* 0x0007840001097983 */ /* 0x000ea40000300800 */
[----:B------:R-:W2:Y:S02]  /*46710*/  LDL.LU R10, [R1+0x788] ;  /* 0x00078800010a7983 */ /* 0x000ea40000300800 */
[----:B------:R-:W2:Y:S01]  /*46720*/  LDL.LU R11, [R1+0x78c] ;  /* 0x00078c00010b7983 */ /* 0x000ea20000300800 */
[----:B------:R-:W-:Y:S01]  /*46730*/  STL [R1+0x6b8], R15 ;  /* 0x0006b80f01007387 */ /* 0x000fe20000100800 */
[C---:B-----5:R-:W-:Y:S11]  /*46740*/  HMMA.16816.F32.BF16 R16, R24.reuse, R20, R16 ;  /* 0x000000141810723c */ /* 0x060ff60000041810 */
[----:B------:R-:W-:Y:S11]  /*46750*/  @!UPT UIADD3 URZ, URZ, URZ, URZ ;  /* 0x0000003f3f3ff290 */ /* 0x000ff6000fffe03f */
[----:B------:R-:W-:Y:S01]  /*46760*/  @!UPT UIADD3 URZ, URZ, URZ, URZ ;  /* 0x0000003f3f3ff290 */ /* 0x000fe2000fffe03f */
[----:B------:R0:W-:Y:S01]  /*46770*/  STL.64 [R1+0x3f0], R16 ;  /* 0x0003f01001007387 */ /* 0x0001e20000100a00 */
[----:B------:R-:W-:Y:S01]  /*46780*/  IMAD.MOV.U32 R22, RZ, RZ, R18 ;  /* 0x000000ffff167224 */ /* 0x000fe200078e0012 */
[----:B------:R-:W-:Y:S02]  /*46790*/  MOV R23, R19 ;  /* 0x0000001300177202 */ /* 0x000fe40000000f00 */
[----:B------:R-:W5:Y:S04]  /*467a0*/  LDL.LU.64 R18, [R1+0x3150] ;  /* 0x0031500001127983 */ /* 0x000f680000300a00 */
[----:B0-----:R-:W2:Y:S01]  /*467b0*/  LDL.LU.64 R16, [R1+0x3148] ;  /* 0x0031480001107983 */ /* 0x001ea20000300a00 */
[----:B------:R-:W-:Y:S02]  /*467c0*/  STL.64 [R1+0x2eb0], R22 ;  /* 0x002eb01601007387 */ /* 0x000fe40000100a00 */
[----:B------:R0:W-:Y:S02]  /*467d0*/  STL.64 [R1+0x2ea8], R20 ;  /* 0x002ea81401007387 */ /* 0x0001e40000100a00 */
[----:B0-----:R-:W3:Y:S01]  /*467e0*/  LDL.LU R20, [R1+0x110] ;  /* 0x0001100001147983 */ /* 0x001ee20000300800 */
[----:B------:R-:W3:Y:S01]  /*467f0*/  LDL.LU R21, [R1+0x114] ;  /* 0x0001140001157983 */ /* 0x000ee20000300800 */
[C---:B--2---:R-:W-:Y:S02]  /*46800*/  HMMA.16816.F32.BF16 R8, R24.reuse, R16, R8 ;  /* 0x000000101808723c */ /* 0x044fe40000041808 */
[----:B---3--:R0:W-:Y:S11]  /*46810*/  STL.64 [R1+0x3058], R20 ;  /* 0x0030581401007387 */ /* 0x0081f60000100a00 */
[----:B------:R-:W-:Y:S11]  /*46820*/  @!UPT UIADD3 URZ, URZ, URZ, URZ ;  /* 0x0000003f3f3ff290 */ /* 0x000ff6000fffe03f */
[----:B------:R-:W-:Y:S01]  /*46830*/  MOV R6, R10 ;  /* 0x0000000a00067202 */ /* 0x000fe20000000f00 */
[----:B------:R-:W-:Y:S01]  /*46840*/  IMAD.MOV.U32 R7, RZ, RZ, R11 ;  /* 0x000000ffff077224 */ /* 0x000fe200078e000b */
[----:B------:R-:W-:Y:S04]  /*46850*/  STL.64 [R1+0x3e0], R8 ;  /* 0x0003e00801007387 */ /* 0x000fe80000100a00 */
[----:B------:R-:W-:Y:S01]  /*46860*/  STL.64 [R1+0x3130], R6 ;  /* 0x0031300601007387 */ /* 0x000fe20000100a00 */
[----:B----4-:R-:W-:Y:S02]  /*46870*/  STL.64 [R1+0x3128], R4 ;  /* 0x0031280401007387 */ /* 0x010fe40000100a00 */
[----:B0-----:R-:W2:Y:S02]  /*46880*/  LDL.LU R20, [R1+0x130] ;  /* 0x0001300001147983 */ /* 0x001ea40000300800 */
[----:B------:R-:W2:Y:S02]  /*46890*/  LDL.LU R21, [R1+0x134] ;  /* 0x0001340001157983 */ /* 0x000ea40000300800 */
[----:B--2---:R-:W-:Y:S01]  /*468a0*/  STL.64 [R1+0x3070], R20 ;  /* 0x0030701401007387 */ /* 0x004fe20000100a00 */
[----:B-----5:R-:W-:Y:S02]  /*468b0*/  STL.64 [R1+0x2ea0], R18 ;  /* 0x002ea01201007387 */ /* 0x020fe40000100a00 */
[----:B------:R0:W-:Y:S02]  /*468c0*/  STL.64 [R1+0x2e98], R16 ;  /* 0x002e981001007387 */ /* 0x0001e40000100a00 */
[----:B0-----:R-:W2:Y:S01]  /*468d0*/  LDL.LU R16, [R1+0x6d0] ;  /* 0x0006d00001107983 */ /* 0x001ea20000300800 */
[----:B------:R-:W2:Y:S02]  /*468e0*/  LDL.LU R17, [R1+0x6d4] ;  /* 0x0006d40001117983 */ /* 0x000ea40000300800 */
[----:B------:R-:W3:Y:S02]  /*468f0*/  LDL.LU R18, [R1+0x6d8] ;  /* 0x0006d80001127983 */ /* 0x000ee40000300800 */
[----:B------:R-:W3:Y:S01]  /*46900*/  LDL.LU R19, [R1+0x6dc] ;  /* 0x0006dc0001137983 */ /* 0x000ee20000300800 */
[----:B------:R-:W4:Y:S01]  /*46910*/  LDL.LU R20, [R1+0x140] ;  /* 0x0001400001147983 */ /* 0x000f220000300800 */
[----:B------:R-:W4:Y:S03]  /*46920*/  LDL.LU R21, [R1+0x144] ;  /* 0x0001440001157983 */ /* 0x000f260000300800 */
[----:B----4-:R-:W-:Y:S01]  /*46930*/  STL.64 [R1+0x3088], R20 ;  /* 0x0030881401007387 */ /* 0x010fe20000100a00 */
[----:B---3--:R-:W-:Y:S02]  /*46940*/  STL.64 [R1+0x3068], R18 ;  /* 0x0030681201007387 */ /* 0x008fe40000100a00 */
[----:B--2---:R0:W-:Y:S02]  /*46950*/  STL.64 [R1+0x3060], R16 ;  /* 0x0030601001007387 */ /* 0x0041e40000100a00 */
        /* <DEDUP_REMOVED lines=24> */
[----:B----4-:R0:W-:Y:S04]  /*46ae0*/  STL.64 [R1+0x30d0], R20 ;  /* 0x0030d01401007387 */ /* 0x0101e80000100a00 */
[----:B0-----:R-:W4:Y:S01]  /*46af0*/  LDL.LU R20, [R1+0x180] ;  /* 0x0001800001147983 */ /* 0x001f220000300800 */
        /* <DEDUP_REMOVED lines=12> */
[----:B------:R-:W4:Y:S02]  /*46bc0*/  LDL.LU R21, [R1+0x1a4] ;  /* 0x0001a40001157983 */ /* 0x000f240000300800 */
[----:B------:R-:W5:Y:S02]  /*46bd0*/  LDL.LU R4, [R1+0x760] ;  /* 0x0007600001047983 */ /* 0x000f640000300800 */
[----:B------:R-:W5:Y:S01]  /*46be0*/  LDL.LU R5, [R1+0x764] ;  /* 0x0007640001057983 */ /* 0x000f620000300800 */
[----:B------:R-:W5:Y:S01]  /*46bf0*/  LDL.LU R6, [R1+0x768] ;  /* 0x0007680001067983 */ /* 0x000f620000300800 */
[----:B------:R-:W5:Y:S02]  /*46c00*/  LDL.LU R7, [R1+0x76c] ;  /* 0x00076c0001077983 */ /* 0x000f640000300800 */
[----:B------:R-:W4:Y:S02]  /*46c10*/  LDL.LU R8, [R1+0x770] ;  /* 0x0007700001087983 */ /* 0x000f240000300800 */
[----:B------:R-:W4:Y:S01]  /*46c20*/  LDL.LU R9, [R1+0x774] ;  /* 0x0007740001097983 */ /* 0x000f220000300800 */
[----:B------:R-:W4:Y:S01]  /*46c30*/  LDL.LU R10, [R1+0x778] ;  /* 0x00077800010a7983 */ /* 0x000f220000300800 */
[----:B------:R-:W4:Y:S02]  /*46c40*/  LDL.LU R11, [R1+0x77c] ;  /* 0x00077c00010b7983 */ /* 0x000f240000300800 */
[----:B---3--:R-:W-:Y:S02]  /*46c50*/  STL.64 [R1+0x30c8], R18 ;  /* 0x0030c81201007387 */ /* 0x008fe40000100a00 */
[----:B--2---:R0:W-:Y:S02]  /*46c60*/  STL.64 [R1+0x30c0], R16 ;  /* 0x0030c01001007387 */ /* 0x0041e40000100a00 */
[----:B0-----:R-:W2:Y:S01]  /*46c70*/  LDL.LU R16, [R1+0x380] ;  /* 0x0003800001107983 */ /* 0x001ea20000300800 */
[----:B------:R-:W2:Y:S02]  /*46c80*/  LDL.LU R17, [R1+0x384] ;  /* 0x0003840001117983 */ /* 0x000ea40000300800 */
[----:B------:R-:W3:Y:S02]  /*46c90*/  LDL.LU R18, [R1+0x388] ;  /* 0x0003880001127983 */ /* 0x000ee40000300800 */
[----:B------:R-:W3:Y:S01]  /*46ca0*/  LDL.LU R19, [R1+0x38c] ;  /* 0x00038c0001137983 */ /* 0x000ee20000300800 */
[----:B------:R-:W2:Y:S04]  /*46cb0*/  LDL R22, [R1+0x700] ;  /* 0x0007000001167983 */ /* 0x000ea80000100800 */
[----:B------:R-:W2:Y:S04]  /*46cc0*/  LDL R23, [R1+0x710] ;  /* 0x0007100001177983 */ /* 0x000ea80000100800 */
[----:B--2---:R-:W-:Y:S01]  /*46cd0*/  STL.64 [R1+0x3120], R22 ;  /* 0x0031201601007387 */ /* 0x004fe20000100a00 */
[----:B----4-:R0:W-:Y:S03]  /*46ce0*/  STL.64 [R1+0x3118], R20 ;  /* 0x0031181401007387 */ /* 0x0101e60000100a00 */
[----:B0-----:R-:W2:Y:S01]  /*46cf0*/  LDL.LU R20, [R1+0x750] ;  /* 0x0007500001147983 */ /* 0x001ea20000300800 */
[----:B------:R-:W2:Y:S02]  /*46d00*/  LDL.LU R21, [R1+0x754] ;  /* 0x0007540001157983 */ /* 0x000ea40000300800 */
[----:B------:R-:W2:Y:S02]  /*46d10*/  LDL.LU R22, [R1+0x758] ;  /* 0x0007580001167983 */ /* 0x000ea40000300800 */
[----:B------:R-:W2:Y:S01]  /*46d20*/  LDL.LU R23, [R1+0x75c] ;  /* 0x00075c0001177983 */ /* 0x000ea20000300800 */
[----:B---3--:R-:W-:Y:S01]  /*46d30*/  STL.64 [R1+0x30e0], R18 ;  /* 0x0030e01201007387 */ /* 0x008fe20000100a00 */
[----:B------:R0:W-:Y:S03]  /*46d40*/  STL.64 [R1+0x30d8], R16 ;  /* 0x0030d81001007387 */ /* 0x0001e60000100a00 */
[----:B0-----:R-:W3:Y:S01]  /*46d50*/  LDL.LU R16, [R1+0x390] ;  /* 0x0003900001107983 */ /* 0x001ee20000300800 */
[----:B------:R-:W3:Y:S02]  /*46d60*/  LDL.LU R17, [R1+0x394] ;  /* 0x0003940001117983 */ /* 0x000ee40000300800 */
[----:B------:R-:W4:Y:S02]  /*46d70*/  LDL.LU R18, [R1+0x398] ;  /* 0x0003980001127983 */ /* 0x000f240000300800 */
[----:B------:R-:W4:Y:S01]  /*46d80*/  LDL.LU R19, [R1+0x39c] ;  /* 0x00039c0001137983 */ /* 0x000f220000300800 */
[C---:B------:R-:W-:Y:S01]  /*46d90*/  HMMA.16816.F32.BF16 R8, R24.reuse, R12, R8 ;  /* 0x0000000c1808723c */ /* 0x040fe20000041808 */
        /* <DEDUP_REMOVED lines=10> */
[----:B------:R-:W3:Y:S02]  /*46e40*/  LDL.LU R18, [R1+0x3b8] ;  /* 0x0003b80001127983 */ /* 0x000ee40000300800 */
[----:B------:R-:W3:Y:S02]  /*46e50*/  LDL.LU R19, [R1+0x3bc] ;  /* 0x0003bc0001137983 */ /* 0x000ee40000300800 */
[----:B------:R-:W-:Y:S01]  /*46e60*/  STL.64 [R1+0x3d0], R8 ;  /* 0x0003d00801007387 */ /* 0x000fe20000100a00 */
[----:B------:R0:W-:Y:S03]  /*46e70*/  STL.64 [R1+0x3d8], R10 ;  /* 0x0003d80a01007387 */ /* 0x0001e60000100a00 */
[----:B0-----:R-:W4:Y:S01]  /*46e80*/  LDL.LU.64 R10, [R1+0x3140] ;  /* 0x00314000010a7983 */ /* 0x001f220000300a00 */
[----:B------:R-:W5:Y:S02]  /*46e90*/  LDL.LU.64 R8, [R1+0x3138] ;  /* 0x0031380001087983 */ /* 0x000f640000300a00 */
[C---:B-----5:R-:W-:Y:S11]  /*46ea0*/  HMMA.16816.F32.BF16 R4, R24.reuse, R8, R4 ;  /* 0x000000081804723c */ /* 0x060ff60000041804 */
[----:B------:R-:W-:Y:S11]  /*46eb0*/  @!UPT UIADD3 URZ, URZ, URZ, URZ ;  /* 0x0000003f3f3ff290 */ /* 0x000ff6000fffe03f */
[----:B------:R-:W-:Y:S01]  /*46ec0*/  @!UPT UIADD3 URZ, URZ, URZ, URZ ;  /* 0x0000003f3f3ff290 */ /* 0x000fe2000fffe03f */
[----:B------:R-:W-:Y:S01]  /*46ed0*/  STL.64 [R1+0x3c0], R4 ;  /* 0x0003c00401007387 */ /* 0x000fe20000100a00 */
[----:B------:R0:W-:Y:S03]  /*46ee0*/  STL.64 [R1+0x3c8], R6 ;  /* 0x0003c80601007387 */ /* 0x0001e60000100a00 */
[----:B0-----:R-:W5:Y:S01]  /*46ef0*/  LDL.LU.64 R6, [R1+0x3130] ;  /* 0x0031300001067983 */ /* 0x001f620000300a00 */
[----:B------:R-:W2:Y:S02]  /*46f00*/  LDL.LU.64 R4, [R1+0x3128] ;  /* 0x0031280001047983 */ /* 0x000ea40000300a00 */
[----:B----4-:R0:W-:Y:S02]  /*46f10*/  STL.64 [R1+0x2e80], R10 ;  /* 0x002e800a01007387 */ /* 0x0101e40000100a00 */
[----:B0-----:R-:W4:Y:S04]  /*46f20*/  LDL R10, [R1+0x6bc] ;  /* 0x0006bc00010a7983 */ /* 0x001f280000100800 */
[----:B------:R-:W4:Y:S01]  /*46f30*/  LDL R11, [R1+0x6b4] ;  /* 0x0006b400010b7983 */ /* 0x000f220000100800 */
[----:B------:R0:W-:Y:S03]  /*46f40*/  STL.64 [R1+0x2e78], R8 ;  /* 0x002e780801007387 */ /* 0x0001e60000100a00 */
[----:B0-----:R-:W3:Y:S01]  /*46f50*/  LDL.LU R8, [R1+0x120] ;  /* 0x0001200001087983 */ /* 0x001ee20000300800 */
[----:B------:R-:W3:Y:S01]  /*46f60*/  LDL.LU R9, [R1+0x124] ;  /* 0x0001240001097983 */ /* 0x000ee20000300800 */
[----:B--2---:R-:W-:Y:S02]  /*46f70*/  HMMA.16816.F32.BF16 R24, R24, R4, R20 ;  /* 0x000000041818723c */ /* 0x004fe40000041814 */
[----:B------:R-:W2:Y:S01]  /*46f80*/  LDL.LU.64 R22, [R1+0x3120] ;  /* 0x0031200001167983 */ /* 0x000ea20000300a00 */
[----:B------:R-:W3:Y:S11]  /*46f90*/  LDL.LU.64 R20, [R1+0x3118] ;  /* 0x0031180001147983 */ /* 0x000ef60000300a00 */
[----:B------:R-:W-:Y:S09]  /*46fa0*/  @!UPT UIADD3 URZ, URZ, URZ, URZ ;  /* 0x0000003f3f3ff290 */ /* 0x000ff2000fffe03f */
[----:B------:R-:W-:Y:S01]  /*46fb0*/  STL.64 [R1+0x1c0], R24 ;  /* 0x0001c01801007387 */ /* 0x000fe20000100a00 */
[----:B------:R0:W-:Y:S03]  /*46fc0*/  STL.64 [R1+0x1c8], R26 ;  /* 0x0001c81a01007387 */ /* 0x0001e60000100a00 */
[----:B0-----:R-:W2:Y:S04]  /*46fd0*/  LDL R26, [R1+0x720] ;  /* 0x00072000011a7983 */ /* 0x001ea80000100800 */
[----:B------:R-:W2:Y:S01]  /*46fe0*/  LDL R27, [R1+0x730] ;  /* 0x00073000011b7983 */ /* 0x000ea20000100800 */
[----:B----4-:R-:W-:Y:S01]  /*46ff0*/  F2FP.BF16.PACK_AB R25, R10, R11 ;  /* 0x0000000b0a19723e */ /* 0x010fe200000010ff */
[----:B-----5:R-:W-:Y:S02]  /*47000*/  STL.64 [R1+0x2e70], R6 ;  /* 0x002e700601007387 */ /* 0x020fe40000100a00 */
[----:B------:R0:W-:Y:S02]  /*47010*/  STL.64 [R1+0x2e68], R4 ;  /* 0x002e680401007387 */ /* 0x0001e40000100a00 */
[----:B0-----:R-:W4:Y:S01]  /*47020*/  LDL.LU R4, [R1+0x6e0] ;  /* 0x0006e00001047983 */ /* 0x001f220000300800 */
[----:B------:R-:W4:Y:S02]  /*47030*/  LDL.LU R5, [R1+0x6e4] ;  /* 0x0006e40001057983 */ /* 0x000f240000300800 */
[----:B------:R-:W4:Y:S02]  /*47040*/  LDL.LU R6, [R1+0x6e8] ;  /* 0x0006e80001067983 */ /* 0x000f240000300800 */
[----:B------:R-:W4:Y:S01]  /*47050*/  LDL.LU R7, [R1+0x6ec] ;  /* 0x0006ec0001077983 */ /* 0x000f220000300800 */
[----:B--2---:R-:W-:Y:S01]  /*47060*/  F2FP.BF16.PACK_AB R24, R26, R27 ;  /* 0x0000001b1a18723e */ /* 0x004fe200000010ff */
[----:B------:R-:W-:Y:S01]  /*47070*/  F2FP.BF16.PACK_AB R26, R22, R23 ;  /* 0x00000017161a723e */ /* 0x000fe200000010ff */
[----:B------:R-:W-:-:S07]  /*47080*/  F2FP.BF16.PACK_AB R27, R15, R14 ;  /* 0x0000000e0f1b723e */ /* 0x000fce00000010ff */
[C---:B---3--:R-:W-:Y:S01]  /*47090*/  HMMA.16816.F32.BF16 R20, R24.reuse, R20, R16 ;  /* 0x000000141814723c */ /* 0x048fe20000041810 */
[----:B------:R-:W2:Y:S01]  /*470a0*/  LDL.LU.64 R18, [R1+0x3110] ;  /* 0x0031100001127983 */ /* 0x000ea20000300a00 */
[----:B------:R-:W2:Y:S11]  /*470b0*/  LDL.LU.64 R16, [R1+0x3108] ;  /* 0x0031080001107983 */ /* 0x000eb60000300a00 */
[----:B------:R-:W-:Y:S10]  /*470c0*/  @!UPT UIADD3 URZ, URZ, URZ, URZ ;  /* 0x0000003f3f3ff290 */ /* 0x000ff4000fffe03f */
[----:B------:R0:W-:Y:S01]  /*470d0*/  STL.64 [R1+0x3b0], R20 ;  /* 0x0003b01401007387 */ /* 0x0001e20000100a00 */
[----:B------:R2:W-:Y:S03]  /*470e0*/  STL.64 [R1+0x3b8], R22 ;  /* 0x0003b81601007387 */ /* 0x0005e60000100a00 */
[----:B0-----:R-:W2:Y:S02]  /*470f0*/  LDL.LU.64 R20, [R1+0x3100] ;  /* 0x0031000001147983 */ /* 0x001ea40000300a00 */
[----:B--2---:R-:W-:Y:S02]  /*47100*/  HMMA.16816.F32.BF16 R20, R24, R20, R16 ;  /* 0x000000141814723c */ /* 0x004fe40000041810 */
[----:B------:R-:W2:Y:S01]  /*47110*/  LDL.LU.64 R18, [R1+0x30f8] ;  /* 0x0030f80001127983 */ /* 0x000ea20000300a00 */
[----:B------:R-:W2:Y:S11]  /*47120*/  LDL.LU.64 R16, [R1+0x30f0] ;  /* 0x0030f00001107983 */ /* 0x000eb60000300a00 */
[----:B------:R-:W-:Y:S09]  /*47130*/  @!UPT UIADD3 URZ, URZ, URZ, URZ ;  /* 0x0000003f3f3ff290 */ /* 0x000ff2000fffe03f */
[----:B------:R0:W-:Y:S04]  /*47140*/  STL.64 [R1+0x3a0], R20 ;  /* 0x0003a01401007387 */ /* 0x0001e80000100a00 */
[----:B0-----:R-:W2:Y:S01]  /*47150*/  LDL.LU.64 R20, [R1+0x30e8] ;  /* 0x0030e80001147983 */ /* 0x001ea20000300a00 */
[----:B------:R-:W-:Y:S02]  /*47160*/  MOV R14, R22 ;  /* 0x00000016000e7202 */ /* 0x000fe40000000f00 */
[----:B------:R-:W-:-:S05]  /*47170*/  MOV R15, R23 ;  /* 0x00000017000f7202 */ /* 0x000fca0000000f00 */
[----:B------:R-:W-:Y:S01]  /*47180*/  STL [R1+0x2c84], R15 ;  /* 0x002c840f01007387 */ /* 0x000fe20000100800 */
[----:B------:R-:W-:Y:S01]  /*47190*/  STL [R1+0x2c80], R14 ;  /* 0x002c800e01007387 */ /* 0x000fe20000100800 */
        /* <DEDUP_REMOVED lines=40> */
[----:B------:R-:W-:Y:S03]  /*47420*/  STL.64 [R1+0x348], R22 ;  /* 0x0003481601007387 */ /* 0x000fe60000100a00 */
[----:B0-----:R-:W2:Y:S01]  /*47430*/  LDL.LU.64 R20, [R1+0x3058] ;  /* 0x0030580001147983 */ /* 0x001ea20000300a00 */
[----:B------:R-:W3:Y:S01]  /*47440*/  LDL R14, [R1+0x7e4] ;  /* 0x0007e400010e7983 */ /* 0x000ee20000100800 */
[C---:B----4-:R-:W-:Y:S02]  /*47450*/  HMMA.16816.F32.BF16 R4, R24.reuse, R8, R4 ;  /* 0x000000081804723c */ /* 0x050fe40000041804 */
[----:B---3--:R-:W-:Y:S11]  /*47460*/  STL [R1+0x2fc0], R14 ;  /* 0x002fc00e01007387 */ /* 0x008ff60000100800 */
[----:B------:R-:W-:Y:S10]  /*47470*/  @!UPT UIADD3 URZ, URZ, URZ, URZ ;  /* 0x0000003f3f3ff290 */ /* 0x000ff4000fffe03f */
[----:B------:R-:W-:Y:S02]  /*47480*/  STL.64 [R1+0x330], R4 ;  /* 0x0003300401007387 */ /* 0x000fe40000100a00 */
[----:B------:R2:W-:Y:S02]  /*47490*/  STL.64 [R1+0x338], R6 ;  /* 0x0003380601007387 */ /* 0x0005e40000100a00 */
[----:B--2---:R-:W-:Y:S01]  /*474a0*/  HMMA.16816.F32.BF16 R4, R24, R20, R16 ;  /* 0x000000141804723c */ /* 0x004fe20000041810 */
[----:B------:R-:W-:Y:S01]  /*474b0*/  STL.64 [R1+0x2fb8], R12 ;  /* 0x002fb80c01007387 */ /* 0x000fe20000100a00 */
[----:B------:R-:W2:Y:S11]  /*474c0*/  LDL.LU R8, [R1+0x5d0] ;  /* 0x0005d00001087983 */ /* 0x000eb60000300800 */
[----:B------:R-:W-:Y:S10]  /*474d0*/  @!UPT UIADD3 URZ, URZ, URZ, URZ ;  /* 0x0000003f3f3ff290 */ /* 0x000ff4000fffe03f */
[----:B------:R-:W-:Y:S01]  /*474e0*/  STL.64 [R1+0x320], R4 ;  /* 0x0003200401007387 */ /* 0x000fe20000100a00 */
[----:B------:R-:W-:Y:S02]  /*474f0*/  STL.64 [R1+0x328], R6 ;  /* 0x0003280601007387 */ /* 0x000fe40000100a00 */
[----:B------:R-:W2:Y:S02]  /*47500*/  LDL.LU R9, [R1+0x5d4] ;  /* 0x0005d40001097983 */ /* 0x000ea40000300800 */
[----:B------:R-:W3:Y:S01]  /*47510*/  LDL.LU R10, [R1+0x5d8] ;  /* 0x0005d800010a7983 */ /* 0x000ee20000300800 */
[----:B------:R-:W3:Y:S01]  /*47520*/  LDL.LU R11, [R1+0x5dc] ;  /* 0x0005dc00010b7983 */ /* 0x000ee20000300800 */
[----:B------:R-:W4:Y:S02]  /*47530*/  LDL.LU R16, [R1+0x200] ;  /* 0x0002000001107983 */ /* 0x000f240000300800 */
[----:B------:R-:W4:Y:S02]  /*47540*/  LDL.LU R17, [R1+0x204] ;  /* 0x0002040001117983 */ /* 0x000f240000300800 */
[----:B------:R-:W5:Y:S01]  /*47550*/  LDL.LU R18, [R1+0x208] ;  /* 0x0002080001127983 */ /* 0x000f620000300800 */
[----:B------:R-:W5:Y:S01]  /*47560*/  LDL.LU R19, [R1+0x20c] ;  /* 0x00020c0001137983 */ /* 0x000f620000300800 */
[----:B------:R-:W-:Y:S01]  /*47570*/  IMAD.MOV.U32 R20, RZ, RZ, R29 ;  /* 0x000000ffff147224 */ /* 0x000fe200078e001d */
[----:B------:R-:W-:-:S02]  /*47580*/  MOV R21, R0 ;  /* 0x0000000000157202 */ /* 0x000fc40000000f00 */
[----:B-----5:R-:W-:Y:S01]  /*47590*/  STL.64 [R1+0x2ec0], R18 ;  /* 0x002ec01201007387 */ /* 0x020fe20000100a00 */
[----:B----4-:R0:W-:Y:S02]  /*475a0*/  STL.64 [R1+0x2eb8], R16 ;  /* 0x002eb81001007387 */ /* 0x0101e40000100a00 */
[----:B------:R-:W4:Y:S02]  /*475b0*/  LDL.LU R29, [R1+0x3054] ;  /* 0x00305400011d7983 */ /* 0x000f240000300800 */
[----:B------:R1:W-:Y:S01]  /*475c0*/  STL.64 [R1+0x2ec8], R20 ;  /* 0x002ec81401007387 */ /* 0x0003e20000100a00 */
[----:B0-----:R-:W5:Y:S01]  /*475d0*/  LDL.LU R16, [R1+0x210] ;  /* 0x0002100001107983 */ /* 0x001f620000300800 */
[----:B------:R-:W5:Y:S02]  /*475e0*/  LDL.LU R17, [R1+0x214] ;  /* 0x0002140001117983 */ /* 0x000f640000300800 */
[----:B------:R-:W2:Y:S02]  /*475f0*/  LDL.LU R18, [R1+0x218] ;  /* 0x0002180001127983 */ /* 0x000ea40000300800 */
[----:B------:R-:W2:Y:S01]  /*47600*/  LDL.LU R19, [R1+0x21c] ;  /* 0x00021c0001137983 */ /* 0x000ea20000300800 */
[----:B-1----:R-:W-:Y:S01]  /*47610*/  MOV R20, R28 ;  /* 0x0000001c00147202 */ /* 0x002fe20000000f00 */
[----:B------:R-:W-:Y:S01]  /*47620*/  IMAD.MOV.U32 R21, RZ, RZ, R2 ;  /* 0x000000ffff157224 */ /* 0x000fe200078e0002 */
[----:B--2---:R-:W-:Y:S01]  /*47630*/  STL.64 [R1+0x2ed8], R18 ;  /* 0x002ed81201007387 */ /* 0x004fe20000100a00 */
[----:B-----5:R0:W-:Y:S03]  /*47640*/  STL.64 [R1+0x2ed0], R16 ;  /* 0x002ed01001007387 */ /* 0x0201e60000100a00 */
[----:B------:R1:W-:Y:S01]  /*47650*/  STL.64 [R1+0x2ee0], R20 ;  /* 0x002ee01401007387 */ /* 0x0003e20000100a00 */
[----:B0-----:R-:W2:Y:S01]  /*47660*/  LDL.LU R16, [R1+0x5e0] ;  /* 0x0005e00001107983 */ /* 0x001ea20000300800 */
[----:B------:R-:W2:Y:S02]  /*47670*/  LDL.LU R17, [R1+0x5e4] ;  /* 0x0005e40001117983 */ /* 0x000ea40000300800 */
[----:B------:R-:W5:Y:S02]  /*47680*/  LDL.LU R18, [R1+0x5e8] ;  /* 0x0005e80001127983 */ /* 0x000f640000300800 */
[----:B------:R-:W5:Y:S02]  /*47690*/  LDL.LU R19, [R1+0x5ec] ;  /* 0x0005ec0001137983 */ /* 0x000f640000300800 */
[----:B-----5:R-:W-:Y:S01]  /*476a0*/  STL.64 [R1+0x2ef0], R18 ;  /* 0x002ef01201007387 */ /* 0x020fe20000100a00 */
[----:B--2---:R-:W-:Y:S02]  /*476b0*/  STL.64 [R1+0x2ee8], R16 ;  /* 0x002ee81001007387 */ /* 0x004fe40000100a00 */
[----:B-1----:R-:W2:Y:S02]  /*476c0*/  LDL.LU R20, [R1+0x20] ;  /* 0x0000200001147983 */ /* 0x002ea40000300800 */
[----:B------:R-:W2:Y:S02]  /*476d0*/  LDL.LU R21, [R1+0x24] ;  /* 0x0000240001157983 */ /* 0x000ea40000300800 */
[----:B--2---:R4:W-:Y:S02]  /*476e0*/  STL.64 [R1+0x2ef8], R20 ;  /* 0x002ef81401007387 */ /* 0x0049e40000100a00 */
[----:B----4-:R-:W-:-:S02]  /*476f0*/  MOV R20, R29 ;  /* 0x0000001d00147202 */ /* 0x010fc40000000f00 */
[----:B------:R-:W-:Y:S01]  /*47700*/  MOV R21, R3 ;  /* 0x0000000300157202 */ /* 0x000fe20000000f00 */
[----:B------:R-:W2:Y:S01]  /*47710*/  LDL.LU R29, [R1+0x3050] ;  /* 0x00305000011d7983 */ /* 0x000ea20000300800 */
[----:B------:R-:W4:Y:S03]  /*47720*/  LDL.LU R3, [R1+0x304c] ;  /* 0x00304c0001037983 */ /* 0x000f260000300800 */
[----:B------:R2:W-:Y:S01]  /*47730*/  STL.64 [R1+0x2f10], R20 ;  /* 0x002f101401007387 */ /* 0x0005e20000100a00 */
[----:B------:R-:W5:Y:S02]  /*47740*/  LDL.LU R16, [R1+0x5f0] ;  /* 0x0005f00001107983 */ /* 0x000f640000300800 */
[----:B------:R-:W5:Y:S02]  /*47750*/  LDL.LU R17, [R1+0x5f4] ;  /* 0x0005f40001117983 */ /* 0x000f640000300800 */
[----:B------:R-:W3:Y:S01]  /*47760*/  LDL.LU R18, [R1+0x5f8] ;  /* 0x0005f80001127983 */ /* 0x000ee20000300800 */
[----:B------:R-:W3:Y:S01]  /*47770*/  LDL.LU R19, [R1+0x5fc] ;  /* 0x0005fc0001137983 */ /* 0x000ee20000300800 */
[----:B--2---:R-:W-:Y:S01]  /*47780*/  IMAD.MOV.U32 R20, RZ, RZ, R29 ;  /* 0x000000ffff147224 */ /* 0x004fe200078e001d */
[----:B----4-:R-:W-:-:S02]  /*47790*/  MOV R21, R3 ;  /* 0x0000000300157202 */ /* 0x010fc40000000f00 */
[----:B------:R-:W2:Y:S04]  /*477a0*/  LDL.LU R29, [R1+0x3048] ;  /* 0x00304800011d7983 */ /* 0x000ea80000300800 */
[----:B------:R-:W-:Y:S01]  /*477b0*/  STL.64 [R1+0x2f28], R20 ;  /* 0x002f281401007387 */ /* 0x000fe20000100a00 */
[----:B---3--:R-:W-:Y:S02]  /*477c0*/  STL.64 [R1+0x2f08], R18 ;  /* 0x002f081201007387 */ /* 0x008fe40000100a00 */
[----:B-----5:R0:W-:Y:S02]  /*477d0*/  STL.64 [R1+0x2f00], R16 ;  /* 0x002f001001007387 */ /* 0x0201e40000100a00 */
[----:B0-----:R-:W3:Y:S01]  /*477e0*/  LDL.LU R16, [R1+0x600] ;  /* 0x0006000001107983 */ /* 0x001ee20000300800 */
[----:B------:R-:W3:Y:S02]  /*477f0*/  LDL.LU R17, [R1+0x604] ;  /* 0x0006040001117983 */ /* 0x000ee40000300800 */
[----:B------:R-:W4:Y:S02]  /*47800*/  LDL.LU R18, [R1+0x608] ;  /* 0x0006080001127983 */ /* 0x000f240000300800 */
[----:B------:R-:W4:Y:S01]  /*47810*/  LDL.LU R19, [R1+0x60c] ;  /* 0x00060c0001137983 */ /* 0x000f220000300800 */
[----:B------:R-:W5:Y:S01]  /*47820*/  LDL.LU R20, [R1+0x50] ;  /* 0x0000500001147983 */ /* 0x000f620000300800 */
[----:B--2---:R-:W-:-:S05]  /*47830*/  MOV R21, R29 ;  /* 0x0000001d00157202 */ /* 0x004fca0000000f00 */
[----:B-----5:R-:W-:Y:S01]  /*47840*/  STL.64 [R1+0x2f40], R20 ;  /* 0x002f401401007387 */ /* 0x020fe20000100a00 */
[----:B----4-:R-:W-:Y:S02]  /*47850*/  STL.64 [R1+0x2f20], R18 ;  /* 0x002f201201007387 */ /* 0x010fe40000100a00 */
[----:B---3--:R0:W-:Y:S02]  /*47860*/  STL.64 [R1+0x2f18], R16 ;  /* 0x002f181001007387 */ /* 0x0081e40000100a00 */
        /* <DEDUP_REMOVED lines=36> */
[----:B----4-:R0:W-:Y:S01]  /*47ab0*/  STL.64 [R1+0x2fc8], R20 ;  /* 0x002fc81401007387 */ /* 0x0101e20000100a00 */
[----:B------:R-:W4:Y:S02]  /*47ac0*/  LDL.LU R12, [R1+0xb0] ;  /* 0x0000b000010c7983 */ /* 0x000f240000300800 */
[----:B------:R-:W4:Y:S02]  /*47ad0*/  LDL.LU R13, [R1+0xb4] ;  /* 0x0000b400010d7983 */ /* 0x000f240000300800 */
[----:B----4-:R1:W-:Y:S01]  /*47ae0*/  STL.64 [R1+0x2fd0], R12 ;  /* 0x002fd00c01007387 */ /* 0x0103e20000100a00 */
[----:B0-----:R-:W4:Y:S02]  /*47af0*/  LDL.LU R20, [R1+0x2c0] ;  /* 0x0002c00001147983 */ /* 0x001f240000300800 */
[----:B------:R-:W4:Y:S02]  /*47b00*/  LDL.LU R21, [R1+0x2c4] ;  /* 0x0002c40001157983 */ /* 0x000f240000300800 */
[----:B------:R-:W5:Y:S01]  /*47b10*/  LDL.LU R22, [R1+0x2c8] ;  /* 0x0002c80001167983 */ /* 0x000f620000300800 */
[----:B------:R-:W5:Y:S04]  /*47b20*/  LDL.LU R23, [R1+0x2cc] ;  /* 0x0002cc0001177983 */ /* 0x000f680000300800 */
[----:B-----5:R-:W-:Y:S01]  /*47b30*/  STL.64 [R1+0x2fe0], R22 ;  /* 0x002fe01601007387 */ /* 0x020fe20000100a00 */
[----:B----4-:R0:W-:Y:S02]  /*47b40*/  STL.64 [R1+0x2fd8], R20 ;  /* 0x002fd81401007387 */ /* 0x0101e40000100a00 */
[----:B-1----:R-:W4:Y:S02]  /*47b50*/  LDL.LU R12, [R1+0xc0] ;  /* 0x0000c000010c7983 */ /* 0x002f240000300800 */
        /* <DEDUP_REMOVED lines=25> */
[----:B----4-:R-:W-:Y:S02]  /*47cf0*/  STL.64 [R1+0x3020], R20 ;  /* 0x0030201401007387 */ /* 0x010fe40000100a00 */
[----:B-1----:R-:W4:Y:S02]  /*47d00*/  LDL.LU R12, [R1+0xf0] ;  /* 0x0000f000010c7983 */ /* 0x002f240000300800 */
[----:B------:R-:W4:Y:S02]  /*47d10*/  LDL.LU R13, [R1+0xf4] ;  /* 0x0000f400010d7983 */ /* 0x000f240000300800 */
[----:B----4-:R0:W-:Y:S04]  /*47d20*/  STL.64 [R1+0x3030], R12 ;  /* 0x0030300c01007387 */ /* 0x0101e80000100a00 */
[----:B0-----:R-:W4:Y:S01]  /*47d30*/  LDL.LU R12, [R1+0x100] ;  /* 0x00010000010c7983 */ /* 0x001f220000300800 */
[----:B------:R-:W4:Y:S02]  /*47d40*/  LDL.LU R13, [R1+0x104] ;  /* 0x00010400010d7983 */ /* 0x000f240000300800 */
[----:B------:R-:W5:Y:S02]  /*47d50*/  LDL.LU R20, [R1+0x300] ;  /* 0x0003000001147983 */ /* 0x000f640000300800 */
[----:B------:R-:W5:Y:S01]  /*47d60*/  LDL.LU R21, [R1+0x304] ;  /* 0x0003040001157983 */ /* 0x000f620000300800 */
[----:B------:R-:W2:Y:S01]  /*47d70*/  LDL.LU R22, [R1+0x308] ;  /* 0x0003080001167983 */ /* 0x000ea20000300800 */
[----:B------:R-:W2:Y:S03]  /*47d80*/  LDL.LU R23, [R1+0x30c] ;  /* 0x00030c0001177983 */ /* 0x000ea60000300800 */
[----:B--2---:R-:W-:Y:S01]  /*47d90*/  STL.64 [R1+0x3040], R22 ;  /* 0x0030401601007387 */ /* 0x004fe20000100a00 */
[----:B-----5:R0:W-:Y:S03]  /*47da0*/  STL.64 [R1+0x3038], R20 ;  /* 0x0030381401007387 */ /* 0x0201e60000100a00 */
[----:B0-----:R-:W4:Y:S01]  /*47db0*/  LDL.LU R20, [R1+0x310] ;  /* 0x0003100001147983 */ /* 0x001f220000300800 */
[----:B------:R-:W4:Y:S02]  /*47dc0*/  LDL.LU R21, [R1+0x314] ;  /* 0x0003140001157983 */ /* 0x000f240000300800 */
[----:B------:R-:W4:Y:S02]  /*47dd0*/  LDL.LU R22, [R1+0x318] ;  /* 0x0003180001167983 */ /* 0x000f240000300800 */
[----:B------:R-:W4:Y:S01]  /*47de0*/  LDL.LU R23, [R1+0x31c] ;  /* 0x00031c0001177983 */ /* 0x000f220000300800 */
[----:B---3--:R-:W-:Y:S01]  /*47df0*/  STL.64 [R1+0x2f80], R18 ;  /* 0x002f801201007387 */ /* 0x008fe20000100a00 */
[----:B------:R0:W-:Y:S03]  /*47e00*/  STL.64 [R1+0x2f78], R16 ;  /* 0x002f781001007387 */ /* 0x0001e60000100a00 */
        /* <DEDUP_REMOVED lines=10> */
[C---:B----4-:R-:W-:Y:S01]  /*47eb0*/  HMMA.16816.F32.BF16 R12, R24.reuse, R12, R20 ;  /* 0x0000000c180c723c */ /* 0x050fe20000041814 */
        /* <DEDUP_REMOVED lines=12> */
[----:B------:R-:W4:Y:S01]  /*47f80*/  LDL.LU R4, [R1+0x5c0] ;  /* 0x0005c00001047983 */ /* 0x000f220000300800 */
[----:B------:R-:W4:Y:S02]  /*47f90*/  LDL.LU R5, [R1+0x5c4] ;  /* 0x0005c40001057983 */ /* 0x000f240000300800 */
[----:B------:R-:W4:Y:S02]  /*47fa0*/  LDL.LU R6, [R1+0x5c8] ;  /* 0x0005c80001067983 */ /* 0x000f240000300800 */
[----:B------:R-:W4:Y:S01]  /*47fb0*/  LDL.LU R7, [R1+0x5cc] ;  /* 0x0005cc0001077983 */ /* 0x000f220000300800 */
[----:B------:R-:W5:Y:S01]  /*47fc0*/  LDL.LU.64 R22, [R1+0x3040] ;  /* 0x0030400001167983 */ /* 0x000f620000300a00 */
[----:B------:R-:W5:Y:S02]  /*47fd0*/  LDL.LU.64 R20, [R1+0x3038] ;  /* 0x0030380001147983 */ /* 0x000f640000300a00 */
[----:B------:R0:W-:Y:S02]  /*47fe0*/  STL.64 [R1+0x310], R12 ;  /* 0x0003100c01007387 */ /* 0x0001e40000100a00 */
[----:B------:R5:W-:Y:S01]  /*47ff0*/  STL.64 [R1+0x318], R14 ;  /* 0x0003180e01007387 */ /* 0x000be20000100a00 */
[----:B0-----:R-:W5:Y:S01]  /*48000*/  LDL.LU.64 R12, [R1+0x3030] ;  /* 0x00303000010c7983 */ /* 0x001f620000300a00 */
[----:B------:R-:W2:Y:S01]  /*48010*/  LDL.LU R0, [R1+0xa28] ;  /* 0x000a280001007983 */ /* 0x000ea20000300800 */
[C---:B-----5:R-:W-:Y:S02]  /*48020*/  HMMA.16816.F32.BF16 R12, R24.reuse, R12, R20 ;  /* 0x0000000c180c723c */ /* 0x060fe40000041814 */
[----:B------:R-:W5:Y:S01]  /*48030*/  LDL.LU.64 R22, [R1+0x3028] ;  /* 0x0030280001167983 */ /* 0x000f620000300a00 */
[----:B------:R-:W5:Y:S11]  /*48040*/  LDL.LU.64 R20, [R1+0x3020] ;  /* 0x0030200001147983 */ /* 0x000f760000300a00 */
[----:B------:R-:W-:Y:S09]  /*48050*/  @!UPT UIADD3 URZ, URZ, URZ, URZ ;  /* 0x0000003f3f3ff290 */ /* 0x000ff2000fffe03f */
[----:B------:R0:W-:Y:S01]  /*48060*/  STL.64 [R1+0x300], R12 ;  /* 0x0003000c01007387 */ /* 0x0001e20000100a00 */
[----:B------:R5:W-:Y:S03]  /*48070*/  STL.64 [R1+0x308], R14 ;  /* 0x0003080e01007387 */ /* 0x000be60000100a00 */
        /* <DEDUP_REMOVED lines=24> */
[----:B------:R-:W2:Y:S11]  /*48200*/  LDL.LU.64 R20, [R1+0x2fc8] ;  /* 0x002fc80001147983 */ /* 0x000eb60000300a00 */
[----:B------:R-:W-:Y:S10]  /*48210*/  @!UPT UIADD3 URZ, URZ, URZ, URZ ;  /* 0x0000003f3f3ff290 */ /* 0x000ff4000fffe03f */
[----:B------:R-:W-:Y:S01]  /*48220*/  STL.64 [R1+0x2c0], R12 ;  /* 0x0002c00c01007387 */ /* 0x000fe20000100a00 */
[----:B------:R0:W-:Y:S03]  /*48230*/  STL.64 [R1+0x2c8], R14 ;  /* 0x0002c80e01007387 */ /* 0x0001e60000100a00 */
[----:B0-----:R-:W5:Y:S01]  /*48240*/  LDL.LU R14, [R1+0x2fc0] ;  /* 0x002fc000010e7983 */ /* 0x001f620000300800 */
[----:B------:R-:W3:Y:S02]  /*48250*/  LDL.LU.64 R12, [R1+0x2fb8] ;  /* 0x002fb800010c7983 */ /* 0x000ee40000300a00 */
[----:B------:R-:W3:Y:S01]  /*48260*/  LDL.LU R15, [R1+0xa10] ;  /* 0x000a1000010f7983 */ /* 0x000ee20000300800 */
        /* <DEDUP_REMOVED lines=14> */
[----:B------:R-:W3:Y:S01]  /*48350*/  LDL.LU R29, [R1+0xa2c] ;  /* 0x000a2c00011d7983 */ /* 0x000ee20000300800 */
        /* <DEDUP_REMOVED lines=64> */
[----:B0-----:R-:W2:Y:S01]  /*48760*/  LDL.LU.64 R22, [R1+0x2eb0] ;  /* 0x002eb00001167983 */ /* 0x001ea20000300a00 */
[----:B------:R-:W2:Y:S02]  /*48770*/  LDL.LU.64 R20, [R1+0x2ea8] ;  /* 0x002ea80001147983 */ /* 0x000ea40000300a00 */
[C---:B--2---:R-:W-:Y:S11]  /*48780*/  HMMA.16816.F32.BF16 R16, R24.reuse, R20, R16 ;  /* 0x000000141810723c */ /* 0x044ff60000041810 */
[----:B------:R-:W-:Y:S11]  /*48790*/  @!UPT UIADD3 URZ, URZ, URZ, URZ ;  /* 0x0000003f3f3ff290 */ /* 0x000ff6000fffe03f */
[----:B------:R-:W-:Y:S01]  /*487a0*/  @!UPT UIADD3 URZ, URZ, URZ, URZ ;  /* 0x0000003f3f3ff290 */ /* 0x000fe2000fffe03f */
[----:B------:R-:W-:Y:S01]  /*487b0*/  STL.64 [R1+0x200], R16 ;  /* 0x0002001001007387 */ /* 0x000fe20000100a00 */
[----:B------:R0:W-:Y:S03]  /*487c0*/  STL.64 [R1+0x208], R18 ;  /* 0x0002081201007387 */ /* 0x0001e60000100a00 */
[----:B0-----:R-:W2:Y:S01]  /*487d0*/  LDL.LU.64 R18, [R1+0x2ea0] ;  /* 0x002ea00001127983 */ /* 0x001ea20000300a00 */
[----:B------:R-:W3:Y:S02]  /*487e0*/  LDL.LU.64 R16, [R1+0x2e98] ;  /* 0x002e980001107983 */ /* 0x000ee40000300a00 */
[----:B------:R-:W2:Y:S02]  /*487f0*/  LDL.LU R21, [R1+0xa18] ;  /* 0x000a180001157983 */ /* 0x000ea40000300800 */
[----:B------:R-:W-:Y:S01]  /*48800*/  STL.64 [R1+0x2d30], R22 ;  /* 0x002d301601007387 */ /* 0x000fe20000100a00 */
[C---:B---3--:R-:W-:Y:S11]  /*48810*/  HMMA.16816.F32.BF16 R8, R24.reuse, R16, R8 ;  /* 0x000000101808723c */ /* 0x048ff60000041808 */
[----:B------:R-:W-:Y:S11]  /*48820*/  @!UPT UIADD3 URZ, URZ, URZ, URZ ;  /* 0x0000003f3f3ff290 */ /* 0x000ff6000fffe03f */
[----:B------:R-:W-:Y:S01]  /*48830*/  @!UPT UIADD3 URZ, URZ, URZ, URZ ;  /* 0x0000003f3f3ff290 */ /* 0x000fe2000fffe03f */
[----:B------:R-:W-:Y:S01]  /*48840*/  STL.64 [R1+0x1f0], R8 ;  /* 0x0001f00801007387 */ /* 0x000fe20000100a00 */
[----:B------:R0:W-:Y:S03]  /*48850*/  STL.64 [R1+0x1f8], R10 ;  /* 0x0001f80a01007387 */ /* 0x0001e60000100a00 */
[----:B0-----:R-:W3:Y:S01]  /*48860*/  LDL.LU.64 R10, [R1+0x2e90] ;  /* 0x002e9000010a7983 */ /* 0x001ee20000300a00 */
[----:B------:R-:W3:Y:S02]  /*48870*/  LDL.LU.64 R8, [R1+0x2e88] ;  /* 0x002e880001087983 */ /* 0x000ee40000300a00 */
[----:B------:R-:W4:Y:S02]  /*48880*/  LDL R16, [R1+0x7e0] ;  /* 0x0007e00001107983 */ /* 0x000f240000100800 */
[----:B--2---:R-:W-:Y:S01]  /*48890*/  STL.64 [R1+0x2d90], R18 ;  /* 0x002d901201007387 */ /* 0x004fe20000100a00 */
[----:B---3--:R-:W-:Y:S11]  /*488a0*/  HMMA.16816.F32.BF16 R8, R24, R12, R8 ;  /* 0x0000000c1808723c */ /* 0x008ff60000041808 */
[----:B------:R-:W-:Y:S11]  /*488b0*/  @!UPT UIADD3 URZ, URZ, URZ, URZ ;  /* 0x0000003f3f3ff290 */ /* 0x000ff6000fffe03f */
[----:B------:R-:W-:Y:S01]  /*488c0*/  @!UPT UIADD3 URZ, URZ, URZ, URZ ;  /* 0x0000003f3f3ff290 */ /* 0x000fe2000fffe03f */
[----:B------:R-:W-:Y:S01]  /*488d0*/  STL.64 [R1+0x1e0], R8 ;  /* 0x0001e00801007387 */ /* 0x000fe20000100a00 */
[----:B------:R0:W-:Y:S03]  /*488e0*/  STL.64 [R1+0x1e8], R10 ;  /* 0x0001e80a01007387 */ /* 0x0001e60000100a00 */
[----:B0-----:R-:W2:Y:S01]  /*488f0*/  LDL.LU.64 R10, [R1+0x2e80] ;  /* 0x002e8000010a7983 */ /* 0x001ea20000300a00 */
[----:B------:R-:W4:Y:S02]  /*48900*/  LDL.LU.64 R8, [R1+0x2e78] ;  /* 0x002e780001087983 */ /* 0x000f240000300a00 */
[----:B-----5:R-:W-:-:S04]  /*48910*/  FADD R0, R0, -R14 ;  /* 0x8000000e00007221 */ /* 0x020fc80000000000 */
[----:B------:R-:W-:Y:S02]  /*48920*/  FMUL R0, R0, 1.4426950216293334961 ;  /* 0x3fb8aa3b00007820 */ /* 0x000fe40000400000 */
[--C-:B------:R-:W-:Y:S01]  /*48930*/  FADD R2, R2, -R14.reuse ;  /* 0x8000000e02027221 */ /* 0x100fe20000000000 */
[----:B----4-:R-:W-:Y:S01]  /*48940*/  HMMA.16816.F32.BF16 R4, R24, R8, R4 ;  /* 0x000000081804723c */ /* 0x010fe20000041804 */
[----:B------:R0:W1:Y:S02]  /*48950*/  MUFU.EX2 R8, R0 ;  /* 0x0000000000087308 */ /* 0x0000640000000800 */
[----:B0-----:R-:W-:Y:S02]  /*48960*/  FMUL R0, R2, 1.4426950216293334961 ;  /* 0x3fb8aa3b02007820 */ /* 0x001fe40000400000 */
[----:B------:R-:W-:Y:S11]  /*48970*/  FADD R2, R21, -R14 ;  /* 0x8000000e15027221 */ /* 0x000ff60000000000 */
[----:B------:R-:W-:Y:S07]  /*48980*/  @!UPT UIADD3 URZ, URZ, URZ, URZ ;  /* 0x0000003f3f3ff290 */ /* 0x000fee000fffe03f */
[----:B------:R-:W-:Y:S01]  /*48990*/  STL.64 [R1+0x1d0], R4 ;  /* 0x0001d00401007387 */ /* 0x000fe20000100a00 */
[----:B------:R0:W-:Y:S03]  /*489a0*/  STL.64 [R1+0x1d8], R6 ;  /* 0x0001d80601007387 */ /* 0x0001e60000100a00 */
[----:B0-----:R-:W3:Y:S01]  /*489b0*/  LDL.LU.64 R6, [R1+0x2e70] ;  /* 0x002e700001067983 */ /* 0x001ee20000300a00 */
[----:B------:R-:W4:Y:S02]  /*489c0*/  LDL.LU.64 R4, [R1+0x2e68] ;  /* 0x002e680001047983 */ /* 0x000f240000300a00 */
[----:B--2---:R-:W-:Y:S02]  /*489d0*/  STL.64 [R1+0x2d28], R10 ;  /* 0x002d280a01007387 */ /* 0x004fe40000100a00 */
[----:B-1----:R0:W-:Y:S02]  /*489e0*/  STL [R1+0x698], R8 ;  /* 0x0006980801007387 */ /* 0x0021e40000100800 */
[----:B0-----:R0:W1:Y:S02]  /*489f0*/  MUFU.EX2 R8, R0 ;  /* 0x0000000000087308 */ /* 0x0010640000000800 */
[----:B0-----:R-:W-:-:S02]  /*48a00*/  FMUL R0, R2, 1.4426950216293334961 ;  /* 0x3fb8aa3b02007820 */ /* 0x001fc40000400000 */
[----:B------:R-:W-:-:S04]  /*48a10*/  FADD R2, R15, -R14 ;  /* 0x8000000e0f027221 */ /* 0x000fc80000000000 */
[----:B------:R0:W2:Y:S02]  /*48a20*/  MUFU.EX2 R17, R0 ;  /* 0x0000000000117308 */ /* 0x0000a40000000800 */
[----:B0-----:R-:W-:Y:S02]  /*48a30*/  FMUL R0, R2, 1.4426950216293334961 ;  /* 0x3fb8aa3b02007820 */ /* 0x001fe40000400000 */
[----:B------:R-:W-:-:S04]  /*48a40*/  FADD R2, R29, -R16 ;  /* 0x800000101d027221 */ /* 0x000fc80000000000 */
[----:B------:R-:W0:Y:S01]  /*48a50*/  MUFU.EX2 R29, R0 ;  /* 0x00000000001d7308 */ /* 0x000e220000000800 */
[----:B-1----:R-:W-:Y:S01]  /*48a60*/  STL [R1+0x6a0], R8 ;  /* 0x0006a00801007387 */ /* 0x002fe20000100800 */
[----:B--2---:R-:W-:Y:S03]  /*48a70*/  STL [R1+0x6a8], R17 ;  /* 0x0006a81101007387 */ /* 0x004fe60000100800 */
[----:B0-----:R-:W-:Y:S01]  /*48a80*/  STL [R1+0x6ac], R29 ;  /* 0x0006ac1d01007387 */ /* 0x001fe20000100800 */
[----:B------:R-:W2:Y:S02]  /*48a90*/  LDL.LU.64 R22, [R1+0x168] ;  /* 0x0001680001167983 */ /* 0x000ea40000300a00 */
[----:B------:R-:W-:Y:S02]  /*48aa0*/  FMUL R0, R2, 1.4426950216293334961 ;  /* 0x3fb8aa3b02007820 */ /* 0x000fe40000400000 */
[----:B------:R-:W-:-:S02]  /*48ab0*/  FADD R2, R28, -R16 ;  /* 0x800000101c027221 */ /* 0x000fc40000000000 */
[----:B------:R-:W0:Y:S02]  /*48ac0*/  MUFU.EX2 R28, R0 ;  /* 0x00000000001c7308 */ /* 0x000e240000000800 */
[----:B0-----:R-:W-:Y:S04]  /*48ad0*/  STL [R1+0x690], R28 ;  /* 0x0006901c01007387 */ /* 0x001fe80000100800 */
[----:B--2---:R-:W-:Y:S01]  /*48ae0*/  STL.64 [R1+0x2e20], R22 ;  /* 0x002e201601007387 */ /* 0x004fe20000100a00 */
[----:B------:R-:W2:Y:S02]  /*48af0*/  LDL R18, [R1+0x158] ;  /* 0x0001580001127983 */ /* 0x000ea40000100800 */
[----:B------:R-:W2:Y:S02]  /*48b00*/  LDL R19, [R1+0x15c] ;  /* 0x00015c0001137983 */ /* 0x000ea40000100800 */
[----:B------:R-:W-:-:S02]  /*48b10*/  FMUL R0, R2, 1.4426950216293334961 ;  /* 0x3fb8aa3b02007820 */ /* 0x000fc40000400000 */
[----:B------:R-:W-:Y:S02]  /*48b20*/  FADD R2, R3, -R16 ;  /* 0x8000001003027221 */ /* 0x000fe40000000000 */
[----:B------:R-:W5:Y:S04]  /*48b30*/  LDL.LU R3, [R1+0xa14] ;  /* 0x000a140001037983 */ /* 0x000f680000300800 */
[----:B--2---:R0:W-:Y:S04]  /*48b40*/  STL.64 [R1+0x2e28], R18 ;  /* 0x002e281201007387 */ /* 0x0041e80000100a00 */
[----:B0-----:R-:W2:Y:S04]  /*48b50*/  LDL.LU.64 R18, [R1+0x188] ;  /* 0x0001880001127983 */ /* 0x001ea80000300a00 */
[----:B--2---:R0:W-:Y:S04]  /*48b60*/  STL.64 [R1+0x2e30], R18 ;  /* 0x002e301201007387 */ /* 0x0041e80000100a00 */
[----:B0-----:R-:W2:Y:S04]  /*48b70*/  LDL R18, [R1+0x198] ;  /* 0x0001980001127983 */ /* 0x001ea80000100800 */
[----:B------:R-:W2:Y:S01]  /*48b80*/  LDL R19, [R1+0x19c] ;  /* 0x00019c0001137983 */ /* 0x000ea20000100800 */
[----:B------:R-:W2:Y:S02]  /*48b90*/  LDL.LU R12, [R1+0x5b0] ;  /* 0x0005b000010c7983 */ /* 0x000ea40000300800 */
[----:B------:R-:W2:Y:S02]  /*48ba0*/  LDL.LU R13, [R1+0x5b4] ;  /* 0x0005b400010d7983 */ /* 0x000ea40000300800 */
[----:B------:R-:W2:Y:S01]  /*48bb0*/  LDL.LU R14, [R1+0x5b8] ;  /* 0x0005b800010e7983 */ /* 0x000ea20000300800 */
[----:B------:R-:W2:Y:S04]  /*48bc0*/  LDL.LU R15, [R1+0x5bc] ;  /* 0x0005bc00010f7983 */ /* 0x000ea80000300800 */
[----:B--2---:R-:W-:Y:S01]  /*48bd0*/  STL.64 [R1+0x2e60], R14 ;  /* 0x002e600e01007387 */ /* 0x004fe20000100a00 */
[----:B------:R0:W-:Y:S03]  /*48be0*/  STL.64 [R1+0x2e58], R12 ;  /* 0x002e580c01007387 */ /* 0x0001e60000100a00 */
[----:B0-----:R-:W4:Y:S01]  /*48bf0*/  LDL.LU R12, [R1+0x5a0] ;  /* 0x0005a000010c7983 */ /* 0x001f220000300800 */
[----:B------:R-:W4:Y:S02]  /*48c00*/  LDL.LU R13, [R1+0x5a4] ;  /* 0x0005a400010d7983 */ /* 0x000f240000300800 */
[----:B------:R-:W4:Y:S02]  /*48c10*/  LDL.LU R14, [R1+0x5a8] ;  /* 0x0005a800010e7983 */ /* 0x000f240000300800 */
[----:B------:R-:W4:Y:S01]  /*48c20*/  LDL.LU R15, [R1+0x5ac] ;  /* 0x0005ac00010f7983 */ /* 0x000f220000300800 */
[----:B------:R0:W-:Y:S04]  /*48c30*/  STL.64 [R1+0x2e48], R18 ;  /* 0x002e481201007387 */ /* 0x0001e80000100a00 */
[----:B0-----:R-:W2:Y:S01]  /*48c40*/  LDL.LU.64 R18, [R1+0x1a8] ;  /* 0x0001a80001127983 */ /* 0x001ea20000300a00 */
[----:B------:R-:W2:Y:S02]  /*48c50*/  LDL.LU R20, [R1+0x570] ;  /* 0x0005700001147983 */ /* 0x000ea40000300800 */
[----:B------:R-:W2:Y:S02]  /*48c60*/  LDL.LU R21, [R1+0x574] ;  /* 0x0005740001157983 */ /* 0x000ea40000300800 */
[----:B------:R-:W2:Y:S01]  /*48c70*/  LDL.LU R22, [R1+0x578] ;  /* 0x0005780001167983 */ /* 0x000ea20000300800 */
[----:B------:R-:W2:Y:S01]  /*48c80*/  LDL.LU R23, [R1+0x57c] ;  /* 0x00057c0001177983 */ /* 0x000ea20000300800 */
[----:B------:R-:W0:Y:S01]  /*48c90*/  MUFU.EX2 R0, R0 ;  /* 0x0000000000007308 */ /* 0x000e220000000800 */
[----:B----4-:R-:W-:Y:S02]  /*48ca0*/  HMMA.16816.F32.BF16 R24, R24, R4, R12 ;  /* 0x000000041818723c */ /* 0x010fe4000004180c */
[----:B--2---:R-:W-:Y:S01]  /*48cb0*/  STL.64 [R1+0x2e40], R22 ;  /* 0x002e401601007387 */ /* 0x004fe20000100a00 */
[----:B------:R1:W-:Y:S03]  /*48cc0*/  STL.64 [R1+0x2e38], R20 ;  /* 0x002e381401007387 */ /* 0x0003e60000100a00 */
[----:B-1----:R-:W2:Y:S01]  /*48cd0*/  LDL.LU R20, [R1+0x590] ;  /* 0x0005900001147983 */ /* 0x002ea20000300800 */
[----:B------:R-:W2:Y:S02]  /*48ce0*/  LDL.LU R21, [R1+0x594] ;  /* 0x0005940001157983 */ /* 0x000ea40000300800 */
[----:B------:R-:W2:Y:S02]  /*48cf0*/  LDL.LU R22, [R1+0x598] ;  /* 0x0005980001167983 */ /* 0x000ea40000300800 */
[----:B------:R-:W2:Y:S01]  /*48d00*/  LDL.LU R23, [R1+0x59c] ;  /* 0x00059c0001177983 */ /* 0x000ea20000300800 */
[----:B------:R-:W4:Y:S01]  /*48d10*/  LDL.LU R8, [R1+0x550] ;  /* 0x0005500001087983 */ /* 0x000f220000300800 */
[----:B------:R-:W4:Y:S02]  /*48d20*/  LDL.LU R9, [R1+0x554] ;  /* 0x0005540001097983 */ /* 0x000f240000300800 */
[----:B------:R-:W4:Y:S02]  /*48d30*/  LDL.LU R10, [R1+0x558] ;  /* 0x00055800010a7983 */ /* 0x000f240000300800 */
[----:B------:R-:W4:Y:S01]  /*48d40*/  LDL.LU R11, [R1+0x55c] ;  /* 0x00055c00010b7983 */ /* 0x000f220000300800 */
[----:B0-----:R0:W-:Y:S02]  /*48d50*/  STL [R1+0x694], R0 ;  /* 0x0006940001007387 */ /* 0x0011e40000100800 */
[----:B0-----:R-:W-:-:S02]  /*48d60*/  FMUL R0, R2, 1.4426950216293334961 ;  /* 0x3fb8aa3b02007820 */ /* 0x001fc40000400000 */
[----:B-----5:R-:W-:Y:S02]  /*48d70*/  FADD R2, R3, -R16 ;  /* 0x8000001003027221 */ /* 0x020fe40000000000 */
[----:B------:R0:W1:Y:S02]  /*48d80*/  MUFU.EX2 R3, R0 ;  /* 0x0000000000037308 */ /* 0x0000640000000800 */
[----:B0-----:R-:W-:Y:S02]  /*48d90*/  FMUL R0, R2, 1.4426950216293334961 ;  /* 0x3fb8aa3b02007820 */ /* 0x001fe40000400000 */
[----:B------:R-:W5:Y:S04]  /*48da0*/  LDL R2, [R1+0x694] ;  /* 0x0006940001027983 */ /* 0x000f680000100800 */
[----:B------:R0:W1:Y:S02]  /*48db0*/  MUFU.EX2 R16, R0 ;  /* 0x0000000000107308 */ /* 0x0000640000000800 */
[----:B0-----:R-:W2:Y:S01]  /*48dc0*/  LDL R0, [R1+0x698] ;  /* 0x0006980001007983 */ /* 0x001ea20000100800 */
[----:B------:R-:W2:Y:S02]  /*48dd0*/  LDL.LU.64 R14, [R1+0x2e60] ;  /* 0x002e6000010e7983 */ /* 0x000ea40000300a00 */
[----:B------:R-:W2:Y:S02]  /*48de0*/  LDL.LU.64 R12, [R1+0x2e58] ;  /* 0x002e5800010c7983 */ /* 0x000ea40000300a00 */
[----:B------:R-:W-:Y:S01]  /*48df0*/  STL.64 [R1+0x1b0], R24 ;  /* 0x0001b01801007387 */ /* 0x000fe20000100a00 */
[----:B------:R0:W-:Y:S04]  /*48e00*/  STL.64 [R1+0x1b8], R26 ;  /* 0x0001b81a01007387 */ /* 0x0001e80000100a00 */
[----:B0-----:R-:W2:Y:S01]  /*48e10*/  LDL R27, [R1+0x6a0] ;  /* 0x0006a000011b7983 */ /* 0x001ea20000100800 */
[----:B------:R-:W-:Y:S01]  /*48e20*/  F2FP.BF16.PACK_AB R26, R29, R17 ;  /* 0x000000111d1a723e */ /* 0x000fe200000010ff */
[----:B-1----:R-:W-:Y:S02]  /*48e30*/  STL [R1+0x69c], R3 ;  /* 0x00069c0301007387 */ /* 0x002fe40000100800 */
[----:B---3--:R0:W-:Y:S01]  /*48e40*/  STL.64 [R1+0x2d78], R6 ;  /* 0x002d780601007387 */ /* 0x0081e20000100a00 */
[----:B------:R-:W-:Y:S01]  /*48e50*/  STL [R1+0x6a4], R16 ;  /* 0x0006a41001007387 */ /* 0x000fe20000100800 */
[----:B------:R-:W3:Y:S02]  /*48e60*/  LDL.LU R4, [R1+0x560] ;  /* 0x0005600001047983 */ /* 0x000ee40000300800 */
[----:B------:R-:W3:Y:S01]  /*48e70*/  LDL.LU R5, [R1+0x564] ;  /* 0x0005640001057983 */ /* 0x000ee20000300800 */
[----:B0-----:R-:W3:Y:S01]  /*48e80*/  LDL.LU R6, [R1+0x568] ;  /* 0x0005680001067983 */ /* 0x001ee20000300800 */
[----:B------:R-:W3:Y:S01]  /*48e90*/  LDL.LU R7, [R1+0x56c] ;  /* 0x00056c0001077983 */ /* 0x000ee20000300800 */
[----:B-----5:R-:W-:-:S02]  /*48ea0*/  F2FP.BF16.PACK_AB R25, R2, R28 ;  /* 0x0000001c0219723e */ /* 0x020fc400000010ff */
[----:B------:R-:W5:Y:S01]  /*48eb0*/  LDL.LU R28, [R1+0x2e54] ;  /* 0x002e5400011c7983 */ /* 0x000f620000300800 */
[----:B------:R-:W3:Y:S01]  /*48ec0*/  LDL.LU R29, [R1+0x2e50] ;  /* 0x002e5000011d7983 */ /* 0x000ee20000300800 */
[----:B--2---:R-:W-:Y:S01]  /*48ed0*/  F2FP.BF16.PACK_AB R24, R27, R0 ;  /* 0x000000001b18723e */ /* 0x004fe200000010ff */
[----:B------:R-:W-:-:S07]  /*48ee0*/  F2FP.BF16.PACK_AB R27, R16, R3 ;  /* 0x00000003101b723e */ /* 0x000fce00000010ff */
[C---:B------:R-:W-:Y:S11]  /*48ef0*/  HMMA.16816.F32.BF16 R12, R24.reuse, R18, R12 ;  /* 0x00000012180c723c */ /* 0x040ff6000004180c */
[----:B------:R-:W-:Y:S11]  /*48f00*/  @!UPT UIADD3 URZ, URZ, URZ, URZ ;  /* 0x0000003f3f3ff290 */ /* 0x000ff6000fffe03f */
[----:B------:R-:W-:Y:S01]  /*48f10*/  @!UPT UIADD3 URZ, URZ, URZ, URZ ;  /* 0x0000003f3f3ff290 */ /* 0x000fe2000fffe03f */
[----:B------:R-:W-:Y:S01]  /*48f20*/  STL.64 [R1+0x5a0], R12 ;  /* 0x0005a00c01007387 */ /* 0x000fe20000100a00 */
[----:B------:R0:W-:Y:S02]  /*48f30*/  STL.64 [R1+0x5a8], R14 ;  /* 0x0005a80e01007387 */ /* 0x0001e40000100a00 */
[----:B0-----:R-:W-:Y:S01]  /*48f40*/  IMAD.MOV.U32 R15, RZ, RZ, R18 ;  /* 0x000000ffff0f7224 */ /* 0x001fe200078e0012 */
[----:B------:R-:W-:Y:S02]  /*48f50*/  MOV R14, R19 ;  /* 0x00000013000e7202 */ /* 0x000fe40000000f00 */
[----:B------:R-:W2:Y:S03]  /*48f60*/  LDL.LU.64 R18, [R1+0x2e48] ;  /* 0x002e480001127983 */ /* 0x000ea60000300a00 */
[----:B------:R0:W-:Y:S02]  /*48f70*/  STL [R1+0x2c8c], R14 ;  /* 0x002c8c0e01007387 */ /* 0x0001e40000100800 */
[----:B------:R1:W-:Y:S02]  /*48f80*/  STL [R1+0x2c88], R15 ;  /* 0x002c880f01007387 */ /* 0x0003e40000100800 */
[----:B------:R-:W3:Y:S01]  /*48f90*/  LDL.LU R12, [R1+0x580] ;  /* 0x00058000010c7983 */ /* 0x000ee20000300800 */
[----:B------:R-:W3:Y:S04]  /*48fa0*/  LDL.LU R13, [R1+0x584] ;  /* 0x00058400010d7983 */ /* 0x000ee80000300800 */
[----:B0-----:R-:W3:Y:S01]  /*48fb0*/  LDL.LU R14, [R1+0x588] ;  /* 0x00058800010e7983 */ /* 0x001ee20000300800 */
[----:B-1----:R-:W3:Y:S01]  /*48fc0*/  LDL.LU R15, [R1+0x58c] ;  /* 0x00058c00010f7983 */ /* 0x002ee20000300800 */
[C---:B--2---:R-:W-:Y:S02]  /*48fd0*/  HMMA.16816.F32.BF16 R16, R24.reuse, R18, R20 ;  /* 0x000000121810723c */ /* 0x044fe40000041814 */
[----:B------:R-:W2:Y:S01]  /*48fe0*/  LDL.LU.64 R22, [R1+0x2e40] ;  /* 0x002e400001167983 */ /* 0x000ea20000300a00 */
[----:B------:R-:W2:Y:S11]  /*48ff0*/  LDL.LU.64 R20, [R1+0x2e38] ;  /* 0x002e380001147983 */ /* 0x000eb60000300a00 */
[----:B------:R-:W-:Y:S09]  /*49000*/  @!UPT UIADD3 URZ, URZ, URZ, URZ ;  /* 0x0000003f3f3ff290 */ /* 0x000ff2000fffe03f */
[----:B------:R-:W-:Y:S01]  /*49010*/  STL.64 [R1+0x590], R16 ;  /* 0x0005901001007387 */ /* 0x000fe20000100a00 */
[----:B------:R0:W-:Y:S03]  /*49020*/  STL.64 [R1+0x598], R18 ;  /* 0x0005981201007387 */ /* 0x0001e60000100a00 */
[----:B0-----:R-:W3:Y:S02]  /*49030*/  LDL.LU.64 R18, [R1+0x2e30] ;  /* 0x002e300001127983 */ /* 0x001ee40000300a00 */
[C---:B---3--:R-:W-:Y:S11]  /*49040*/  HMMA.16816.F32.BF16 R12, R24.reuse, R18, R12 ;  /* 0x00000012180c723c */ /* 0x048ff6000004180c */
[----:B------:R-:W-:Y:S11]  /*49050*/  @!UPT UIADD3 URZ, URZ, URZ, URZ ;  /* 0x0000003f3f3ff290 */ /* 0x000ff6000fffe03f */
[----:B------:R-:W-:Y:S01]  /*49060*/  @!UPT UIADD3 URZ, URZ, URZ, URZ ;  /* 0x0000003f3f3ff290 */ /* 0x000fe2000fffe03f */
[----:B------:R-:W-:Y:S01]  /*49070*/  STL.64 [R1+0x580], R12 ;  /* 0x0005800c01007387 */ /* 0x000fe20000100a00 */
[----:B------:R0:W-:Y:S02]  /*49080*/  STL.64 [R1+0x588], R14 ;  /* 0x0005880e01007387 */ /* 0x0001e40000100a00 */
[----:B0-----:R-:W-:Y:S01]  /*49090*/  IMAD.MOV.U32 R15, RZ, RZ, R19 ;  /* 0x000000ffff0f7224 */ /* 0x001fe200078e0013 */
[----:B------:R-:W-:Y:S02]  /*490a0*/  MOV R14, R18 ;  /* 0x00000012000e7202 */ /* 0x000fe40000000f00 */
[----:B------:R-:W4:Y:S02]  /*490b0*/  LDL.LU.64 R18, [R1+0x2e28] ;  /* 0x002e280001127983 */ /* 0x000f240000300a00 */
[----:B------:R0:W-:Y:S02]  /*490c0*/  STL [R1+0x2c94], R15 ;  /* 0x002c940f01007387 */ /* 0x0001e40000100800 */
[----:B------:R1:W-:Y:S01]  /*490d0*/  STL [R1+0x2c90], R14 ;  /* 0x002c900e01007387 */ /* 0x0003e20000100800 */
[----:B0-----:R-:W2:Y:S04]  /*490e0*/  LDL R15, [R1+0x17c] ;  /* 0x00017c00010f7983 */ /* 0x001ea80000100800 */
[----:B-1----:R-:W2:Y:S02]  /*490f0*/  LDL R14, [R1+0x178] ;  /* 0x00017800010e7983 */ /* 0x002ea40000100800 */
[C---:B--2---:R-:W-:Y:S02]  /*49100*/  HMMA.16816.F32.BF16 R12, R24.reuse, R14, R20 ;  /* 0x0000000e180c723c */ /* 0x044fe40000041814 */
[----:B------:R-:W2:Y:S11]  /*49110*/  LDL.LU.64 R22, [R1+0x2e20] ;  /* 0x002e200001167983 */ /* 0x000eb60000300a00 */
[----:B------:R-:W-:Y:S10]  /*49120*/  @!UPT UIADD3 URZ, URZ, URZ, URZ ;  /* 0x0000003f3f3ff290 */ /* 0x000ff4000fffe03f */
[----:B------:R-:W-:Y:S01]  /*49130*/  STL.64 [R1+0x570], R12 ;  /* 0x0005700c01007387 */ /* 0x000fe20000100a00 */
[----:B------:R0:W-:Y:S01]  /*49140*/  STL.64 [R1+0x578], R14 ;  /* 0x0005780e01007387 */ /* 0x0001e20000100a00 */
[C---:B--2---:R-:W-:Y:S01]  /*49150*/  HMMA.16816.F32.BF16 R4, R24.reuse, R22, R4 ;  /* 0x000000161804723c */ /* 0x044fe20000041804 */
[----:B0-----:R-:W-:Y:S02]  /*49160*/  MOV R15, R22 ;  /* 0x00000016000f7202 */ /* 0x001fe40000000f00 */
[----:B------:R-:W-:Y:S11]  /*49170*/  MOV R14, R23 ;  /* 0x00000017000e7202 */ /* 0x000ff60000000f00 */
[----:B------:R-:W-:Y:S09]  /*49180*/  @!UPT UIADD3 URZ, URZ, URZ, URZ ;  /* 0x0000003f3f3ff290 */ /* 0x000ff2000fffe03f */
[----:B------:R-:W-:Y:S01]  /*49190*/  STL.64 [R1+0x560], R4 ;  /* 0x0005600401007387 */ /* 0x000fe20000100a00 */
[----:B------:R4:W-:Y:S02]  /*491a0*/  STL.64 [R1+0x568], R6 ;  /* 0x0005680601007387 */ /* 0x0009e40000100a00 */
[----:B------:R-:W2:Y:S02]  /*491b0*/  LDL R22, [R1+0xb8] ;  /* 0x0000b80001167983 */ /* 0x000ea40000100800 */
[----:B------:R-:W2:Y:S01]  /*491c0*/  LDL R23, [R1+0xbc] ;  /* 0x0000bc0001177983 */ /* 0x000ea20000100800 */
[C---:B----4-:R-:W-:Y:S01]  /*491d0*/  HMMA.16816.F32.BF16 R4, R24.reuse, R18, R8 ;  /* 0x000000121804723c */ /* 0x050fe20000041808 */
[----:B--2---:R0:W-:Y:S01]  /*491e0*/  STL.64 [R1+0x2d98], R22 ;  /* 0x002d981601007387 */ /* 0x0041e20000100a00 */
[----:B------:R-:W-:Y:S02]  /*491f0*/  STL [R1+0x2c9c], R14 ;  /* 0x002c9c0e01007387 */ /* 0x000fe40000100800 */
[----:B------:R-:W-:Y:S02]  /*49200*/  STL [R1+0x2c98], R15 ;  /* 0x002c980f01007387 */ /* 0x000fe40000100800 */
[----:B------:R-:W2:Y:S11]  /*49210*/  LDL R18, [R1+0xc8] ;  /* 0x0000c80001127983 */ /* 0x000eb60000100800 */
[----:B------:R-:W-:Y:S06]  /*49220*/  @!UPT UIADD3 URZ, URZ, URZ, URZ ;  /* 0x0000003f3f3ff290 */ /* 0x000fec000fffe03f */
[----:B------:R-:W-:Y:S01]  /*49230*/  STL.64 [R1+0x550], R4 ;  /* 0x0005500401007387 */ /* 0x000fe20000100a00 */
[----:B------:R-:W-:Y:S02]  /*49240*/  STL.64 [R1+0x558], R6 ;  /* 0x0005580601007387 */ /* 0x000fe40000100a00 */
[----:B------:R-:W2:Y:S02]  /*49250*/  LDL R19, [R1+0xcc] ;  /* 0x0000cc0001137983 */ /* 0x000ea40000100800 */
[----:B--2---:R1:W-:Y:S01]  /*49260*/  STL.64 [R1+0x2da0], R18 ;  /* 0x002da01201007387 */ /* 0x0043e20000100a00 */
[----:B------:R-:W2:Y:S02]  /*49270*/  LDL.LU R20, [R1+0x4c0] ;  /* 0x0004c00001147983 */ /* 0x000ea40000300800 */
[----:B------:R-:W2:Y:S02]  /*49280*/  LDL.LU R21, [R1+0x4c4] ;  /* 0x0004c40001157983 */ /* 0x000ea40000300800 */
[----:B0-----:R-:W3:Y:S01]  /*49290*/  LDL.LU R22, [R1+0x4c8] ;  /* 0x0004c80001167983 */ /* 0x001ee20000300800 */
[----:B------:R-:W3:Y:S04]  /*492a0*/  LDL.LU R23, [R1+0x4cc] ;  /* 0x0004cc0001177983 */ /* 0x000ee80000300800 */
[----:B---3--:R-:W-:Y:S01]  /*492b0*/  STL.64 [R1+0x2db0], R22 ;  /* 0x002db01601007387 */ /* 0x008fe20000100a00 */
[----:B--2---:R0:W-:Y:S02]  /*492c0*/  STL.64 [R1+0x2da8], R20 ;  /* 0x002da81401007387 */ /* 0x0041e40000100a00 */
[----:B-1----:R-:W2:Y:S02]  /*492d0*/  LDL R18, [R1+0xd8] ;  /* 0x0000d80001127983 */ /* 0x002ea40000100800 */
[----:B------:R-:W2:Y:S02]  /*492e0*/  LDL R19, [R1+0xdc] ;  /* 0x0000dc0001137983 */ /* 0x000ea40000100800 */
[----:B--2---:R1:W-:Y:S01]  /*492f0*/  STL.64 [R1+0x2db8], R18 ;  /* 0x002db81201007387 */ /* 0x0043e20000100a00 */
[----:B0-----:R-:W2:Y:S02]  /*49300*/  LDL.LU R20, [R1+0x4d0] ;  /* 0x0004d00001147983 */ /* 0x001ea40000300800 */
[----:B------:R-:W2:Y:S02]  /*49310*/  LDL.LU R21, [R1+0x4d4] ;  /* 0x0004d40001157983 */ /* 0x000ea40000300800 */
[----:B------:R-:W3:Y:S01]  /*49320*/  LDL.LU R22, [R1+0x4d8] ;  /* 0x0004d80001167983 */ /* 0x000ee20000300800 */
[----:B------:R-:W3:Y:S04]  /*49330*/  LDL.LU R23, [R1+0x4dc] ;  /* 0x0004dc0001177983 */ /* 0x000ee80000300800 */
[----:B---3--:R-:W-:Y:S01]  /*49340*/  STL.64 [R1+0x2dc8], R22 ;  /* 0x002dc81601007387 */ /* 0x008fe20000100a00 */
[----:B--2---:R-:W-:Y:S02]  /*49350*/  STL.64 [R1+0x2dc0], R20 ;  /* 0x002dc01401007387 */ /* 0x004fe40000100a00 */
[----:B-1----:R-:W2:Y:S02]  /*49360*/  LDL R18, [R1+0xe8] ;  /* 0x0000e80001127983 */ /* 0x002ea40000100800 */
[----:B------:R-:W2:Y:S02]  /*49370*/  LDL R19, [R1+0xec] ;  /* 0x0000ec0001137983 */ /* 0x000ea40000100800 */
[----:B--2---:R0:W-:Y:S04]  /*49380*/  STL.64 [R1+0x2dd0], R18 ;  /* 0x002dd01201007387 */ /* 0x0041e80000100a00 */
[----:B0-----:R-:W2:Y:S04]  /*49390*/  LDL R18, [R1+0xf8] ;  /* 0x0000f80001127983 */ /* 0x001ea80000100800 */
[----:B------:R-:W2:Y:S04]  /*493a0*/  LDL R19, [R1+0xfc] ;  /* 0x0000fc0001137983 */ /* 0x000ea80000100800 */
[----:B--2---:R0:W-:Y:S01]  /*493b0*/  STL.64 [R1+0x2de8], R18 ;  /* 0x002de81201007387 */ /* 0x0041e20000100a00 */
[----:B------:R-:W2:Y:S02]  /*493c0*/  LDL.LU R20, [R1+0x4e0] ;  /* 0x0004e00001147983 */ /* 0x000ea40000300800 */
[----:B------:R-:W2:Y:S02]  /*493d0*/  LDL.LU R21, [R1+0x4e4] ;  /* 0x0004e40001157983 */ /* 0x000ea40000300800 */
[----:B------:R-:W3:Y:S01]  /*493e0*/  LDL.LU R22, [R1+0x4e8] ;  /* 0x0004e80001167983 */ /* 0x000ee20000300800 */
[----:B------:R-:W3:Y:S04]  /*493f0*/  LDL.LU R23, [R1+0x4ec] ;  /* 0x0004ec0001177983 */ /* 0x000ee80000300800 */
[----:B0-----:R-:W4:Y:S04]  /*49400*/  LDL R18, [R1+0x108] ;  /* 0x0001080001127983 */ /* 0x001f280000100800 */
[----:B------:R-:W4:Y:S01]  /*49410*/  LDL R19, [R1+0x10c] ;  /* 0x00010c0001137983 */ /* 0x000f220000100800 */
[----:B------:R-:W2:Y:S02]  /*49420*/  LDL.LU R12, [R1+0x540] ;  /* 0x00054000010c7983 */ /* 0x000ea40000300800 */
[----:B------:R-:W2:Y:S02]  /*49430*/  LDL.LU R13, [R1+0x544] ;  /* 0x00054400010d7983 */ /* 0x000ea40000300800 */
[----:B------:R-:W2:Y:S01]  /*49440*/  LDL.LU R14, [R1+0x548] ;  /* 0x00054800010e7983 */ /* 0x000ea20000300800 */
[----:B------:R-:W2:Y:S01]  /*49450*/  LDL.LU R15, [R1+0x54c] ;  /* 0x00054c00010f7983 */ /* 0x000ea20000300800 */
[----:B------:R-:W2:Y:S02]  /*49460*/  LDL R6, [R1+0x138] ;  /* 0x0001380001067983 */ /* 0x000ea40000100800 */
[----:B------:R-:W2:Y:S02]  /*49470*/  LDL R7, [R1+0x13c] ;  /* 0x00013c0001077983 */ /* 0x000ea40000100800 */
[----:B--2---:R0:W-:Y:S04]  /*49480*/  STL.64 [R1+0x2e18], R6 ;  /* 0x002e180601007387 */ /* 0x0041e80000100a00 */
[----:B0-----:R-:W2:Y:S01]  /*49490*/  LDL.LU.64 R6, [R1+0x148] ;  /* 0x0001480001067983 */ /* 0x001ea20000300a00 */
[----:B------:R-:W2:Y:S02]  /*494a0*/  LDL R10, [R1+0x128] ;  /* 0x00012800010a7983 */ /* 0x000ea40000100800 */
[----:B------:R-:W2:Y:S02]  /*494b0*/  LDL R11, [R1+0x12c] ;  /* 0x00012c00010b7983 */ /* 0x000ea40000100800 */
[----:B--2---:R0:W-:Y:S01]  /*494c0*/  STL.64 [R1+0x2e10], R10 ;  /* 0x002e100a01007387 */ /* 0x0041e20000100a00 */
[----:B------:R-:W2:Y:S02]  /*494d0*/  LDL.LU R8, [R1+0x530] ;  /* 0x0005300001087983 */ /* 0x000ea40000300800 */
[----:B------:R-:W2:Y:S01]  /*494e0*/  LDL.LU R9, [R1+0x534] ;  /* 0x0005340001097983 */ /* 0x000ea20000300800 */
[----:B0-----:R-:W2:Y:S01]  /*494f0*/  LDL.LU R10, [R1+0x538] ;  /* 0x00053800010a7983 */ /* 0x001ea20000300800 */
[----:B------:R-:W2:Y:S02]  /*49500*/  LDL.LU R11, [R1+0x53c] ;  /* 0x00053c00010b7983 */ /* 0x000ea40000300800 */
[----:B----4-:R0:W-:Y:S02]  /*49510*/  STL.64 [R1+0x2e00], R18 ;  /* 0x002e001201007387 */ /* 0x0101e40000100a00 */
[----:B0-----:R-:W4:Y:S01]  /*49520*/  LDL.LU.64 R18, [R1+0x118] ;  /* 0x0001180001127983 */ /* 0x001f220000300a00 */
[----:B------:R-:W-:Y:S03]  /*49530*/  HMMA.16816.F32.BF16 R12, R24, R6, R12 ;  /* 0x00000006180c723c */ /* 0x000fe6000004180c */
[----:B----4-:R0:W-:Y:S01]  /*49540*/  STL.64 [R1+0x2e08], R18 ;  /* 0x002e081201007387 */ /* 0x0101e20000100a00 */
[----:B------:R-:W4:Y:S02]  /*49550*/  LDL.LU R16, [R1+0x520] ;  /* 0x0005200001107983 */ /* 0x000f240000300800 */
[----:B------:R-:W4:Y:S01]  /*49560*/  LDL.LU R17, [R1+0x524] ;  /* 0x0005240001117983 */ /* 0x000f220000300800 */
[----:B0-----:R-:W4:Y:S01]  /*49570*/  LDL.LU R18, [R1+0x528] ;  /* 0x0005280001127983 */ /* 0x001f220000300800 */
[----:B------:R-:W4:Y:S02]  /*49580*/  LDL.LU R19, [R1+0x52c] ;  /* 0x00052c0001137983 */ /* 0x000f240000300800 */
[----:B---3--:R-:W-:Y:S02]  /*49590*/  STL.64 [R1+0x2de0], R22 ;  /* 0x002de01601007387 */ /* 0x008fe40000100a00 */
[----:B------:R0:W-:Y:S02]  /*495a0*/  STL.64 [R1+0x2dd8], R20 ;  /* 0x002dd81401007387 */ /* 0x0001e40000100a00 */
[----:B0-----:R-:W3:Y:S01]  /*495b0*/  LDL.LU R20, [R1+0x4f0] ;  /* 0x0004f00001147983 */ /* 0x001ee20000300800 */
[----:B------:R-:W3:Y:S02]  /*495c0*/  LDL.LU R21, [R1+0x4f4] ;  /* 0x0004f40001157983 */ /* 0x000ee40000300800 */
[----:B------:R-:W2:Y:S02]  /*495d0*/  LDL.LU R22, [R1+0x4f8] ;  /* 0x0004f80001167983 */ /* 0x000ea40000300800 */
[----:B------:R-:W2:Y:S02]  /*495e0*/  LDL.LU R23, [R1+0x4fc] ;  /* 0x0004fc0001177983 */ /* 0x000ea40000300800 */
[----:B--2---:R-:W-:Y:S01]  /*495f0*/  STL.64 [R1+0x2df8], R22 ;  /* 0x002df81601007387 */ /* 0x004fe20000100a00 */
[----:B---3--:R0:W-:Y:S03]  /*49600*/  STL.64 [R1+0x2df0], R20 ;  /* 0x002df01401007387 */ /* 0x0081e60000100a00 */
[----:B0-----:R-:W2:Y:S01]  /*49610*/  LDL.LU R20, [R1+0x500] ;  /* 0x0005000001147983 */ /* 0x001ea20000300800 */
[----:B------:R-:W2:Y:S02]  /*49620*/  LDL.LU R21, [R1+0x504] ;  /* 0x0005040001157983 */ /* 0x000ea40000300800 */
[----:B------:R-:W2:Y:S02]  /*49630*/  LDL.LU R22, [R1+0x508] ;  /* 0x0005080001167983 */ /* 0x000ea40000300800 */
[----:B------:R-:W2:Y:S01]  /*49640*/  LDL.LU R23, [R1+0x50c] ;  /* 0x00050c0001177983 */ /* 0x000ea20000300800 */
[----:B------:R-:W-:Y:S01]  /*49650*/  STL.64 [R1+0x540], R12 ;  /* 0x0005400c01007387 */ /* 0x000fe20000100a00 */
[----:B------:R0:W-:Y:S02]  /*49660*/  STL.64 [R1+0x548], R14 ;  /* 0x0005480e01007387 */ /* 0x0001e40000100a00 */
[----:B0-----:R-:W-:Y:S01]  /*49670*/  IMAD.MOV.U32 R14, RZ, RZ, R6 ;  /* 0x000000ffff0e7224 */ /* 0x001fe200078e0006 */
[----:B------:R-:W-:-:S02]  /*49680*/  MOV R15, R7 ;  /* 0x00000007000f7202 */ /* 0x000fc40000000f00 */
[----:B------:R-:W3:Y:S03]  /*49690*/  LDL.LU.64 R6, [R1+0x2e18] ;  /* 0x002e180001067983 */ /* 0x000ee60000300a00 */
[----:B------:R-:W-:Y:S02]  /*496a0*/  STL [R1+0x2ca4], R15 ;  /* 0x002ca40f01007387 */ /* 0x000fe40000100800 */
[----:B------:R0:W-:Y:S02]  /*496b0*/  STL [R1+0x2ca0], R14 ;  /* 0x002ca00e01007387 */ /* 0x0001e40000100800 */
[----:B------:R-:W2:Y:S01]  /*496c0*/  LDL.LU R12, [R1+0x510] ;  /* 0x00051000010c7983 */ /* 0x000ea20000300800 */
[----:B------:R-:W2:Y:S04]  /*496d0*/  LDL.LU R13, [R1+0x514] ;  /* 0x00051400010d7983 */ /* 0x000ea80000300800 */
[----:B0-----:R-:W2:Y:S01]  /*496e0*/  LDL.LU R14, [R1+0x518] ;  /* 0x00051800010e7983 */ /* 0x001ea20000300800 */
[----:B------:R-:W2:Y:S01]  /*496f0*/  LDL.LU R15, [R1+0x51c] ;  /* 0x00051c00010f7983 */ /* 0x000ea20000300800 */
[C---:B---3--:R-:W-:Y:S02]  /*49700*/  HMMA.16816.F32.BF16 R4, R24.reuse, R6, R8 ;  /* 0x000000061804723c */ /* 0x048fe40000041808 */
[----:B------:R-:W4:Y:S11]  /*49710*/  LDL.LU.64 R10, [R1+0x2e10] ;  /* 0x002e1000010a7983 */ /* 0x000f360000300a00 */
[----:B------:R-:W-:Y:S10]  /*49720*/  @!UPT UIADD3 URZ, URZ, URZ, URZ ;  /* 0x0000003f3f3ff290 */ /* 0x000ff4000fffe03f */
[----:B------:R-:W-:Y:S01]  /*49730*/  STL.64 [R1+0x530], R4 ;  /* 0x0005300401007387 */ /* 0x000fe20000100a00 */
[----:B------:R0:W-:Y:S03]  /*49740*/  STL.64 [R1+0x538], R6 ;  /* 0x0005380601007387 */ /* 0x0001e60000100a00 */
[----:B0-----:R-:W3:Y:S01]  /*49750*/  LDL.64 R6, [R1+0xa8] ;  /* 0x0000a80001067983 */ /* 0x001ee20000100a00 */
[C---:B----4-:R-:W-:Y:S03]  /*49760*/  HMMA.16816.F32.BF16 R8, R24.reuse, R10, R16 ;  /* 0x0000000a1808723c */ /* 0x050fe60000041810 */
[----:B---3--:R0:W-:Y:S01]  /*49770*/  STL.64 [R1+0x2d88], R6 ;  /* 0x002d880601007387 */ /* 0x0081e20000100a00 */
[----:B------:R-:W3:Y:S02]  /*49780*/  LDL.LU R4, [R1+0x4b0] ;  /* 0x0004b00001047983 */ /* 0x000ee40000300800 */
[----:B------:R-:W3:Y:S01]  /*49790*/  LDL.LU R5, [R1+0x4b4] ;  /* 0x0004b40001057983 */ /* 0x000ee20000300800 */
[----:B0-----:R-:W3:Y:S01]  /*497a0*/  LDL.LU R6, [R1+0x4b8] ;  /* 0x0004b80001067983 */ /* 0x001ee20000300800 */
[----:B------:R-:W3:Y:S02]  /*497b0*/  LDL.LU R7, [R1+0x4bc] ;  /* 0x0004bc0001077983 */ /* 0x000ee40000300800 */
[----:B------:R-:W2:Y:S11]  /*497c0*/  LDL.LU.64 R18, [R1+0x2e08] ;  /* 0x002e080001127983 */ /* 0x000eb60000300a00 */
[----:B------:R-:W-:Y:S02]  /*497d0*/  @!UPT UIADD3 URZ, URZ, URZ, URZ ;  /* 0x0000003f3f3ff290 */ /* 0x000fe4000fffe03f */
[----:B------:R-:W-:Y:S01]  /*497e0*/  STL.64 [R1+0x520], R8 ;  /* 0x0005200801007387 */ /* 0x000fe20000100a00 */
[----:B------:R0:W-:Y:S04]  /*497f0*/  STL.64 [R1+0x528], R10 ;  /* 0x0005280a01007387 */ /* 0x0001e80000100a00 */
[----:B0-----:R-:W4:Y:S04]  /*49800*/  LDL R10, [R1+0x98] ;  /* 0x00009800010a7983 */ /* 0x001f280000100800 */
[----:B------:R-:W4:Y:S01]  /*49810*/  LDL R11, [R1+0x9c] ;  /* 0x00009c00010b7983 */ /* 0x000f220000100800 */
[C---:B--2---:R-:W-:Y:S03]  /*49820*/  HMMA.16816.F32.BF16 R12, R24.reuse, R18, R12 ;  /* 0x00000012180c723c */ /* 0x044fe6000004180c */
[----:B----4-:R0:W-:Y:S01]  /*49830*/  STL.64 [R1+0x2d80], R10 ;  /* 0x002d800a01007387 */ /* 0x0101e20000100a00 */
[----:B------:R-:W2:Y:S02]  /*49840*/  LDL.LU R8, [R1+0x4a0] ;  /* 0x0004a00001087983 */ /* 0x000ea40000300800 */
[----:B------:R-:W2:Y:S01]  /*49850*/  LDL.LU R9, [R1+0x4a4] ;  /* 0x0004a40001097983 */ /* 0x000ea20000300800 */
[----:B0-----:R-:W2:Y:S01]  /*49860*/  LDL.LU R10, [R1+0x4a8] ;  /* 0x0004a800010a7983 */ /* 0x001ea20000300800 */
[----:B------:R-:W2:Y:S11]  /*49870*/  LDL.LU R11, [R1+0x4ac] ;  /* 0x0004ac00010b7983 */ /* 0x000eb60000300800 */
[----:B------:R-:W-:Y:S04]  /*49880*/  @!UPT UIADD3 URZ, URZ, URZ, URZ ;  /* 0x0000003f3f3ff290 */ /* 0x000fe8000fffe03f */
[----:B------:R-:W-:Y:S02]  /*49890*/  STL.64 [R1+0x510], R12 ;  /* 0x0005100c01007387 */ /* 0x000fe40000100a00 */
[----:B------:R0:W-:Y:S02]  /*498a0*/  STL.64 [R1+0x518], R14 ;  /* 0x0005180e01007387 */ /* 0x0001e40000100a00 */
[----:B0-----:R-:W-:Y:S01]  /*498b0*/  MOV R15, R18 ;  /* 0x00000012000f7202 */ /* 0x001fe20000000f00 */
[----:B------:R-:W-:Y:S02]  /*498c0*/  IMAD.MOV.U32 R14, RZ, RZ, R19 ;  /* 0x000000ffff0e7224 */ /* 0x000fe400078e0013 */
[----:B------:R-:W4:Y:S03]  /*498d0*/  LDL.LU.64 R18, [R1+0x2e00] ;  /* 0x002e000001127983 */ /* 0x000f260000300a00 */
[----:B------:R0:W-:Y:S02]  /*498e0*/  STL.64 [R1+0x2d70], R14 ;  /* 0x002d700e01007387 */ /* 0x0001e40000100a00 */
[----:B------:R-:W2:Y:S02]  /*498f0*/  LDL.LU R12, [R1+0x490] ;  /* 0x00049000010c7983 */ /* 0x000ea40000300800 */
[----:B------:R-:W2:Y:S01]  /*49900*/  LDL.LU R13, [R1+0x494] ;  /* 0x00049400010d7983 */ /* 0x000ea20000300800 */
[----:B0-----:R-:W2:Y:S01]  /*49910*/  LDL.LU R14, [R1+0x498] ;  /* 0x00049800010e7983 */ /* 0x001ea20000300800 */
[----:B------:R-:W2:Y:S01]  /*49920*/  LDL.LU R15, [R1+0x49c] ;  /* 0x00049c00010f7983 */ /* 0x000ea20000300800 */
        /* <DEDUP_REMOVED lines=29> */
[----:B------:R-:W3:Y:S11]  /*49b00*/  LDL.LU.64 R22, [R1+0x2d98] ;  /* 0x002d980001167983 */ /* 0x000ef60000300a00 */
[----:B------:R-:W-:Y:S10]  /*49b10*/  @!UPT UIADD3 URZ, URZ, URZ, URZ ;  /* 0x0000003f3f3ff290 */ /* 0x000ff4000fffe03f */
[----:B------:R-:W-:Y:S01]  /*49b20*/  STL.64 [R1+0x4c0], R16 ;  /* 0x0004c01001007387 */ /* 0x000fe20000100a00 */
[----:B------:R0:W-:Y:S03]  /*49b30*/  STL.64 [R1+0x4c8], R18 ;  /* 0x0004c81201007387 */ /* 0x0001e60000100a00 */
[----:B0-----:R-:W4:Y:S01]  /*49b40*/  LDL.LU.64 R18, [R1+0x2d90] ;  /* 0x002d900001127983 */ /* 0x001f220000300a00 */
[----:B------:R-:W2:Y:S01]  /*49b50*/  LDL.LU R16, [R1+0xa48] ;  /* 0x000a480001107983 */ /* 0x000ea20000300800 */
[C---:B---3--:R-:W-:Y:S02]  /*49b60*/  HMMA.16816.F32.BF16 R20, R24.reuse, R22, R4 ;  /* 0x000000161814723c */ /* 0x048fe40000041804 */
[----:B------:R-:W2:Y:S11]  /*49b70*/  LDL.LU.64 R6, [R1+0x2d88] ;  /* 0x002d880001067983 */ /* 0x000eb60000300a00 */
[----:B------:R-:W-:Y:S10]  /*49b80*/  @!UPT UIADD3 URZ, URZ, URZ, URZ ;  /* 0x0000003f3f3ff290 */ /* 0x000ff4000fffe03f */
[----:B------:R0:W-:Y:S04]  /*49b90*/  STL.64 [R1+0x4b0], R20 ;  /* 0x0004b01401007387 */ /* 0x0001e80000100a00 */
[----:B0-----:R-:W3:Y:S01]  /*49ba0*/  LDL.LU R21, [R1+0xa44] ;  /* 0x000a440001157983 */ /* 0x001ee20000300800 */
[----:B------:R-:W-:Y:S02]  /*49bb0*/  MOV R17, R22 ;  /* 0x0000001600117202 */ /* 0x000fe40000000f00 */
[----:B------:R-:W-:Y:S01]  /*49bc0*/  MOV R3, R23 ;  /* 0x0000001700037202 */ /* 0x000fe20000000f00 */
[C---:B--2---:R-:W-:Y:S01]  /*49bd0*/  HMMA.16816.F32.BF16 R8, R24.reuse, R6, R8 ;  /* 0x000000061808723c */ /* 0x044fe20000041808 */
[----:B------:R-:W-:Y:S01]  /*49be0*/  IMAD.MOV.U32 R5, RZ, RZ, R7 ;  /* 0x000000ffff057224 */ /* 0x000fe200078e0007 */
[----:B---3--:R0:W-:Y:S01]  /*49bf0*/  STL [R1+0x2d68], R21 ;  /* 0x002d681501007387 */ /* 0x0081e20000100800 */
[----:B------:R-:W2:Y:S03]  /*49c00*/  LDL.LU R20, [R1+0x480] ;  /* 0x0004800001147983 */ /* 0x000ea60000300800 */
[----:B0-----:R-:W2:Y:S01]  /*49c10*/  LDL.LU R21, [R1+0x484] ;  /* 0x0004840001157983 */ /* 0x001ea20000300800 */
[----:B------:R-:W2:Y:S02]  /*49c20*/  LDL.LU R22, [R1+0x488] ;  /* 0x0004880001167983 */ /* 0x000ea40000300800 */
[----:B------:R-:W2:Y:S02]  /*49c30*/  LDL.LU R23, [R1+0x48c] ;  /* 0x00048c0001177983 */ /* 0x000ea40000300800 */
[----:B----4-:R0:W-:Y:S01]  /*49c40*/  STL.64 [R1+0x2d50], R18 ;  /* 0x002d501201007387 */ /* 0x0101e20000100a00 */
[----:B------:R-:W-:Y:S04]  /*49c50*/  STL [R1+0x2d48], R17 ;  /* 0x002d481101007387 */ /* 0x000fe80000100800 */
[----:B0-----:R-:W2:Y:S01]  /*49c60*/  LDL.64 R18, [R1+0x88] ;  /* 0x0000880001127983 */ /* 0x001ea20000100a00 */
[----:B------:R-:W-:Y:S06]  /*49c70*/  STL [R1+0x2840], R3 ;  /* 0x0028400301007387 */ /* 0x000fec0000100800 */
[----:B------:R-:W-:Y:S02]  /*49c80*/  STL.64 [R1+0x4a0], R8 ;  /* 0x0004a00801007387 */ /* 0x000fe40000100a00 */
[----:B------:R0:W-:Y:S02]  /*49c90*/  STL.64 [R1+0x4a8], R10 ;  /* 0x0004a80a01007387 */ /* 0x0001e40000100a00 */
[----:B0-----:R-:W3:Y:S01]  /*49ca0*/  LDL.LU.64 R10, [R1+0x2d80] ;  /* 0x002d8000010a7983 */ /* 0x001ee20000300a00 */
[----:B------:R-:W4:Y:S02]  /*49cb0*/  LDL.LU.64 R6, [R1+0x2d78] ;  /* 0x002d780001067983 */ /* 0x000f240000300a00 */
[----:B------:R0:W-:Y:S01]  /*49cc0*/  STL [R1+0x2b50], R5 ;  /* 0x002b500501007387 */ /* 0x0001e20000100800 */
[----:B----4-:R1:W-:Y:S01]  /*49cd0*/  STL.64 [R1+0x2d60], R6 ;  /* 0x002d600601007387 */ /* 0x0103e20000100a00 */
[----:B------:R-:W4:Y:S02]  /*49ce0*/  LDL.LU R4, [R1+0x470] ;  /* 0x0004700001047983 */ /* 0x000f240000300800 */
[----:B0-----:R-:W4:Y:S01]  /*49cf0*/  LDL.LU R5, [R1+0x474] ;  /* 0x0004740001057983 */ /* 0x001f220000300800 */
[C---:B---3--:R-:W-:Y:S01]  /*49d00*/  HMMA.16816.F32.BF16 R8, R24.reuse, R10, R12 ;  /* 0x0000000a1808723c */ /* 0x048fe2000004180c */
[----:B-1----:R-:W4:Y:S01]  /*49d10*/  LDL.LU R6, [R1+0x478] ;  /* 0x0004780001067983 */ /* 0x002f220000300800 */
[----:B------:R-:W4:Y:S02]  /*49d20*/  LDL.LU R7, [R1+0x47c] ;  /* 0x00047c0001077983 */ /* 0x000f240000300800 */
[----:B------:R-:W3:Y:S04]  /*49d30*/  LDL.LU.64 R14, [R1+0x2d70] ;  /* 0x002d7000010e7983 */ /* 0x000ee80000300a00 */
[----:B--2---:R-:W-:Y:S11]  /*49d40*/  HMMA.16816.F32.BF16 R20, R24, R18, R20 ;  /* 0x000000121814723c */ /* 0x004ff60000041814 */
[----:B------:R-:W-:Y:S05]  /*49d50*/  @!UPT UIADD3 URZ, URZ, URZ, URZ ;  /* 0x0000003f3f3ff290 */ /* 0x000fea000fffe03f */
[----:B------:R-:W-:Y:S02]  /*49d60*/  MOV R12, R8 ;  /* 0x00000008000c7202 */ /* 0x000fe40000000f00 */
[----:B------:R-:W-:Y:S01]  /*49d70*/  MOV R13, R9 ;  /* 0x00000009000d7202 */ /* 0x000fe20000000f00 */
[----:B------:R0:W-:Y:S01]  /*49d80*/  STL [R1+0x498], R10 ;  /* 0x0004980a01007387 */ /* 0x0001e20000100800 */
[----:B------:R-:W-:-:S03]  /*49d90*/  IMAD.MOV.U32 R3, RZ, RZ, R11 ;  /* 0x000000ffff037224 */ /* 0x000fc600078e000b */
[----:B0-----:R-:W2:Y:S04]  /*49da0*/  LDL.LU.64 R10, [R1+0x68] ;  /* 0x00006800010a7983 */ /* 0x001ea80000300a00 */
[----:B---3--:R0:W-:Y:S01]  /*49db0*/  STL.64 [R1+0x2cb0], R14 ;  /* 0x002cb00e01007387 */ /* 0x0081e20000100a00 */
[----:B------:R-:W-:Y:S03]  /*49dc0*/  STL.64 [R1+0x2ca8], R12 ;  /* 0x002ca80c01007387 */ /* 0x000fe60000100a00 */
[----:B0-----:R-:W4:Y:S01]  /*49dd0*/  LDL.LU.64 R14, [R1+0x78] ;  /* 0x00007800010e7983 */ /* 0x001f220000300a00 */
[----:B------:R0:W-:Y:S02]  /*49de0*/  STL [R1+0x2948], R3 ;  /* 0x0029480301007387 */ /* 0x0001e40000100800 */
[----:B------:R-:W3:Y:S02]  /*49df0*/  LDL.LU R9, [R1+0xa40] ;  /* 0x000a400001097983 */ /* 0x000ee40000300800 */
[----:B------:R1:W-:Y:S01]  /*49e00*/  STL.64 [R1+0x480], R20 ;  /* 0x0004801401007387 */ /* 0x0003e20000100a00 */
[----:B------:R-:W-:Y:S01]  /*49e10*/  STL.64 [R1+0x488], R22 ;  /* 0x0004881601007387 */ /* 0x000fe20000100a00 */
[----:B0-----:R-:W-:-:S03]  /*49e20*/  MOV R3, R19 ;  /* 0x0000001300037202 */ /* 0x001fc60000000f00 */
[----:B-1----:R-:W2:Y:S01]  /*49e30*/  LDL.LU R21, [R1+0x2d68] ;  /* 0x002d680001157983 */ /* 0x002ea20000300800 */
[----:B------:R-:W2:Y:S02]  /*49e40*/  LDL.LU R20, [R1+0xa3c] ;  /* 0x000a3c0001147983 */ /* 0x000ea40000300800 */
[----:B------:R-:W2:Y:S02]  /*49e50*/  LDL.LU.64 R18, [R1+0x58] ;  /* 0x0000580001127983 */ /* 0x000ea40000300a00 */
[----:B------:R-:W-:-:S04]  /*49e60*/  FADD R0, R16, -R29 ;  /* 0x8000001d10007221 */ /* 0x000fc80000000000 */
[----:B------:R-:W-:-:S06]  /*49e70*/  FMUL R0, R0, 1.4426950216293334961 ;  /* 0x3fb8aa3b00007820 */ /* 0x000fcc0000400000 */
[----:B------:R-:W0:Y:S01]  /*49e80*/  MUFU.EX2 R0, R0 ;  /* 0x0000000000007308 */ /* 0x000e220000000800 */
[----:B----4-:R-:W-:Y:S01]  /*49e90*/  HMMA.16816.F32.BF16 R4, R24, R14, R4 ;  /* 0x0000000e1804723c */ /* 0x010fe20000041804 */
[----:B--2---:R1:W-:Y:S01]  /*49ea0*/  STL.64 [R1+0x2d58], R18 ;  /* 0x002d581201007387 */ /* 0x0043e20000100a00 */
[----:B------:R-:W2:Y:S02]  /*49eb0*/  LDL.LU R16, [R1+0x460] ;  /* 0x0004600001107983 */ /* 0x000ea40000300800 */
[----:B------:R-:W2:Y:S01]  /*49ec0*/  LDL.LU R17, [R1+0x464] ;  /* 0x0004640001117983 */ /* 0x000ea20000300800 */
[----:B-1----:R-:W2:Y:S01]  /*49ed0*/  LDL.LU R18, [R1+0x468] ;  /* 0x0004680001127983 */ /* 0x002ea20000300800 */
[----:B------:R-:W2:Y:S02]  /*49ee0*/  LDL.LU R19, [R1+0x46c] ;  /* 0x00046c0001137983 */ /* 0x000ea40000300800 */
[----:B------:R1:W-:Y:S11]  /*49ef0*/  STL [R1+0x2b54], R3 ;  /* 0x002b540301007387 */ /* 0x0003f60000100800 */
[----:B------:R-:W-:Y:S04]  /*49f00*/  @!UPT UIADD3 URZ, URZ, URZ, URZ ;  /* 0x0000003f3f3ff290 */ /* 0x000fe8000fffe03f */
[----:B------:R-:W-:Y:S01]  /*49f10*/  STL.64 [R1+0x470], R4 ;  /* 0x0004700401007387 */ /* 0x000fe20000100a00 */
[----:B0-----:R-:W-:Y:S01]  /*49f20*/  STL [R1+0x680], R0 ;  /* 0x0006800001007387 */ /* 0x001fe20000100800 */
[----:B------:R0:W-:Y:S01]  /*49f30*/  STL.64 [R1+0x478], R6 ;  /* 0x0004780601007387 */ /* 0x0001e20000100a00 */
[----:B-1----:R-:W-:Y:S02]  /*49f40*/  MOV R3, R14 ;  /* 0x0000000e00037202 */ /* 0x002fe40000000f00 */
[----:B0-----:R-:W4:Y:S01]  /*49f50*/  LDL.LU.64 R6, [R1+0x2d60] ;  /* 0x002d600001067983 */ /* 0x001f220000300a00 */
[----:B------:R-:W3:Y:S02]  /*49f60*/  LDL.LU R12, [R1+0x440] ;  /* 0x00044000010c7983 */ /* 0x000ee40000300800 */
[----:B------:R-:W3:Y:S02]  /*49f70*/  LDL.LU R13, [R1+0x444] ;  /* 0x00044400010d7983 */ /* 0x000ee40000300800 */
[----:B------:R-:W-:Y:S01]  /*49f80*/  IMAD.MOV.U32 R5, RZ, RZ, R15 ;  /* 0x000000ffff057224 */ /* 0x000fe200078e000f */
[----:B------:R-:W3:Y:S01]  /*49f90*/  LDL.LU R14, [R1+0x448] ;  /* 0x00044800010e7983 */ /* 0x000ee20000300800 */
[----:B------:R-:W3:Y:S02]  /*49fa0*/  LDL.LU R15, [R1+0x44c] ;  /* 0x00044c00010f7983 */ /* 0x000ee40000300800 */
[----:B------:R-:W-:-:S04]  /*49fb0*/  FADD R2, R21, -R29 ;  /* 0x8000001d15027221 */ /* 0x000fc80000000000 */
[----:B------:R-:W-:-:S06]  /*49fc0*/  FMUL R0, R2, 1.4426950216293334961 ;  /* 0x3fb8aa3b02007820 */ /* 0x000fcc0000400000 */
[----:B------:R-:W0:Y:S01]  /*49fd0*/  MUFU.EX2 R0, R0 ;  /* 0x0000000000007308 */ /* 0x000e220000000800 */
[----:B--2---:R-:W-:Y:S01]  /*49fe0*/  HMMA.16816.F32.BF16 R16, R24, R10, R16 ;  /* 0x0000000a1810723c */ /* 0x004fe20000041810 */
[----:B---3--:R-:W-:Y:S01]  /*49ff0*/  STL.64 [R1+0x2d40], R14 ;  /* 0x002d400e01007387 */ /* 0x008fe20000100a00 */
[----:B------:R1:W-:Y:S03]  /*4a000*/  STL.64 [R1+0x2d38], R12 ;  /* 0x002d380c01007387 */ /* 0x0003e60000100a00 */
[----:B-1----:R-:W2:Y:S01]  /*4a010*/  LDL.LU R12, [R1+0x450] ;  /* 0x00045000010c7983 */ /* 0x002ea20000300800 */
[----:B------:R-:W2:Y:S02]  /*4a020*/  LDL.LU R13, [R1+0x454] ;  /* 0x00045400010d7983 */ /* 0x000ea40000300800 */
[----:B------:R-:W2:Y:S02]  /*4a030*/  LDL.LU R14, [R1+0x458] ;  /* 0x00045800010e7983 */ /* 0x000ea40000300800 */
[----:B------:R-:W2:Y:S01]  /*4a040*/  LDL.LU R15, [R1+0x45c] ;  /* 0x00045c00010f7983 */ /* 0x000ea20000300800 */
[----:B------:R-:W5:Y:S01]  /*4a050*/  LDL.LU R21, [R1+0xa58] ;  /* 0x000a580001157983 */ /* 0x000f620000300800 */
[----:B------:R-:W3:Y:S02]  /*4a060*/  LDL.LU.64 R22, [R1+0x48] ;  /* 0x0000480001167983 */ /* 0x000ee40000300a00 */
[----:B------:R-:W-:Y:S02]  /*4a070*/  STL [R1+0x2b5c], R5 ;  /* 0x002b5c0501007387 */ /* 0x000fe40000100800 */
[----:B------:R-:W-:Y:S07]  /*4a080*/  STL [R1+0x2b58], R3 ;  /* 0x002b580301007387 */ /* 0x000fee0000100800 */
[----:B------:R-:W-:Y:S01]  /*4a090*/  STL.64 [R1+0x460], R16 ;  /* 0x0004601001007387 */ /* 0x000fe20000100a00 */
[----:B0-----:R-:W-:Y:S02]  /*4a0a0*/  STL [R1+0x688], R0 ;  /* 0x0006880001007387 */ /* 0x001fe40000100800 */
[----:B------:R0:W-:Y:S02]  /*4a0b0*/  STL.64 [R1+0x468], R18 ;  /* 0x0004681201007387 */ /* 0x0001e40000100a00 */
[----:B0-----:R-:W2:Y:S01]  /*4a0c0*/  LDL.LU.64 R18, [R1+0x2d58] ;  /* 0x002d580001127983 */ /* 0x001ea20000300a00 */
[----:B------:R-:W-:-:S04]  /*4a0d0*/  FADD R2, R9, -R29 ;  /* 0x8000001d09027221 */ /* 0x000fc80000000000 */
[----:B------:R-:W-:-:S06]  /*4a0e0*/  FMUL R0, R2, 1.4426950216293334961 ;  /* 0x3fb8aa3b02007820 */ /* 0x000fcc0000400000 */
[----:B------:R-:W0:Y:S01]  /*4a0f0*/  MUFU.EX2 R0, R0 ;  /* 0x0000000000007308 */ /* 0x000e220000000800 */
[----:B------:R-:W-:Y:S02]  /*4a100*/  MOV R3, R11 ;  /* 0x0000000b00037202 */ /* 0x000fe40000000f00 */
[----:B------:R-:W-:-:S03]  /*4a110*/  MOV R5, R10 ;  /* 0x0000000a00057202 */ /* 0x000fc60000000f00 */
[----:B------:R1:W-:Y:S02]  /*4a120*/  STL [R1+0x2b64], R3 ;  /* 0x002b640301007387 */ /* 0x0003e40000100800 */
[----:B------:R1:W-:Y:S02]  /*4a130*/  STL [R1+0x2b60], R5 ;  /* 0x002b600501007387 */ /* 0x0003e40000100800 */
[----:B------:R-:W3:Y:S02]  /*4a140*/  LDL.LU R9, [R1+0xa54] ;  /* 0x000a540001097983 */ /* 0x000ee40000300800 */
[----:B------:R-:W-:Y:S01]  /*4a150*/  STL [R1+0x27f8], R29 ;  /* 0x0027f81d01007387 */ /* 0x000fe20000100800 */
[----:B------:R-:W3:Y:S04]  /*4a160*/  LDL.LU.64 R10, [R1+0x38] ;  /* 0x00003800010a7983 */ /* 0x000ee80000300a00 */
[----:B0-----:R-:W-:Y:S01]  /*4a170*/  STL [R1+0x68c], R0 ;  /* 0x00068c0001007387 */ /* 0x001fe20000100800 */
[----:B--2---:R-:W-:Y:S01]  /*4a180*/  HMMA.16816.F32.BF16 R12, R24, R18, R12 ;  /* 0x00000012180c723c */ /* 0x004fe2000004180c */
[----:B-1----:R-:W-:Y:S01]  /*4a190*/  IMAD.MOV.U32 R3, RZ, RZ, R18 ;  /* 0x000000ffff037224 */ /* 0x002fe200078e0012 */
[----:B------:R-:W-:-:S02]  /*4a1a0*/  MOV R5, R19 ;  /* 0x0000001300057202 */ /* 0x000fc40000000f00 */
[----:B------:R-:W2:Y:S01]  /*4a1b0*/  LDL.LU.64 R18, [R1+0x2d50] ;  /* 0x002d500001127983 */ /* 0x000ea20000300a00 */
[----:B------:R-:W3:Y:S11]  /*4a1c0*/  LDL.LU R17, [R1+0x2d48] ;  /* 0x002d480001117983 */ /* 0x000ef60000300800 */
[----:B------:R-:W-:Y:S07]  /*4a1d0*/  @!UPT UIADD3 URZ, URZ, URZ, URZ ;  /* 0x0000003f3f3ff290 */ /* 0x000fee000fffe03f */
[----:B------:R-:W-:Y:S01]  /*4a1e0*/  STL [R1+0x454], R13 ;  /* 0x0004540d01007387 */ /* 0x000fe20000100800 */
[----:B------:R0:W-:Y:S02]  /*4a1f0*/  STL [R1+0x458], R14 ;  /* 0x0004580e01007387 */ /* 0x0001e40000100800 */
[----:B------:R-:W-:Y:S01]  /*4a200*/  IMAD.MOV.U32 R4, RZ, RZ, R15 ;  /* 0x000000ffff047224 */ /* 0x000fe200078e000f */
[----:B------:R-:W-:Y:S01]  /*4a210*/  MOV R16, R12 ;  /* 0x0000000c00107202 */ /* 0x000fe20000000f00 */
[----:B0-----:R-:W4:Y:S01]  /*4a220*/  LDL.LU.64 R14, [R1+0x2d40] ;  /* 0x002d4000010e7983 */ /* 0x001f220000300a00 */
[----:B------:R-:W4:Y:S02]  /*4a230*/  LDL.LU.64 R12, [R1+0x2d38] ;  /* 0x002d3800010c7983 */ /* 0x000f240000300a00 */
[----:B------:R-:W-:-:S04]  /*4a240*/  FADD R2, R20, -R29 ;  /* 0x8000001d14027221 */ /* 0x000fc80000000000 */
[----:B------:R-:W-:-:S06]  /*4a250*/  FMUL R0, R2, 1.4426950216293334961 ;  /* 0x3fb8aa3b02007820 */ /* 0x000fcc0000400000 */
[----:B------:R-:W0:Y:S01]  /*4a260*/  MUFU.EX2 R0, R0 ;  /* 0x0000000000007308 */ /* 0x000e220000000800 */
[----:B--2---:R-:W-:Y:S01]  /*4a270*/  STL.64 [R1+0x2cc0], R18 ;  /* 0x002cc01201007387 */ /* 0x004fe20000100a00 */
[----:B---3--:R1:W-:Y:S03]  /*4a280*/  STL.64 [R1+0x2cb8], R16 ;  /* 0x002cb81001007387 */ /* 0x0083e60000100a00 */
[----:B-1----:R-:W2:Y:S01]  /*4a290*/  LDL.LU R16, [R1+0x430] ;  /* 0x0004300001107983 */ /* 0x002ea20000300800 */
[----:B------:R-:W2:Y:S02]  /*4a2a0*/  LDL.LU R17, [R1+0x434] ;  /* 0x0004340001117983 */ /* 0x000ea40000300800 */
[----:B------:R-:W2:Y:S02]  /*4a2b0*/  LDL.LU R18, [R1+0x438] ;  /* 0x0004380001127983 */ /* 0x000ea40000300800 */
[----:B------:R-:W2:Y:S01]  /*4a2c0*/  LDL.LU R19, [R1+0x43c] ;  /* 0x00043c0001137983 */ /* 0x000ea20000300800 */
[----:B------:R1:W-:Y:S01]  /*4a2d0*/  STL [R1+0x2b6c], R5 ;  /* 0x002b6c0501007387 */ /* 0x0003e20000100800 */
[----:B------:R3:W-:Y:S02]  /*4a2e0*/  STL [R1+0x2b68], R3 ;  /* 0x002b680301007387 */ /* 0x0007e40000100800 */
[----:B0-----:R-:W-:Y:S01]  /*4a2f0*/  STL [R1+0x684], R0 ;  /* 0x0006840001007387 */ /* 0x001fe20000100800 */
[----:B-1----:R-:W-:-:S02]  /*4a300*/  MOV R5, R22 ;  /* 0x0000001600057202 */ /* 0x002fc40000000f00 */
[----:B---3--:R-:W-:Y:S01]  /*4a310*/  MOV R3, R23 ;  /* 0x0000001700037202 */ /* 0x008fe20000000f00 */
[----:B----4-:R-:W-:Y:S01]  /*4a320*/  HMMA.16816.F32.BF16 R12, R24, R22, R12 ;  /* 0x00000016180c723c */ /* 0x010fe2000004180c */
[----:B------:R-:W3:Y:S01]  /*4a330*/  LDL.LU.64 R22, [R1+0x2d30] ;  /* 0x002d300001167983 */ /* 0x000ee20000300a00 */
[----:B-----5:R-:W-:Y:S11]  /*4a340*/  FADD R2, R21, -R28 ;  /* 0x8000001c15027221 */ /* 0x020ff60000000000 */
[----:B------:R-:W-:Y:S11]  /*4a350*/  @!UPT UIADD3 URZ, URZ, URZ, URZ ;  /* 0x0000003f3f3ff290 */ /* 0x000ff6000fffe03f */
[----:B------:R-:W-:Y:S01]  /*4a360*/  IMAD.MOV.U32 R20, RZ, RZ, R12 ;  /* 0x000000ffff147224 */ /* 0x000fe200078e000c */
[----:B------:R-:W-:Y:S01]  /*4a370*/  MOV R21, R13 ;  /* 0x0000000d00157202 */ /* 0x000fe20000000f00 */
[----:B------:R-:W-:Y:S01]  /*4a380*/  STL [R1+0x448], R14 ;  /* 0x0004480e01007387 */ /* 0x000fe20000100800 */
[----:B------:R-:W-:-:S03]  /*4a390*/  MOV R29, R15 ;  /* 0x0000000f001d7202 */ /* 0x000fc60000000f00 */
[----:B---3--:R0:W-:Y:S01]  /*4a3a0*/  STL.64 [R1+0x2cd8], R22 ;  /* 0x002cd81601007387 */ /* 0x0081e20000100a00 */
[----:B------:R-:W-:Y:S02]  /*4a3b0*/  STL.64 [R1+0x2cd0], R20 ;  /* 0x002cd01401007387 */ /* 0x000fe40000100a00 */
[----:B------:R1:W-:Y:S02]  /*4a3c0*/  STL [R1+0x2b74], R3 ;  /* 0x002b740301007387 */ /* 0x0003e40000100800 */
[----:B------:R3:W-:Y:S01]  /*4a3d0*/  STL [R1+0x2b70], R5 ;  /* 0x002b700501007387 */ /* 0x0007e20000100800 */
[----:B------:R-:W-:Y:S01]  /*4a3e0*/  STL [R1+0x294c], R29 ;  /* 0x00294c1d01007387 */ /* 0x000fe20000100800 */
[----:B------:R-:W4:Y:S02]  /*4a3f0*/  LDL.LU R12, [R1+0xa50] ;  /* 0x000a5000010c7983 */ /* 0x000f240000300800 */
[----:B------:R-:W5:Y:S01]  /*4a400*/  LDL.LU R13, [R1+0xa4c] ;  /* 0x000a4c00010d7983 */ /* 0x000f620000300800 */
[----:B0-----:R-:W4:Y:S01]  /*4a410*/  LDL.LU.64 R22, [R1+0x18] ;  /* 0x0000180001167983 */ /* 0x001f220000300a00 */
[----:B--2---:R-:W-:Y:S01]  /*4a420*/  HMMA.16816.F32.BF16 R16, R24, R10, R16 ;  /* 0x0000000a1810723c */ /* 0x004fe20000041810 */
[----:B-1----:R-:W-:Y:S01]  /*4a430*/  IMAD.MOV.U32 R3, RZ, RZ, R10 ;  /* 0x000000ffff037224 */ /* 0x002fe200078e000a */
[----:B---3--:R-:W-:Y:S01]  /*4a440*/  MOV R5, R11 ;  /* 0x0000000b00057202 */ /* 0x008fe20000000f00 */
[----:B----4-:R0:W-:Y:S04]  /*4a450*/  STL.64 [R1+0x2cf8], R22 ;  /* 0x002cf81601007387 */ /* 0x0101e80000100a00 */
[----:B0-----:R-:W2:Y:S04]  /*4a460*/  LDL R22, [R1+0x28] ;  /* 0x0000280001167983 */ /* 0x001ea80000100800 */
[----:B------:R-:W2:Y:S01]  /*4a470*/  LDL R23, [R1+0x2c] ;  /* 0x00002c0001177983 */ /* 0x000ea20000100800 */
[----:B------:R-:W3:Y:S11]  /*4a480*/  LDL.LU.64 R10, [R1+0x2d28] ;  /* 0x002d2800010a7983 */ /* 0x000ef60000300a00 */
[----:B------:R3:W-:Y:S02]  /*4a490*/  STL.64 [R1+0x430], R16 ;  /* 0x0004301001007387 */ /* 0x0007e40000100a00 */
[----:B------:R-:W-:-:S02]  /*4a4a0*/  FMUL R0, R2, 1.4426950216293334961 ;  /* 0x3fb8aa3b02007820 */ /* 0x000fc40000400000 */
[----:B------:R-:W-:Y:S01]  /*4a4b0*/  FADD R2, R9, -R28 ;  /* 0x8000001c09027221 */ /* 0x000fe20000000000 */
[----:B------:R-:W-:Y:S01]  /*4a4c0*/  MOV R9, R18 ;  /* 0x0000001200097202 */ /* 0x000fe20000000f00 */
[----:B------:R-:W-:Y:S01]  /*4a4d0*/  IMAD.MOV.U32 R8, RZ, RZ, R19 ;  /* 0x000000ffff087224 */ /* 0x000fe200078e0013 */
[----:B---3--:R-:W-:Y:S02]  /*4a4e0*/  MOV R16, R10 ;  /* 0x0000000a00107202 */ /* 0x008fe40000000f00 */
[----:B------:R-:W-:Y:S01]  /*4a4f0*/  MOV R17, R11 ;  /* 0x0000000b00117202 */ /* 0x000fe20000000f00 */
[----:B------:R-:W3:Y:S01]  /*4a500*/  LDL.LU R10, [R1+0x2d24] ;  /* 0x002d2400010a7983 */ /* 0x000ee20000300800 */
[----:B------:R-:W4:Y:S02]  /*4a510*/  LDL.LU R11, [R1+0x2d20] ;  /* 0x002d2000010b7983 */ /* 0x000f240000300800 */
[----:B------:R-:W2:Y:S02]  /*4a520*/  LDL.LU R18, [R1+0x408] ;  /* 0x0004080001127983 */ /* 0x000ea40000300800 */
[----:B------:R-:W2:Y:S02]  /*4a530*/  LDL.LU R19, [R1+0x40c] ;  /* 0x00040c0001137983 */ /* 0x000ea40000300800 */
[----:B--2---:R4:W-:Y:S01]  /*4a540*/  STL.64 [R1+0x2ce8], R18 ;  /* 0x002ce81201007387 */ /* 0x0049e20000100a00 */
[----:B------:R0:W-:Y:S01]  /*4a550*/  STL.64 [R1+0x2ce0], R16 ;  /* 0x002ce01001007387 */ /* 0x0001e20000100a00 */
[----:B----4-:R-:W-:-:S02]  /*4a560*/  MOV R18, R11 ;  /* 0x0000000b00127202 */ /* 0x010fc40000000f00 */
[----:B0-----:R-:W2:Y:S01]  /*4a570*/  LDL.LU R16, [R1+0x410] ;  /* 0x0004100001107983 */ /* 0x001ea20000300800 */
[----:B---3--:R-:W-:Y:S02]  /*4a580*/  IMAD.MOV.U32 R17, RZ, RZ, R10 ;  /* 0x000000ffff117224 */ /* 0x008fe400078e000a */
[----:B------:R-:W3:Y:S02]  /*4a590*/  LDL.LU R10, [R1+0x2d1c] ;  /* 0x002d1c00010a7983 */ /* 0x000ee40000300800 */
[----:B------:R-:W4:Y:S01]  /*4a5a0*/  LDL.LU R11, [R1+0x2d18] ;  /* 0x002d1800010b7983 */ /* 0x000f220000300800 */
[----:B------:R-:W2:Y:S04]  /*4a5b0*/  LDL.LU R19, [R1+0x41c] ;  /* 0x00041c0001137983 */ /* 0x000ea80000300800 */
[----:B--2---:R-:W-:Y:S01]  /*4a5c0*/  STL.64 [R1+0x2d08], R18 ;  /* 0x002d081201007387 */ /* 0x004fe20000100a00 */
[----:B------:R0:W-:Y:S03]  /*4a5d0*/  STL.64 [R1+0x2d00], R16 ;  /* 0x002d001001007387 */ /* 0x0001e60000100a00 */
[----:B0-----:R-:W2:Y:S01]  /*4a5e0*/  LDL.LU R16, [R1+0x420] ;  /* 0x0004200001107983 */ /* 0x001ea20000300800 */
[----:B------:R-:W2:Y:S01]  /*4a5f0*/  LDL.LU R17, [R1+0x424] ;  /* 0x0004240001117983 */ /* 0x000ea20000300800 */
[----:B---3--:R-:W-:Y:S01]  /*4a600*/  MOV R18, R10 ;  /* 0x0000000a00127202 */ /* 0x008fe20000000f00 */
[----:B----4-:R-:W-:Y:S01]  /*4a610*/  IMAD.MOV.U32 R19, RZ, RZ, R11 ;  /* 0x000000ffff137224 */ /* 0x010fe200078e000b */
[----:B------:R0:W1:Y:S01]  /*4a620*/  MUFU.EX2 R29, R0 ;  /* 0x00000000001d7308 */ /* 0x0000620000000800 */
[----:B------:R-:W3:Y:S01]  /*4a630*/  LDL.LU R10, [R1+0x2d14] ;  /* 0x002d1400010a7983 */ /* 0x000ee20000300800 */
[----:B------:R-:W3:Y:S02]  /*4a640*/  LDL.LU R11, [R1+0x2d10] ;  /* 0x002d1000010b7983 */ /* 0x000ee40000300800 */
[----:B------:R-:W4:Y:S02]  /*4a650*/  LDL.LU.64 R14, [R1+0x8] ;  /* 0x00000800010e7983 */ /* 0x000f240000300a00 */
[----:B0-----:R-:W-:-:S06]  /*4a660*/  FMUL R0, R2, 1.4426950216293334961 ;  /* 0x3fb8aa3b02007820 */ /* 0x001fcc0000400000 */
[----:B------:R-:W0:Y:S01]  /*4a670*/  MUFU.EX2 R0, R0 ;  /* 0x0000000000007308 */ /* 0x000e220000000800 */
[----:B-1----:R-:W-:Y:S01]  /*4a680*/  STL [R1+0x67c], R29 ;  /* 0x00067c1d01007387 */ /* 0x002fe20000100800 */
[----:B------:R-:W-:Y:S02]  /*4a690*/  STL [R1+0x2c40], R5 ;  /* 0x002c400501007387 */ /* 0x000fe40000100800 */
[----:B------:R-:W-:Y:S02]  /*4a6a0*/  STL [R1+0x2b78], R3 ;  /* 0x002b780301007387 */ /* 0x000fe40000100800 */
[----:B------:R-:W-:Y:S01]  /*4a6b0*/  STL [R1+0x2774], R8 ;  /* 0x0027740801007387 */ /* 0x000fe20000100800 */
[----:B------:R-:W-:Y:S04]  /*4a6c0*/  STL [R1+0x2770], R9 ;  /* 0x0027700901007387 */ /* 0x000fe80000100800 */
[----:B0-----:R-:W-:Y:S01]  /*4a6d0*/  STL [R1+0x674], R0 ;  /* 0x0006740001007387 */ /* 0x001fe20000100800 */
[----:B--2---:R-:W-:Y:S03]  /*4a6e0*/  HMMA.16816.F32.BF16 R20, R24, R22, R16 ;  /* 0x000000161814723c */ /* 0x004fe60000041810 */
[----:B------:R-:W2:Y:S01]  /*4a6f0*/  LDL.LU.64 R18, [R1+0x2d08] ;  /* 0x002d080001127983 */ /* 0x000ea20000300a00 */
[----:B------:R-:W2:Y:S11]  /*4a700*/  LDL.LU.64 R16, [R1+0x2d00] ;  /* 0x002d000001107983 */ /* 0x000eb60000300a00 */
[----:B------:R-:W-:Y:S08]  /*4a710*/  @!UPT UIADD3 URZ, URZ, URZ, URZ ;  /* 0x0000003f3f3ff290 */ /* 0x000ff0000fffe03f */
[----:B------:R0:W-:Y:S04]  /*4a720*/  STL.64 [R1+0x428], R22 ;  /* 0x0004281601007387 */ /* 0x0001e80000100a00 */
[----:B0-----:R-:W2:Y:S01]  /*4a730*/  LDL.LU.64 R22, [R1+0x2cf8] ;  /* 0x002cf80001167983 */ /* 0x001ea20000300a00 */
[----:B------:R-:W-:Y:S02]  /*4a740*/  MOV R8, R20 ;  /* 0x0000001400087202 */ /* 0x000fe40000000f00 */
[----:B------:R-:W-:Y:S01]  /*4a750*/  MOV R9, R21 ;  /* 0x0000001500097202 */ /* 0x000fe20000000f00 */
[----:B---3--:R0:W-:Y:S02]  /*4a760*/  STL.64 [R1+0x2c70], R10 ;  /* 0x002c700a01007387 */ /* 0x0081e40000100a00 */
[----:B------:R-:W-:-:S02]  /*4a770*/  FADD R2, R12, -R28 ;  /* 0x8000001c0c027221 */ /* 0x000fc40000000000 */
[----:B------:R1:W-:Y:S02]  /*4a780*/  STL.64 [R1+0x2c68], R8 ;  /* 0x002c680801007387 */ /* 0x0003e40000100a00 */
[----:B------:R-:W-:Y:S02]  /*4a790*/  FMUL R2, R2, 1.4426950216293334961 ;  /* 0x3fb8aa3b02027820 */ /* 0x000fe40000400000 */
[----:B0-----:R-:W-:Y:S01]  /*4a7a0*/  IMAD.MOV.U32 R10, RZ, RZ, R6 ;  /* 0x000000ffff0a7224 */ /* 0x001fe200078e0006 */
[----:B------:R-:W-:Y:S01]  /*4a7b0*/  MOV R11, R7 ;  /* 0x00000007000b7202 */ /* 0x000fe20000000f00 */
[----:B-1----:R-:W3:Y:S01]  /*4a7c0*/  LDL.LU R8, [R1+0x3e0] ;  /* 0x0003e00001087983 */ /* 0x002ee20000300800 */
[----:B------:R-:W3:Y:S02]  /*4a7d0*/  LDL.LU R9, [R1+0x3e4] ;  /* 0x0003e40001097983 */ /* 0x000ee40000300800 */
[----:B------:R-:W3:Y:S02]  /*4a7e0*/  LDL.LU R6, [R1+0x2cf4] ;  /* 0x002cf40001067983 */ /* 0x000ee40000300800 */
[----:B------:R-:W3:Y:S01]  /*4a7f0*/  LDL.LU R7, [R1+0x2cf0] ;  /* 0x002cf00001077983 */ /* 0x000ee20000300800 */
[----:B------:R-:W-:Y:S01]  /*4a800*/  STL [R1+0x2950], R28 ;  /* 0x0029501c01007387 */ /* 0x000fe20000100800 */
[----:B------:R0:W1:Y:S01]  /*4a810*/  MUFU.EX2 R5, R2 ;  /* 0x0000000200057308 */ /* 0x0000620000000800 */
[----:B--2---:R-:W-:Y:S01]  /*4a820*/  HMMA.16816.F32.BF16 R16, R24, R22, R16 ;  /* 0x000000161810723c */ /* 0x004fe20000041810 */
[----:B------:R-:W-:Y:S01]  /*4a830*/  MOV R3, R22 ;  /* 0x0000001600037202 */ /* 0x000fe20000000f00 */
[----:B0-----:R-:W-:Y:S11]  /*4a840*/  IMAD.MOV.U32 R2, RZ, RZ, R23 ;  /* 0x000000ffff027224 */ /* 0x001ff600078e0017 */
[----:B------:R-:W-:Y:S10]  /*4a850*/  @!UPT UIADD3 URZ, URZ, URZ, URZ ;  /* 0x0000003f3f3ff290 */ /* 0x000ff4000fffe03f */
[----:B------:R-:W-:Y:S01]  /*4a860*/  STL.64 [R1+0x410], R16 ;  /* 0x0004101001007387 */ /* 0x000fe20000100a00 */
[----:B------:R0:W-:Y:S03]  /*4a870*/  STL.64 [R1+0x418], R18 ;  /* 0x0004181201007387 */ /* 0x0001e60000100a00 */
[----:B0-----:R-:W2:Y:S01]  /*4a880*/  LDL.LU.64 R18, [R1+0x2ce8] ;  /* 0x002ce80001127983 */ /* 0x001ea20000300a00 */
[----:B------:R-:W2:Y:S02]  /*4a890*/  LDL.LU.64 R16, [R1+0x2ce0] ;  /* 0x002ce00001107983 */ /* 0x000ea40000300a00 */
[----:B------:R-:W2:Y:S02]  /*4a8a0*/  LDL.LU.64 R22, [R1+0x2cd8] ;  /* 0x002cd80001167983 */ /* 0x000ea40000300a00 */
[----:B------:R-:W2:Y:S01]  /*4a8b0*/  LDL.LU.64 R20, [R1+0x2cd0] ;  /* 0x002cd00001147983 */ /* 0x000ea20000300a00 */
[----:B-1----:R-:W-:Y:S01]  /*4a8c0*/  STL [R1+0x678], R5 ;  /* 0x0006780501007387 */ /* 0x002fe20000100800 */
[----:B---3--:R-:W-:Y:S02]  /*4a8d0*/  STL.64 [R1+0x2c60], R6 ;  /* 0x002c600601007387 */ /* 0x008fe40000100a00 */
[----:B------:R0:W-:Y:S02]  /*4a8e0*/  STL.64 [R1+0x2c58], R4 ;  /* 0x002c580401007387 */ /* 0x0001e40000100a00 */
[----:B-----5:R-:W-:-:S04]  /*4a8f0*/  FADD R0, R13, -R28 ;  /* 0x8000001c0d007221 */ /* 0x020fc80000000000 */
[----:B------:R-:W-:Y:S01]  /*4a900*/  FMUL R0, R0, 1.4426950216293334961 ;  /* 0x3fb8aa3b00007820 */ /* 0x000fe20000400000 */
[----:B0-----:R-:W3:Y:S01]  /*4a910*/  LDL.LU R4, [R1+0x3f0] ;  /* 0x0003f00001047983 */ /* 0x001ee20000300800 */
[----:B------:R-:W3:Y:S04]  /*4a920*/  LDL.LU R5, [R1+0x3f4] ;  /* 0x0003f40001057983 */ /* 0x000ee80000300800 */
[----:B------:R-:W0:Y:S01]  /*4a930*/  MUFU.EX2 R0, R0 ;  /* 0x0000000000007308 */ /* 0x000e220000000800 */
[----:B----4-:R-:W-:Y:S01]  /*4a940*/  IMAD.MOV.U32 R28, RZ, RZ, R14 ;  /* 0x000000ffff1c7224 */ /* 0x010fe200078e000e */
[C---:B--2---:R-:W-:Y:S01]  /*4a950*/  HMMA.16816.F32.BF16 R16, R24.reuse, R14, R16 ;  /* 0x0000000e1810723c */ /* 0x044fe20000041810 */
[----:B------:R-:W-:Y:S02]  /*4a960*/  MOV R6, R22 ;  /* 0x0000001600067202 */ /* 0x000fe40000000f00 */
[----:B------:R-:W-:Y:S01]  /*4a970*/  MOV R7, R23 ;  /* 0x0000001700077202 */ /* 0x000fe20000000f00 */
[----:B------:R-:W3:Y:S01]  /*4a980*/  LDL.LU R22, [R1+0x2ccc] ;  /* 0x002ccc0001167983 */ /* 0x000ee20000300800 */
[----:B------:R-:W3:Y:S11]  /*4a990*/  LDL.LU R23, [R1+0x2cc8] ;  /* 0x002cc80001177983 */ /* 0x000ef60000300800 */
[----:B------:R-:W-:Y:S07]  /*4a9a0*/  @!UPT UIADD3 URZ, URZ, URZ, URZ ;  /* 0x0000003f3f3ff290 */ /* 0x000fee000fffe03f */
[----:B------:R-:W-:Y:S01]  /*4a9b0*/  STL.64 [R1+0x400], R16 ;  /* 0x0004001001007387 */ /* 0x000fe20000100a00 */
[----:B0-----:R-:W-:Y:S02]  /*4a9c0*/  STL [R1+0x670], R0 ;  /* 0x0006700001007387 */ /* 0x001fe40000100800 */
[----:B------:R0:W-:Y:S02]  /*4a9d0*/  STL.64 [R1+0x408], R18 ;  /* 0x0004081201007387 */ /* 0x0001e40000100a00 */
[----:B0-----:R-:W2:Y:S01]  /*4a9e0*/  LDL.LU.64 R18, [R1+0x2cc0] ;  /* 0x002cc00001127983 */ /* 0x001ea20000300a00 */
[----:B------:R-:W4:Y:S01]  /*4a9f0*/  LDL.LU.64 R16, [R1+0x2cb8] ;  /* 0x002cb80001107983 */ /* 0x000f220000300a00 */
[----:B------:R-:W-:Y:S02]  /*4aa00*/  MOV R0, R15 ;  /* 0x0000000f00007202 */ /* 0x000fe40000000f00 */
[----:B------:R-:W5:Y:S01]  /*4aa10*/  LDL.LU.64 R14, [R1+0x2cb0] ;  /* 0x002cb000010e7983 */ /* 0x000f620000300a00 */
[----:B------:R-:W4:Y:S01]  /*4aa20*/  LDL.LU.64 R12, [R1+0x2ca8] ;  /* 0x002ca800010c7983 */ /* 0x000f220000300a00 */
[C---:B---3--:R-:W-:Y:S02]  /*4aa30*/  HMMA.16816.F32.BF16 R4, R24.reuse, R22, R4 ;  /* 0x000000161804723c */ /* 0x048fe40000041804 */
[----:B------:R-:W-:Y:S01]  /*4aa40*/  STL.64 [R1+0x29d8], R22 ;  /* 0x0029d81601007387 */ /* 0x000fe20000100a00 */
[----:B------:R-:W-:Y:S11]  /*4aa50*/  STL.64 [R1+0x29d0], R20 ;  /* 0x0029d01401007387 */ /* 0x000ff60000100a00 */
[----:B------:R-:W-:Y:S09]  /*4aa60*/  @!UPT UIADD3 URZ, URZ, URZ, URZ ;  /* 0x0000003f3f3ff290 */ /* 0x000ff2000fffe03f */
[----:B------:R-:W-:Y:S01]  /*4aa70*/  STL.64 [R1+0x3f0], R4 ;  /* 0x0003f00401007387 */ /* 0x000fe20000100a00 */
[----:B------:R2:W-:Y:S02]  /*4aa80*/  STL.64 [R1+0x3f8], R6 ;  /* 0x0003f80601007387 */ /* 0x0005e40000100a00 */
[----:B--2---:R-:W-:Y:S01]  /*4aa90*/  HMMA.16816.F32.BF16 R4, R24, R18, R8 ;  /* 0x000000121804723c */ /* 0x004fe20000041808 */
[----:B-----5:R-:W-:Y:S01]  /*4aaa0*/  MOV R22, R15 ;  /* 0x0000000f00167202 */ /* 0x020fe20000000f00 */
[----:B------:R-:W-:Y:S01]  /*4aab0*/  IMAD.MOV.U32 R23, RZ, RZ, R14 ;  /* 0x000000ffff177224 */ /* 0x000fe200078e000e */
[----:B------:R-:W2:Y:S01]  /*4aac0*/  LDL.LU R15, [R1+0x2ca4] ;  /* 0x002ca400010f7983 */ /* 0x000ea20000300800 */
[----:B------:R-:W3:Y:S03]  /*4aad0*/  LDL.LU R14, [R1+0x2ca0] ;  /* 0x002ca000010e7983 */ /* 0x000ee60000300800 */
[----:B------:R0:W-:Y:S04]  /*4aae0*/  STL.64 [R1+0x2b80], R22 ;  /* 0x002b801601007387 */ /* 0x0001e80000100a00 */
[----:B0-----:R-:W5:Y:S11]  /*4aaf0*/  LDL.LU R22, [R1+0x138] ;  /* 0x0001380001167983 */ /* 0x001f760000300800 */
[----:B------:R-:W-:Y:S01]  /*4ab00*/  @!UPT UIADD3 URZ, URZ, URZ, URZ ;  /* 0x0000003f3f3ff290 */ /* 0x000fe2000fffe03f */
[----:B------:R-:W-:Y:S01]  /*4ab10*/  STL.64 [R1+0x3e0], R4 ;  /* 0x0003e00401007387 */ /* 0x000fe20000100a00 */
[----:B------:R-:W-:Y:S02]  /*4ab20*/  STL.64 [R1+0x3e8], R6 ;  /* 0x0003e80601007387 */ /* 0x000fe40000100a00 */
[----:B------:R-:W5:Y:S02]  /*4ab30*/  LDL.LU R23, [R1+0x13c] ;  /* 0x00013c0001177983 */ /* 0x000f640000300800 */
[----:B-----5:R-:W-:Y:S01]  /*4ab40*/  STL.64 [R1+0x2b98], R22 ;  /* 0x002b981601007387 */ /* 0x020fe20000100a00 */
[----:B------:R-:W-:Y:S02]  /*4ab50*/  STL.64 [R1+0x29c8], R18 ;  /* 0x0029c81201007387 */ /* 0x000fe40000100a00 */
[----:B----4-:R0:W-:Y:S02]  /*4ab60*/  STL.64 [R1+0x29c0], R16 ;  /* 0x0029c01001007387 */ /* 0x0101e40000100a00 */
[----:B0-----:R-:W4:Y:S01]  /*4ab70*/  LDL.LU R16, [R1+0x320] ;  /* 0x0003200001107983 */ /* 0x001f220000300800 */
[----:B------:R-:W4:Y:S02]  /*4ab80*/  LDL.LU R17, [R1+0x324] ;  /* 0x0003240001117983 */ /* 0x000f240000300800 */
[----:B------:R-:W5:Y:S02]  /*4ab90*/  LDL.LU R18, [R1+0x328] ;  /* 0x0003280001127983 */ /* 0x000f640000300800 */
[----:B------:R-:W5:Y:S01]  /*4aba0*/  LDL.LU R19, [R1+0x32c] ;  /* 0x00032c0001137983 */ /* 0x000f620000300800 */
[----:B---3--:R-:W-:-:S02]  /*4abb0*/  MOV R22, R14 ;  /* 0x0000000e00167202 */ /* 0x008fc40000000f00 */
[----:B--2---:R-:W-:Y:S01]  /*4abc0*/  MOV R23, R15 ;  /* 0x0000000f00177202 */ /* 0x004fe20000000f00 */
[----:B------:R-:W2:Y:S01]  /*4abd0*/  LDL.LU R14, [R1+0x2c9c] ;  /* 0x002c9c00010e7983 */ /* 0x000ea20000300800 */
[----:B------:R-:W3:Y:S03]  /*4abe0*/  LDL.LU R15, [R1+0x2c98] ;  /* 0x002c9800010f7983 */ /* 0x000ee60000300800 */
[----:B------:R-:W-:Y:S04]  /*4abf0*/  STL.64 [R1+0x2bb0], R22 ;  /* 0x002bb01601007387 */ /* 0x000fe80000100a00 */
[----:B-----5:R-:W-:Y:S01]  /*4ac00*/  STL.64 [R1+0x2b90], R18 ;  /* 0x002b901201007387 */ /* 0x020fe20000100a00 */
[----:B----4-:R0:W-:Y:S03]  /*4ac10*/  STL.64 [R1+0x2b88], R16 ;  /* 0x002b881001007387 */ /* 0x0101e60000100a00 */
[----:B0-----:R-:W4:Y:S01]  /*4ac20*/  LDL.LU R16, [R1+0x340] ;  /* 0x0003400001107983 */ /* 0x001f220000300800 */
[----:B------:R-:W4:Y:S02]  /*4ac30*/  LDL.LU R17, [R1+0x344] ;  /* 0x0003440001117983 */ /* 0x000f240000300800 */
[----:B------:R-:W5:Y:S02]  /*4ac40*/  LDL.LU R18, [R1+0x348] ;  /* 0x0003480001127983 */ /* 0x000f640000300800 */
[----:B------:R-:W5:Y:S01]  /*4ac50*/  LDL.LU R19, [R1+0x34c] ;  /* 0x00034c0001137983 */ /* 0x000f620000300800 */
[----:B------:R-:W2:Y:S01]  /*4ac60*/  LDL.LU R22, [R1+0x158] ;  /* 0x0001580001167983 */ /* 0x000ea20000300800 */
[----:B------:R-:W2:Y:S03]  /*4ac70*/  LDL.LU R23, [R1+0x15c] ;  /* 0x00015c0001177983 */ /* 0x000ea60000300800 */
[----:B--2---:R3:W-:Y:S01]  /*4ac80*/  STL.64 [R1+0x2bc8], R22 ;  /* 0x002bc81601007387 */ /* 0x0047e20000100a00 */
[----:B-----5:R-:W-:Y:S02]  /*4ac90*/  STL.64 [R1+0x2ba8], R18 ;  /* 0x002ba81201007387 */ /* 0x020fe40000100a00 */
[----:B----4-:R0:W-:Y:S02]  /*4aca0*/  STL.64 [R1+0x2ba0], R16 ;  /* 0x002ba01001007387 */ /* 0x0101e40000100a00 */
[----:B---3--:R-:W-:Y:S01]  /*4acb0*/  IMAD.MOV.U32 R22, RZ, RZ, R15 ;  /* 0x000000ffff167224 */ /* 0x008fe200078e000f */
[----:B------:R-:W-:Y:S01]  /*4acc0*/  MOV R23, R14 ;  /* 0x0000000e00177202 */ /* 0x000fe20000000f00 */
[----:B0-----:R-:W2:Y:S01]  /*4acd0*/  LDL.LU R16, [R1+0x350] ;  /* 0x0003500001107983 */ /* 0x001ea20000300800 */
[----:B------:R-:W2:Y:S02]  /*4ace0*/  LDL.LU R17, [R1+0x354] ;  /* 0x0003540001117983 */ /* 0x000ea40000300800 */
[----:B------:R-:W3:Y:S02]  /*4acf0*/  LDL.LU R18, [R1+0x358] ;  /* 0x0003580001127983 */ /* 0x000ee40000300800 */
[----:B------:R-:W3:Y:S01]  /*4ad00*/  LDL.LU R19, [R1+0x35c] ;  /* 0x00035c0001137983 */ /* 0x000ee20000300800 */
[----:B------:R-:W4:Y:S01]  /*4ad10*/  LDL.LU R15, [R1+0x2c94] ;  /* 0x002c9400010f7983 */ /* 0x000f220000300800 */
[----:B------:R-:W5:Y:S02]  /*4ad20*/  LDL.LU R14, [R1+0x2c90] ;  /* 0x002c9000010e7983 */ /* 0x000f640000300800 */
[----:B------:R0:W-:Y:S02]  /*4ad30*/  STL.64 [R1+0x2be0], R22 ;  /* 0x002be01601007387 */ /* 0x0001e40000100a00 */
[----:B0-----:R-:W2:Y:S01]  /*4ad40*/  LDL.LU R22, [R1+0x178] ;  /* 0x0001780001167983 */ /* 0x001ea20000300800 */
[----:B------:R-:W2:Y:S03]  /*4ad50*/  LDL.LU R23, [R1+0x17c] ;  /* 0x00017c0001177983 */ /* 0x000ea60000300800 */
[----:B--2---:R-:W-:Y:S01]  /*4ad60*/  STL.64 [R1+0x2bf8], R22 ;  /* 0x002bf81601007387 */ /* 0x004fe20000100a00 */
[----:B---3--:R-:W-:Y:S02]  /*4ad70*/  STL.64 [R1+0x2bc0], R18 ;  /* 0x002bc01201007387 */ /* 0x008fe40000100a00 */
[----:B------:R0:W-:Y:S02]  /*4ad80*/  STL.64 [R1+0x2bb8], R16 ;  /* 0x002bb81001007387 */ /* 0x0001e40000100a00 */
[----:B0-----:R-:W2:Y:S01]  /*4ad90*/  LDL.LU R16, [R1+0x360] ;  /* 0x0003600001107983 */ /* 0x001ea20000300800 */
[----:B------:R-:W2:Y:S02]  /*4ada0*/  LDL.LU R17, [R1+0x364] ;  /* 0x0003640001117983 */ /* 0x000ea40000300800 */
[----:B------:R-:W3:Y:S02]  /*4adb0*/  LDL.LU R18, [R1+0x368] ;  /* 0x0003680001127983 */ /* 0x000ee40000300800 */
[----:B------:R-:W3:Y:S01]  /*4adc0*/  LDL.LU R19, [R1+0x36c] ;  /* 0x00036c0001137983 */ /* 0x000ee20000300800 */
[----:B-----5:R-:W-:Y:S01]  /*4add0*/  MOV R22, R14 ;  /* 0x0000000e00167202 */ /* 0x020fe20000000f00 */
[----:B----4-:R-:W-:Y:S01]  /*4ade0*/  IMAD.MOV.U32 R23, RZ, RZ, R15 ;  /* 0x000000ffff177224 */ /* 0x010fe200078e000f */
[----:B------:R-:W4:Y:S01]  /*4adf0*/  LDL.LU R14, [R1+0x2c8c] ;  /* 0x002c8c00010e7983 */ /* 0x000f220000300800 */
[----:B------:R-:W5:Y:S03]  /*4ae00*/  LDL.LU R15, [R1+0x2c88] ;  /* 0x002c8800010f7983 */ /* 0x000f660000300800 */
[----:B------:R-:W-:Y:S04]  /*4ae10*/  STL.64 [R1+0x2c10], R22 ;  /* 0x002c101601007387 */ /* 0x000fe80000100a00 */
[----:B---3--:R-:W-:Y:S01]  /*4ae20*/  STL.64 [R1+0x2bd8], R18 ;  /* 0x002bd81201007387 */ /* 0x008fe20000100a00 */
[----:B--2---:R0:W-:Y:S03]  /*4ae30*/  STL.64 [R1+0x2bd0], R16 ;  /* 0x002bd01001007387 */ /* 0x0041e60000100a00 */
[----:B0-----:R-:W2:Y:S01]  /*4ae40*/  LDL.LU R16, [R1+0x370] ;  /* 0x0003700001107983 */ /* 0x001ea20000300800 */
[----:B------:R-:W2:Y:S02]  /*4ae50*/  LDL.LU R17, [R1+0x374] ;  /* 0x0003740001117983 */ /* 0x000ea40000300800 */
[----:B------:R-:W3:Y:S02]  /*4ae60*/  LDL.LU R18, [R1+0x378] ;  /* 0x0003780001127983 */ /* 0x000ee40000300800 */
[----:B------:R-:W3:Y:S01]  /*4ae70*/  LDL.LU R19, [R1+0x37c] ;  /* 0x00037c0001137983 */ /* 0x000ee20000300800 */
[----:B------:R-:W2:Y:S01]  /*4ae80*/  LDL.LU R22, [R1+0x198] ;  /* 0x0001980001167983 */ /* 0x000ea20000300800 */
        /* <DEDUP_REMOVED lines=8> */
[----:B-----5:R-:W-:-:S02]  /*4af10*/  MOV R22, R15 ;  /* 0x0000000f00167202 */ /* 0x020fc40000000f00 */
[----:B----4-:R-:W-:Y:S01]  /*4af20*/  MOV R23, R14 ;  /* 0x0000000e00177202 */ /* 0x010fe20000000f00 */
[----:B------:R-:W4:Y:S01]  /*4af30*/  LDL.LU R15, [R1+0x2c84] ;  /* 0x002c8400010f7983 */ /* 0x000f220000300800 */
[----:B------:R-:W5:Y:S02]  /*4af40*/  LDL.LU R14, [R1+0x2c80] ;  /* 0x002c8000010e7983 */ /* 0x000f640000300800 */
[----:B------:R-:W4:Y:S02]  /*4af50*/  LDL.LU R8, [R1+0x3d0] ;  /* 0x0003d00001087983 */ /* 0x000f240000300800 */
[----:B------:R-:W4:Y:S01]  /*4af60*/  LDL.LU R9, [R1+0x3d4] ;  /* 0x0003d40001097983 */ /* 0x000f220000300800 */
[----:B------:R-:W4:Y:S01]  /*4af70*/  LDL.LU R10, [R1+0x3d8] ;  /* 0x0003d800010a7983 */ /* 0x000f220000300800 */
[----:B------:R-:W4:Y:S02]  /*4af80*/  LDL.LU R11, [R1+0x3dc] ;  /* 0x0003dc00010b7983 */ /* 0x000f240000300800 */
[----:B------:R-:W4:Y:S02]  /*4af90*/  LDL.LU R4, [R1+0x3c0] ;  /* 0x0003c00001047983 */ /* 0x000f240000300800 */
[----:B------:R-:W4:Y:S01]  /*4afa0*/  LDL.LU R5, [R1+0x3c4] ;  /* 0x0003c40001057983 */ /* 0x000f220000300800 */
[----:B------:R-:W4:Y:S01]  /*4afb0*/  LDL.LU R6, [R1+0x3c8] ;  /* 0x0003c80001067983 */ /* 0x000f220000300800 */
[----:B------:R-:W4:Y:S03]  /*4afc0*/  LDL.LU R7, [R1+0x3cc] ;  /* 0x0003cc0001077983 */ /* 0x000f260000300800 */
[----:B---3--:R-:W-:Y:S01]  /*4afd0*/  STL.64 [R1+0x2c08], R18 ;  /* 0x002c081201007387 */ /* 0x008fe20000100a00 */
[----:B--2---:R0:W-:Y:S03]  /*4afe0*/  STL.64 [R1+0x2c00], R16 ;  /* 0x002c001001007387 */ /* 0x0041e60000100a00 */
[----:B0-----:R-:W2:Y:S01]  /*4aff0*/  LDL.LU R16, [R1+0x390] ;  /* 0x0003900001107983 */ /* 0x001ea20000300800 */
[----:B------:R-:W2:Y:S02]  /*4b000*/  LDL.LU R17, [R1+0x394] ;  /* 0x0003940001117983 */ /* 0x000ea40000300800 */
[----:B------:R-:W3:Y:S02]  /*4b010*/  LDL.LU R18, [R1+0x398] ;  /* 0x0003980001127983 */ /* 0x000ee40000300800 */
[----:B------:R-:W3:Y:S01]  /*4b020*/  LDL.LU R19, [R1+0x39c] ;  /* 0x00039c0001137983 */ /* 0x000ee20000300800 */
[----:B------:R-:W2:Y:S04]  /*4b030*/  LDL R20, [R1+0x68c] ;  /* 0x00068c0001147983 */ /* 0x000ea80000100800 */
[----:B------:R-:W2:Y:S01]  /*4b040*/  LDL R21, [R1+0x670] ;  /* 0x0006700001157983 */ /* 0x000ea20000100800 */
[----:B------:R-:W-:Y:S03]  /*4b050*/  STL.64 [R1+0x2c50], R22 ;  /* 0x002c501601007387 */ /* 0x000fe60000100a00 */
[----:B--2---:R0:W-:Y:S04]  /*4b060*/  STL.64 [R1+0x2c48], R20 ;  /* 0x002c481401007387 */ /* 0x0041e80000100a00 */
[----:B0-----:R-:W2:Y:S01]  /*4b070*/  LDL.LU R20, [R1+0x1c0] ;  /* 0x0001c00001147983 */ /* 0x001ea20000300800 */
[----:B------:R-:W2:Y:S02]  /*4b080*/  LDL.LU R21, [R1+0x1c4] ;  /* 0x0001c40001157983 */ /* 0x000ea40000300800 */
[----:B------:R-:W2:Y:S02]  /*4b090*/  LDL.LU R22, [R1+0x1c8] ;  /* 0x0001c80001167983 */ /* 0x000ea40000300800 */
[----:B------:R-:W2:Y:S01]  /*4b0a0*/  LDL.LU R23, [R1+0x1cc] ;  /* 0x0001cc0001177983 */ /* 0x000ea20000300800 */
[----:B---3--:R5:W-:Y:S01]  /*4b0b0*/  STL.64 [R1+0x2c20], R18 ;  /* 0x002c201201007387 */ /* 0x008be20000100a00 */
[----:B------:R0:W-:Y:S02]  /*4b0c0*/  STL.64 [R1+0x2c18], R16 ;  /* 0x002c181001007387 */ /* 0x0001e40000100a00 */
[----:B-----5:R-:W-:Y:S01]  /*4b0d0*/  IMAD.MOV.U32 R18, RZ, RZ, R14 ;  /* 0x000000ffff127224 */ /* 0x020fe200078e000e */
[----:B0-----:R-:W3:Y:S01]  /*4b0e0*/  LDL.LU R16, [R1+0x3a0] ;  /* 0x0003a00001107983 */ /* 0x001ee20000300800 */
[----:B------:R-:W3:Y:S02]  /*4b0f0*/  LDL.LU R17, [R1+0x3a4] ;  /* 0x0003a40001117983 */ /* 0x000ee40000300800 */
[----:B------:R-:W5:Y:S01]  /*4b100*/  LDL.LU R14, [R1+0x2c7c] ;  /* 0x002c7c00010e7983 */ /* 0x000f620000300800 */
[----:B----4-:R-:W-:-:S02]  /*4b110*/  MOV R19, R15 ;  /* 0x0000000f00137202 */ /* 0x010fc40000000f00 */
[----:B------:R-:W5:Y:S03]  /*4b120*/  LDL.LU R15, [R1+0x2c78] ;  /* 0x002c7800010f7983 */ /* 0x000f660000300800 */
[----:B------:R-:W-:Y:S01]  /*4b130*/  STL.64 [R1+0x2c38], R18 ;  /* 0x002c381201007387 */ /* 0x000fe20000100a00 */
[C---:B-----5:R-:W-:Y:S01]  /*4b140*/  HMMA.16816.F32.BF16 R8, R24.reuse, R14, R8 ;  /* 0x0000000e1808723c */ /* 0x060fe20000041808 */
[----:B---3--:R0:W-:Y:S04]  /*4b150*/  STL.64 [R1+0x2c30], R16 ;  /* 0x002c301001007387 */ /* 0x0081e80000100a00 */
[----:B0-----:R-:W3:Y:S01]  /*4b160*/  LDL.LU R16, [R1+0x3b0] ;  /* 0x0003b00001107983 */ /* 0x001ee20000300800 */
[----:B------:R-:W3:Y:S02]  /*4b170*/  LDL.LU R17, [R1+0x3b4] ;  /* 0x0003b40001117983 */ /* 0x000ee40000300800 */
[----:B------:R-:W3:Y:S02]  /*4b180*/  LDL.LU R18, [R1+0x3b8] ;  /* 0x0003b80001127983 */ /* 0x000ee40000300800 */
[----:B------:R-:W3:Y:S11]  /*4b190*/  LDL.LU R19, [R1+0x3bc] ;  /* 0x0003bc0001137983 */ /* 0x000ef60000300800 */
[----:B------:R-:W-:Y:S02]  /*4b1a0*/  @!UPT UIADD3 URZ, URZ, URZ, URZ ;  /* 0x0000003f3f3ff290 */ /* 0x000fe4000fffe03f */
[----:B------:R-:W-:Y:S01]  /*4b1b0*/  STL.64 [R1+0x3d0], R8 ;  /* 0x0003d00801007387 */ /* 0x000fe20000100a00 */
[----:B------:R0:W-:Y:S03]  /*4b1c0*/  STL.64 [R1+0x3d8], R10 ;  /* 0x0003d80a01007387 */ /* 0x0001e60000100a00 */
[----:B0-----:R-:W4:Y:S01]  /*4b1d0*/  LDL.LU.64 R10, [R1+0x2c70] ;  /* 0x002c7000010a7983 */ /* 0x001f220000300a00 */
[----:B------:R-:W5:Y:S02]  /*4b1e0*/  LDL.LU.64 R8, [R1+0x2c68] ;  /* 0x002c680001087983 */ /* 0x000f640000300a00 */
[----:B------:R-:W-:Y:S02]  /*4b1f0*/  STL.64 [R1+0x29b8], R14 ;  /* 0x0029b80e01007387 */ /* 0x000fe40000100a00 */
[----:B------:R0:W-:Y:S02]  /*4b200*/  STL.64 [R1+0x29b0], R12 ;  /* 0x0029b00c01007387 */ /* 0x0001e40000100a00 */
[----:B0-----:R-:W2:Y:S04]  /*4b210*/  LDL R12, [R1+0x674] ;  /* 0x00067400010c7983 */ /* 0x001ea80000100800 */
[----:B------:R-:W2:Y:S01]  /*4b220*/  LDL R13, [R1+0x684] ;  /* 0x00068400010d7983 */ /* 0x000ea20000100800 */
[----:B------:R-:W2:Y:S02]  /*4b230*/  LDL.LU R14, [R1+0x128] ;  /* 0x00012800010e7983 */ /* 0x000ea40000300800 */
[----:B------:R-:W2:Y:S01]  /*4b240*/  LDL.LU R15, [R1+0x12c] ;  /* 0x00012c00010f7983 */ /* 0x000ea20000300800 */
[C---:B----4-:R-:W-:Y:S11]  /*4b250*/  HMMA.16816.F32.BF16 R4, R24.reuse, R10, R4 ;  /* 0x0000000a1804723c */ /* 0x050ff60000041804 */
[----:B------:R-:W-:Y:S11]  /*4b260*/  @!UPT UIADD3 URZ, URZ, URZ, URZ ;  /* 0x0000003f3f3ff290 */ /* 0x000ff6000fffe03f */
[----:B------:R-:W-:Y:S01]  /*4b270*/  @!UPT UIADD3 URZ, URZ, URZ, URZ ;  /* 0x0000003f3f3ff290 */ /* 0x000fe2000fffe03f */
[----:B------:R-:W-:Y:S01]  /*4b280*/  STL.64 [R1+0x3c0], R4 ;  /* 0x0003c00401007387 */ /* 0x000fe20000100a00 */
[----:B------:R0:W-:Y:S03]  /*4b290*/  STL.64 [R1+0x3c8], R6 ;  /* 0x0003c80601007387 */ /* 0x0001e60000100a00 */
[----:B0-----:R-:W2:Y:S01]  /*4b2a0*/  LDL.LU.64 R6, [R1+0x2c60] ;  /* 0x002c600001067983 */ /* 0x001ea20000300a00 */
[----:B------:R-:W4:Y:S02]  /*4b2b0*/  LDL.LU.64 R4, [R1+0x2c58] ;  /* 0x002c580001047983 */ /* 0x000f240000300a00 */
[----:B------:R-:W-:Y:S02]  /*4b2c0*/  STL.64 [R1+0x29a8], R10 ;  /* 0x0029a80a01007387 */ /* 0x000fe40000100a00 */
[----:B-----5:R0:W-:Y:S02]  /*4b2d0*/  STL.64 [R1+0x29a0], R8 ;  /* 0x0029a00801007387 */ /* 0x0201e40000100a00 */
[----:B0-----:R-:W5:Y:S01]  /*4b2e0*/  LDL.LU R8, [R1+0x330] ;  /* 0x0003300001087983 */ /* 0x001f620000300800 */
[----:B------:R-:W5:Y:S02]  /*4b2f0*/  LDL.LU R9, [R1+0x334] ;  /* 0x0003340001097983 */ /* 0x000f640000300800 */
[----:B------:R-:W5:Y:S02]  /*4b300*/  LDL.LU R10, [R1+0x338] ;  /* 0x00033800010a7983 */ /* 0x000f640000300800 */
[----:B------:R-:W5:Y:S01]  /*4b310*/  LDL.LU R11, [R1+0x33c] ;  /* 0x00033c00010b7983 */ /* 0x000f620000300800 */
[----:B--2---:R-:W-:Y:S01]  /*4b320*/  HMMA.16816.F32.BF16 R24, R24, R6, R20 ;  /* 0x000000061818723c */ /* 0x004fe20000041814 */
[----:B------:R-:W3:Y:S01]  /*4b330*/  LDL.LU.64 R22, [R1+0x2c50] ;  /* 0x002c500001167983 */ /* 0x000ee20000300a00 */
[----:B------:R-:W2:Y:S11]  /*4b340*/  LDL.LU.64 R20, [R1+0x2c48] ;  /* 0x002c480001147983 */ /* 0x000eb60000300a00 */
[----:B------:R-:W-:Y:S10]  /*4b350*/  @!UPT UIADD3 URZ, URZ, URZ, URZ ;  /* 0x0000003f3f3ff290 */ /* 0x000ff4000fffe03f */
[----:B------:R-:W-:Y:S01]  /*4b360*/  STL.64 [R1+0x1c0], R24 ;  /* 0x0001c01801007387 */ /* 0x000fe20000100a00 */
[----:B------:R0:W-:Y:S03]  /*4b370*/  STL.64 [R1+0x1c8], R26 ;  /* 0x0001c81a01007387 */ /* 0x0001e60000100a00 */
[----:B0-----:R-:W2:Y:S04]  /*4b380*/  LDL R26, [R1+0x688] ;  /* 0x00068800011a7983 */ /* 0x001ea80000100800 */
[----:B------:R-:W2:Y:S01]  /*4b390*/  LDL R27, [R1+0x680] ;  /* 0x00068000011b7983 */ /* 0x000ea20000100800 */
[----:B------:R-:W-:Y:S01]  /*4b3a0*/  F2FP.BF16.PACK_AB R25, R12, R29 ;  /* 0x0000001d0c19723e */ /* 0x000fe200000010ff */
[----:B------:R-:W-:Y:S02]  /*4b3b0*/  STL.64 [R1+0x2a28], R6 ;  /* 0x002a280601007387 */ /* 0x000fe40000100a00 */
[----:B----4-:R-:W-:Y:S01]  /*4b3c0*/  STL [R1+0x2a20], R4 ;  /* 0x002a200401007387 */ /* 0x010fe20000100800 */
[----:B------:R-:W4:Y:S01]  /*4b3d0*/  LDL R29, [R1+0x7e4] ;  /* 0x0007e400011d7983 */ /* 0x000f220000100800 */
[----:B--2---:R-:W-:Y:S01]  /*4b3e0*/  F2FP.BF16.PACK_AB R24, R26, R27 ;  /* 0x0000001b1a18723e */ /* 0x004fe200000010ff */
[----:B------:R-:W-:Y:S01]  /*4b3f0*/  F2FP.BF16.PACK_AB R26, R13, R20 ;  /* 0x000000140d1a723e */ /* 0x000fe200000010ff */
[----:B------:R-:W-:-:S02]  /*4b400*/  F2FP.BF16.PACK_AB R27, R21, R5 ;  /* 0x00000005151b723e */ /* 0x000fc400000010ff */
[----:B------:R-:W2:Y:S05]  /*4b410*/  LDL.LU R5, [R1+0x2c40] ;  /* 0x002c400001057983 */ /* 0x000eaa0000300800 */
        /* <DEDUP_REMOVED lines=55> */
[----:B0-----:R-:W3:Y:S01]  /*4b790*/  LDL.LU.64 R22, [R1+0x2b80] ;  /* 0x002b800001167983 */ /* 0x001ee20000300a00 */
[C---:B-----5:R-:W-:Y:S11]  /*4b7a0*/  HMMA.16816.F32.BF16 R12, R24.reuse, R14, R8 ;  /* 0x0000000e180c723c */ /* 0x060ff60000041808 */
[----:B------:R-:W-:Y:S11]  /*4b7b0*/  @!UPT UIADD3 URZ, URZ, URZ, URZ ;  /* 0x0000003f3f3ff290 */ /* 0x000ff6000fffe03f */
[----:B------:R-:W-:Y:S01]  /*4b7c0*/  @!UPT UIADD3 URZ, URZ, URZ, URZ ;  /* 0x0000003f3f3ff290 */ /* 0x000fe2000fffe03f */
[----:B------:R-:W-:Y:S01]  /*4b7d0*/  STL.64 [R1+0x330], R12 ;  /* 0x0003300c01007387 */ /* 0x000fe20000100a00 */
[----:B------:R-:W-:Y:S01]  /*4b7e0*/  STL.64 [R1+0x338], R14 ;  /* 0x0003380e01007387 */ /* 0x000fe20000100a00 */
[----:B---3--:R-:W-:Y:S07]  /*4b7f0*/  HMMA.16816.F32.BF16 R8, R24, R22, R16 ;  /* 0x000000161808723c */ /* 0x008fee0000041810 */
[----:B------:R-:W-:Y:S01]  /*4b800*/  MOV R22, R28 ;  /* 0x0000001c00167202 */ /* 0x000fe20000000f00 */
[----:B------:R-:W-:Y:S11]  /*4b810*/  IMAD.MOV.U32 R23, RZ, RZ, R0 ;  /* 0x000000ffff177224 */ /* 0x000ff600078e0000 */
[----:B------:R-:W-:Y:S04]  /*4b820*/  @!UPT UIADD3 URZ, URZ, URZ, URZ ;  /* 0x0000003f3f3ff290 */ /* 0x000fe8000fffe03f */
[----:B------:R-:W-:Y:S01]  /*4b830*/  STL.64 [R1+0x320], R8 ;  /* 0x0003200801007387 */ /* 0x000fe20000100a00 */
[----:B------:R-:W-:Y:S02]  /*4b840*/  STL.64 [R1+0x328], R10 ;  /* 0x0003280a01007387 */ /* 0x000fe40000100a00 */
[----:B------:R0:W-:Y:S02]  /*4b850*/  STL.64 [R1+0x29f0], R22 ;  /* 0x0029f01601007387 */ /* 0x0001e40000100a00 */
[----:B------:R-:W4:Y:S01]  /*4b860*/  LDL.LU R28, [R1+0xa84] ;  /* 0x000a8400011c7983 */ /* 0x000f220000300800 */
[----:B------:R-:W3:Y:S01]  /*4b870*/  LDL.LU R16, [R1+0x200] ;  /* 0x0002000001107983 */ /* 0x000ee20000300800 */
[----:B------:R-:W3:Y:S02]  /*4b880*/  LDL.LU R17, [R1+0x204] ;  /* 0x0002040001117983 */ /* 0x000ee40000300800 */
[----:B------:R-:W5:Y:S02]  /*4b890*/  LDL.LU R18, [R1+0x208] ;  /* 0x0002080001127983 */ /* 0x000f640000300800 */
[----:B------:R-:W5:Y:S01]  /*4b8a0*/  LDL.LU R19, [R1+0x20c] ;  /* 0x00020c0001137983 */ /* 0x000f620000300800 */
[----:B0-----:R-:W-:-:S02]  /*4b8b0*/  MOV R22, R3 ;  /* 0x0000000300167202 */ /* 0x001fc40000000f00 */
[----:B------:R-:W-:Y:S01]  /*4b8c0*/  MOV R23, R2 ;  /* 0x0000000200177202 */ /* 0x000fe20000000f00 */
[----:B------:R-:W2:Y:S04]  /*4b8d0*/  LDL.LU R3, [R1+0x2b78] ;  /* 0x002b780001037983 */ /* 0x000ea80000300800 */
[----:B------:R-:W-:Y:S04]  /*4b8e0*/  STL.64 [R1+0x2a08], R22 ;  /* 0x002a081601007387 */ /* 0x000fe80000100a00 */
[----:B-----5:R-:W-:Y:S01]  /*4b8f0*/  STL.64 [R1+0x29e8], R18 ;  /* 0x0029e81201007387 */ /* 0x020fe20000100a00 */
[----:B---3--:R0:W-:Y:S03]  /*4b900*/  STL.64 [R1+0x29e0], R16 ;  /* 0x0029e01001007387 */ /* 0x0081e60000100a00 */
[----:B0-----:R-:W3:Y:S01]  /*4b910*/  LDL.LU R16, [R1+0x210] ;  /* 0x0002100001107983 */ /* 0x001ee20000300800 */
[----:B------:R-:W3:Y:S02]  /*4b920*/  LDL.LU R17, [R1+0x214] ;  /* 0x0002140001117983 */ /* 0x000ee40000300800 */
[----:B------:R-:W5:Y:S02]  /*4b930*/  LDL.LU R18, [R1+0x218] ;  /* 0x0002180001127983 */ /* 0x000f640000300800 */
[----:B------:R-:W5:Y:S01]  /*4b940*/  LDL.LU R19, [R1+0x21c] ;  /* 0x00021c0001137983 */ /* 0x000f620000300800 */
[----:B------:R-:W3:Y:S01]  /*4b950*/  LDL.LU R22, [R1+0x28] ;  /* 0x0000280001167983 */ /* 0x000ee20000300800 */
[----:B------:R-:W3:Y:S02]  /*4b960*/  LDL.LU R23, [R1+0x2c] ;  /* 0x00002c0001177983 */ /* 0x000ee40000300800 */
[----:B--2---:R-:W-:Y:S01]  /*4b970*/  IMAD.MOV.U32 R6, RZ, RZ, R3 ;  /* 0x000000ffff067224 */ /* 0x004fe200078e0003 */
[----:B------:R-:W-:Y:S01]  /*4b980*/  MOV R7, R5 ;  /* 0x0000000500077202 */ /* 0x000fe20000000f00 */
[----:B---3--:R0:W-:Y:S01]  /*4b990*/  STL.64 [R1+0x2a30], R22 ;  /* 0x002a301601007387 */ /* 0x0081e20000100a00 */
[----:B------:R-:W2:Y:S02]  /*4b9a0*/  LDL.LU R3, [R1+0x2b74] ;  /* 0x002b740001037983 */ /* 0x000ea40000300800 */
[----:B------:R-:W3:Y:S02]  /*4b9b0*/  LDL.LU R5, [R1+0x2b70] ;  /* 0x002b700001057983 */ /* 0x000ee40000300800 */
[----:B------:R2:W-:Y:S01]  /*4b9c0*/  STL.64 [R1+0x2a38], R6 ;  /* 0x002a380601007387 */ /* 0x0005e20000100a00 */
[----:B------:R-:W4:Y:S01]  /*4b9d0*/  LDL.LU R20, [R1+0x240] ;  /* 0x0002400001147983 */ /* 0x000f220000300800 */
[----:B------:R-:W4:Y:S03]  /*4b9e0*/  LDL.LU R21, [R1+0x244] ;  /* 0x0002440001157983 */ /* 0x000f260000300800 */
[----:B0-----:R-:W4:Y:S01]  /*4b9f0*/  LDL.LU R22, [R1+0x248] ;  /* 0x0002480001167983 */ /* 0x001f220000300800 */
[----:B------:R-:W4:Y:S02]  /*4ba00*/  LDL.LU R23, [R1+0x24c] ;  /* 0x00024c0001177983 */ /* 0x000f240000300800 */
[----:B--2---:R-:W-:Y:S01]  /*4ba10*/  IMAD.MOV.U32 R7, RZ, RZ, R3 ;  /* 0x000000ffff077224 */ /* 0x004fe200078e0003 */
[----:B---3--:R-:W-:Y:S01]  /*4ba20*/  MOV R6, R5 ;  /* 0x0000000500067202 */ /* 0x008fe20000000f00 */
[----:B----4-:R-:W-:Y:S01]  /*4ba30*/  STL.64 [R1+0x2a48], R22 ;  /* 0x002a481601007387 */ /* 0x010fe20000100a00 */
[----:B------:R0:W-:Y:S02]  /*4ba40*/  STL.64 [R1+0x2a40], R20 ;  /* 0x002a401401007387 */ /* 0x0001e40000100a00 */
[----:B------:R-:W2:Y:S02]  /*4ba50*/  LDL.LU R5, [R1+0x2b6c] ;  /* 0x002b6c0001057983 */ /* 0x000ea40000300800 */
[----:B------:R-:W3:Y:S01]  /*4ba60*/  LDL.LU R3, [R1+0x2b68] ;  /* 0x002b680001037983 */ /* 0x000ee20000300800 */
[----:B------:R2:W-:Y:S04]  /*4ba70*/  STL.64 [R1+0x2a50], R6 ;  /* 0x002a500601007387 */ /* 0x0005e80000100a00 */
[----:B0-----:R-:W4:Y:S01]  /*4ba80*/  LDL.LU R20, [R1+0x250] ;  /* 0x0002500001147983 */ /* 0x001f220000300800 */
[----:B------:R-:W4:Y:S02]  /*4ba90*/  LDL.LU R21, [R1+0x254] ;  /* 0x0002540001157983 */ /* 0x000f240000300800 */
[----:B------:R-:W4:Y:S02]  /*4baa0*/  LDL.LU R22, [R1+0x258] ;  /* 0x0002580001167983 */ /* 0x000f240000300800 */
[----:B------:R-:W4:Y:S01]  /*4bab0*/  LDL.LU R23, [R1+0x25c] ;  /* 0x00025c0001177983 */ /* 0x000f220000300800 */
[----:B--2---:R-:W-:-:S02]  /*4bac0*/  MOV R7, R5 ;  /* 0x0000000500077202 */ /* 0x004fc40000000f00 */
        /* <DEDUP_REMOVED lines=10> */
[----:B--2---:R-:W-:Y:S01]  /*4bb70*/  MOV R7, R3 ;  /* 0x0000000300077202 */ /* 0x004fe20000000f00 */
[----:B---3--:R-:W-:Y:S01]  /*4bb80*/  IMAD.MOV.U32 R6, RZ, RZ, R5 ;  /* 0x000000ffff067224 */ /* 0x008fe200078e0005 */
        /* <DEDUP_REMOVED lines=18> */
[----:B------:R-:W2:Y:S02]  /*4bcb0*/  LDL.LU R22, [R1+0x288] ;  /* 0x0002880001167983 */ /* 0x000ea40000300800 */
[----:B------:R-:W2:Y:S02]  /*4bcc0*/  LDL.LU R23, [R1+0x28c] ;  /* 0x00028c0001177983 */ /* 0x000ea40000300800 */
[----:B--2---:R-:W-:Y:S01]  /*4bcd0*/  STL.64 [R1+0x2aa8], R22 ;  /* 0x002aa81601007387 */ /* 0x004fe20000100a00 */
[----:B----4-:R-:W-:Y:S02]  /*4bce0*/  STL.64 [R1+0x2aa0], R20 ;  /* 0x002aa01401007387 */ /* 0x010fe40000100a00 */
[----:B-1----:R-:W2:Y:S01]  /*4bcf0*/  LDL.LU R6, [R1+0x88] ;  /* 0x0000880001067983 */ /* 0x002ea20000300800 */
[----:B------:R-:W-:-:S05]  /*4bd00*/  MOV R7, R3 ;  /* 0x0000000300077202 */ /* 0x000fca0000000f00 */
[----:B--2---:R0:W-:Y:S04]  /*4bd10*/  STL.64 [R1+0x2ab0], R6 ;  /* 0x002ab00601007387 */ /* 0x0041e80000100a00 */
[----:B0-----:R-:W2:Y:S01]  /*4bd20*/  LDL.LU R6, [R1+0x98] ;  /* 0x0000980001067983 */ /* 0x001ea20000300800 */
[----:B------:R-:W2:Y:S01]  /*4bd30*/  LDL.LU R7, [R1+0x9c] ;  /* 0x00009c0001077983 */ /* 0x000ea20000300800 */
[----:B---3--:R-:W-:Y:S02]  /*4bd40*/  MOV R11, R5 ;  /* 0x00000005000b7202 */ /* 0x008fe40000000f00 */
[----:B--2---:R0:W-:Y:S01]  /*4bd50*/  STL.64 [R1+0x2ac8], R6 ;  /* 0x002ac80601007387 */ /* 0x0041e20000100a00 */
[----:B------:R-:W2:Y:S03]  /*4bd60*/  LDL.LU R10, [R1+0xa8] ;  /* 0x0000a800010a7983 */ /* 0x000ea60000300800 */
[----:B--2---:R1:W-:Y:S01]  /*4bd70*/  STL.64 [R1+0x2ad0], R10 ;  /* 0x002ad00a01007387 */ /* 0x0043e20000100a00 */
[----:B------:R-:W2:Y:S02]  /*4bd80*/  LDL.LU R4, [R1+0x2b0] ;  /* 0x0002b00001047983 */ /* 0x000ea40000300800 */
[----:B------:R-:W2:Y:S02]  /*4bd90*/  LDL.LU R5, [R1+0x2b4] ;  /* 0x0002b40001057983 */ /* 0x000ea40000300800 */
[----:B0-----:R-:W3:Y:S01]  /*4bda0*/  LDL.LU R6, [R1+0x2b8] ;  /* 0x0002b80001067983 */ /* 0x001ee20000300800 */
[----:B------:R-:W3:Y:S04]  /*4bdb0*/  LDL.LU R7, [R1+0x2bc] ;  /* 0x0002bc0001077983 */ /* 0x000ee80000300800 */
[----:B---3--:R-:W-:Y:S01]  /*4bdc0*/  STL.64 [R1+0x2ae0], R6 ;  /* 0x002ae00601007387 */ /* 0x008fe20000100a00 */
[----:B--2---:R0:W-:Y:S02]  /*4bdd0*/  STL.64 [R1+0x2ad8], R4 ;  /* 0x002ad80401007387 */ /* 0x0041e40000100a00 */
[----:B-1----:R-:W2:Y:S02]  /*4bde0*/  LDL.LU R10, [R1+0xb8] ;  /* 0x0000b800010a7983 */ /* 0x002ea40000300800 */
[----:B------:R-:W2:Y:S02]  /*4bdf0*/  LDL.LU R11, [R1+0xbc] ;  /* 0x0000bc00010b7983 */ /* 0x000ea40000300800 */
[----:B--2---:R1:W-:Y:S01]  /*4be00*/  STL.64 [R1+0x2ae8], R10 ;  /* 0x002ae80a01007387 */ /* 0x0043e20000100a00 */
[----:B0-----:R-:W2:Y:S02]  /*4be10*/  LDL.LU R4, [R1+0x2c0] ;  /* 0x0002c00001047983 */ /* 0x001ea40000300800 */
[----:B------:R-:W2:Y:S02]  /*4be20*/  LDL.LU R5, [R1+0x2c4] ;  /* 0x0002c40001057983 */ /* 0x000ea40000300800 */
[----:B------:R-:W3:Y:S01]  /*4be30*/  LDL.LU R6, [R1+0x2c8] ;  /* 0x0002c80001067983 */ /* 0x000ee20000300800 */
        /* <DEDUP_REMOVED lines=11> */
[----:B--2---:R-:W-:Y:S02]  /*4bef0*/  STL.64 [R1+0x2b08], R4 ;  /* 0x002b080401007387 */ /* 0x004fe40000100a00 */
[----:B-1----:R-:W2:Y:S02]  /*4bf00*/  LDL.LU R10, [R1+0xd8] ;  /* 0x0000d800010a7983 */ /* 0x002ea40000300800 */
[----:B------:R-:W2:Y:S02]  /*4bf10*/  LDL.LU R11, [R1+0xdc] ;  /* 0x0000dc00010b7983 */ /* 0x000ea40000300800 */
[----:B--2---:R0:W-:Y:S04]  /*4bf20*/  STL.64 [R1+0x2b18], R10 ;  /* 0x002b180a01007387 */ /* 0x0041e80000100a00 */
[----:B0-----:R-:W2:Y:S01]  /*4bf30*/  LDL.LU R10, [R1+0xe8] ;  /* 0x0000e800010a7983 */ /* 0x001ea20000300800 */
[----:B------:R-:W2:Y:S03]  /*4bf40*/  LDL.LU R11, [R1+0xec] ;  /* 0x0000ec00010b7983 */ /* 0x000ea60000300800 */
[----:B--2---:R0:W-:Y:S01]  /*4bf50*/  STL.64 [R1+0x2b30], R10 ;  /* 0x002b300a01007387 */ /* 0x0041e20000100a00 */
[----:B------:R-:W2:Y:S02]  /*4bf60*/  LDL.LU R14, [R1+0xf8] ;  /* 0x0000f800010e7983 */ /* 0x000ea40000300800 */
[----:B------:R-:W2:Y:S02]  /*4bf70*/  LDL.LU R15, [R1+0xfc] ;  /* 0x0000fc00010f7983 */ /* 0x000ea40000300800 */
        /* <DEDUP_REMOVED lines=8> */
[----:B------:R-:W2:Y:S01]  /*4c000*/  LDL.LU R15, [R1+0x10c] ;  /* 0x00010c00010f7983 */ /* 0x000ea20000300800 */
[----:B0-----:R-:W2:Y:S01]  /*4c010*/  LDL.LU R8, [R1+0x310] ;  /* 0x0003100001087983 */ /* 0x001ea20000300800 */
[----:B------:R-:W2:Y:S02]  /*4c020*/  LDL.LU R9, [R1+0x314] ;  /* 0x0003140001097983 */ /* 0x000ea40000300800 */
[----:B------:R-:W2:Y:S02]  /*4c030*/  LDL.LU R10, [R1+0x318] ;  /* 0x00031800010a7983 */ /* 0x000ea40000300800 */
[----:B------:R-:W2:Y:S01]  /*4c040*/  LDL.LU R11, [R1+0x31c] ;  /* 0x00031c00010b7983 */ /* 0x000ea20000300800 */
[----:B------:R-:W3:Y:S01]  /*4c050*/  LDL.LU R4, [R1+0x2e0] ;  /* 0x0002e00001047983 */ /* 0x000ee20000300800 */
        /* <DEDUP_REMOVED lines=11> */
[----:B------:R-:W3:Y:S02]  /*4c110*/  LDL.LU R22, [R1+0x298] ;  /* 0x0002980001167983 */ /* 0x000ee40000300800 */
[----:B------:R-:W3:Y:S01]  /*4c120*/  LDL.LU R23, [R1+0x29c] ;  /* 0x00029c0001177983 */ /* 0x000ee20000300800 */
[C---:B--2---:R-:W-:Y:S01]  /*4c130*/  HMMA.16816.F32.BF16 R12, R24.reuse, R14, R8 ;  /* 0x0000000e180c723c */ /* 0x044fe20000041808 */
[----:B---3--:R-:W-:Y:S01]  /*4c140*/  STL.64 [R1+0x2ac0], R22 ;  /* 0x002ac01601007387 */ /* 0x008fe20000100a00 */
[----:B----4-:R0:W-:Y:S03]  /*4c150*/  STL.64 [R1+0x2ab8], R20 ;  /* 0x002ab81401007387 */ /* 0x0101e60000100a00 */
[----:B0-----:R-:W2:Y:S01]  /*4c160*/  LDL.LU R20, [R1+0x2a0] ;  /* 0x0002a00001147983 */ /* 0x001ea20000300800 */
[----:B------:R-:W2:Y:S02]  /*4c170*/  LDL.LU R21, [R1+0x2a4] ;  /* 0x0002a40001157983 */ /* 0x000ea40000300800 */
[----:B------:R-:W2:Y:S02]  /*4c180*/  LDL.LU R22, [R1+0x2a8] ;  /* 0x0002a80001167983 */ /* 0x000ea40000300800 */
[----:B------:R-:W2:Y:S01]  /*4c190*/  LDL.LU R23, [R1+0x2ac] ;  /* 0x0002ac0001177983 */ /* 0x000ea20000300800 */
[----:B-----5:R-:W-:Y:S01]  /*4c1a0*/  STL.64 [R1+0x2a00], R18 ;  /* 0x002a001201007387 */ /* 0x020fe20000100a00 */
[----:B------:R0:W-:Y:S03]  /*4c1b0*/  STL.64 [R1+0x29f8], R16 ;  /* 0x0029f81001007387 */ /* 0x0001e60000100a00 */
        /* <DEDUP_REMOVED lines=10> */
[----:B------:R-:W4:Y:S01]  /*4c260*/  LDL.LU.64 R10, [R1+0x2b48] ;  /* 0x002b4800010a7983 */ /* 0x000f220000300a00 */
[----:B------:R-:W4:Y:S02]  /*4c270*/  LDL.LU.64 R8, [R1+0x2b40] ;  /* 0x002b400001087983 */ /* 0x000f240000300a00 */
[----:B------:R-:W-:Y:S02]  /*4c280*/  STL.64 [R1+0x310], R12 ;  /* 0x0003100c01007387 */ /* 0x000fe40000100a00 */
[----:B------:R0:W-:Y:S02]  /*4c290*/  STL.64 [R1+0x318], R14 ;  /* 0x0003180e01007387 */ /* 0x0001e40000100a00 */
[----:B0-----:R-:W4:Y:S02]  /*4c2a0*/  LDL.LU.64 R14, [R1+0x2b38] ;  /* 0x002b3800010e7983 */ /* 0x001f240000300a00 */
[C---:B----4-:R-:W-:Y:S02]  /*4c2b0*/  HMMA.16816.F32.BF16 R12, R24.reuse, R14, R8 ;  /* 0x0000000e180c723c */ /* 0x050fe40000041808 */
[----:B------:R-:W4:Y:S01]  /*4c2c0*/  LDL.LU.64 R10, [R1+0x2b30] ;  /* 0x002b3000010a7983 */ /* 0x000f220000300a00 */
[----:B------:R-:W5:Y:S11]  /*4c2d0*/  LDL.LU R2, [R1+0xa80] ;  /* 0x000a800001027983 */ /* 0x000f760000300800 */
[----:B------:R-:W-:Y:S09]  /*4c2e0*/  @!UPT UIADD3 URZ, URZ, URZ, URZ ;  /* 0x0000003f3f3ff290 */ /* 0x000ff2000fffe03f */
[----:B------:R0:W-:Y:S01]  /*4c2f0*/  STL.64 [R1+0x300], R12 ;  /* 0x0003000c01007387 */ /* 0x0001e20000100a00 */
[----:B------:R1:W-:Y:S03]  /*4c300*/  STL.64 [R1+0x308], R14 ;  /* 0x0003080e01007387 */ /* 0x0003e60000100a00 */
[----:B0-----:R-:W2:Y:S01]  /*4c310*/  LDL.LU R12, [R1+0x1f0] ;  /* 0x0001f000010c7983 */ /* 0x001ea20000300800 */
[----:B------:R-:W2:Y:S02]  /*4c320*/  LDL.LU R13, [R1+0x1f4] ;  /* 0x0001f400010d7983 */ /* 0x000ea40000300800 */
[----:B-1----:R-:W2:Y:S02]  /*4c330*/  LDL.LU R14, [R1+0x1f8] ;  /* 0x0001f800010e7983 */ /* 0x002ea40000300800 */
        /* <DEDUP_REMOVED lines=30> */
[----:B------:R-:W2:Y:S01]  /*4c520*/  LDL.LU.64 R6, [R1+0x2ac8] ;  /* 0x002ac80001067983 */ /* 0x000ea20000300a00 */
[----:B------:R-:W4:Y:S11]  /*4c530*/  LDL.LU R3, [R1+0xa7c] ;  /* 0x000a7c0001037983 */ /* 0x000f360000300800 */
[----:B------:R-:W-:Y:S09]  /*4c540*/  @!UPT UIADD3 URZ, URZ, URZ, URZ ;  /* 0x0000003f3f3ff290 */ /* 0x000ff2000fffe03f */
[----:B------:R0:W-:Y:S01]  /*4c550*/  STL.64 [R1+0x2b0], R8 ;  /* 0x0002b00801007387 */ /* 0x0001e20000100a00 */
[----:B------:R1:W-:Y:S03]  /*4c560*/  STL.64 [R1+0x2b8], R10 ;  /* 0x0002b80a01007387 */ /* 0x0003e60000100a00 */
[----:B0-----:R-:W3:Y:S01]  /*4c570*/  LDL.LU R8, [R1+0x1e0] ;  /* 0x0001e00001087983 */ /* 0x001ee20000300800 */
[----:B------:R-:W3:Y:S02]  /*4c580*/  LDL.LU R9, [R1+0x1e4] ;  /* 0x0001e40001097983 */ /* 0x000ee40000300800 */
[----:B-1----:R-:W3:Y:S02]  /*4c590*/  LDL.LU R10, [R1+0x1e8] ;  /* 0x0001e800010a7983 */ /* 0x002ee40000300800 */
[----:B------:R-:W3:Y:S01]  /*4c5a0*/  LDL.LU R11, [R1+0x1ec] ;  /* 0x0001ec00010b7983 */ /* 0x000ee20000300800 */
        /* <DEDUP_REMOVED lines=43> */
[----:B------:R-:W3:Y:S11]  /*4c860*/  LDL.LU.64 R22, [R1+0x2a30] ;  /* 0x002a300001167983 */ /* 0x000ef60000300a00 */
[----:B------:R-:W-:Y:S10]  /*4c870*/  @!UPT UIADD3 URZ, URZ, URZ, URZ ;  /* 0x0000003f3f3ff290 */ /* 0x000ff4000fffe03f */
[----:B------:R-:W-:Y:S01]  /*4c880*/  STL.64 [R1+0x240], R4 ;  /* 0x0002400401007387 */ /* 0x000fe20000100a00 */
[----:B------:R0:W-:Y:S03]  /*4c890*/  STL.64 [R1+0x248], R6 ;  /* 0x0002480601007387 */ /* 0x0001e60000100a00 */
[----:B0-----:R-:W2:Y:S01]  /*4c8a0*/  LDL.LU.64 R6, [R1+0x2a28] ;  /* 0x002a280001067983 */ /* 0x001ea20000300a00 */
[----:B------:R-:W2:Y:S02]  /*4c8b0*/  LDL.LU R4, [R1+0x2a20] ;  /* 0x002a200001047983 */ /* 0x000ea40000300800 */
        /* <DEDUP_REMOVED lines=22> */
[----:B------:R-:W2:Y:S02]  /*4ca20*/  LDL.LU.64 R20, [R1+0x29d0] ;  /* 0x0029d00001147983 */ /* 0x000ea40000300a00 */
[----:B------:R-:W-:Y:S02]  /*4ca30*/  FADD R0, R28, -R29 ;  /* 0x8000001d1c007221 */ /* 0x000fe40000000000 */
[----:B------:R-:W2:Y:S01]  /*4ca40*/  LDL.LU R28, [R1+0xa8c] ;  /* 0x000a8c00011c7983 */ /* 0x000ea20000300800 */
[C---:B---3--:R-:W-:Y:S11]  /*4ca50*/  HMMA.16816.F32.BF16 R16, R24.reuse, R22, R16 ;  /* 0x000000161810723c */ /* 0x048ff60000041810 */
[----:B------:R-:W-:Y:S11]  /*4ca60*/  @!UPT UIADD3 URZ, URZ, URZ, URZ ;  /* 0x0000003f3f3ff290 */ /* 0x000ff6000fffe03f */
[----:B------:R-:W-:Y:S01]  /*4ca70*/  @!UPT UIADD3 URZ, URZ, URZ, URZ ;  /* 0x0000003f3f3ff290 */ /* 0x000fe2000fffe03f */
[----:B------:R-:W-:Y:S01]  /*4ca80*/  STL.64 [R1+0x200], R16 ;  /* 0x0002001001007387 */ /* 0x000fe20000100a00 */
[----:B------:R0:W-:Y:S03]  /*4ca90*/  STL.64 [R1+0x208], R18 ;  /* 0x0002081201007387 */ /* 0x0001e60000100a00 */
[----:B0-----:R-:W3:Y:S01]  /*4caa0*/  LDL.LU.64 R18, [R1+0x29c8] ;  /* 0x0029c80001127983 */ /* 0x001ee20000300a00 */
[----:B------:R-:W4:Y:S02]  /*4cab0*/  LDL.LU.64 R16, [R1+0x29c0] ;  /* 0x0029c00001107983 */ /* 0x000f240000300a00 */
[----:B------:R-:W4:Y:S02]  /*4cac0*/  LDL.LU R23, [R1+0xa88] ;  /* 0x000a880001177983 */ /* 0x000f240000300800 */
[----:B------:R-:W4:Y:S01]  /*4cad0*/  LDL R22, [R1+0x7e0] ;  /* 0x0007e00001167983 */ /* 0x000f220000100800 */
[----:B--2---:R-:W-:Y:S01]  /*4cae0*/  STL.64 [R1+0x2800], R20 ;  /* 0x0028001401007387 */ /* 0x004fe20000100a00 */
[----:B---3--:R-:W-:Y:S11]  /*4caf0*/  HMMA.16816.F32.BF16 R12, R24, R18, R12 ;  /* 0x00000012180c723c */ /* 0x008ff6000004180c */
[----:B------:R-:W-:Y:S11]  /*4cb00*/  @!UPT UIADD3 URZ, URZ, URZ, URZ ;  /* 0x0000003f3f3ff290 */ /* 0x000ff6000fffe03f */
[----:B------:R-:W-:Y:S01]  /*4cb10*/  @!UPT UIADD3 URZ, URZ, URZ, URZ ;  /* 0x0000003f3f3ff290 */ /* 0x000fe2000fffe03f */
[----:B------:R-:W-:Y:S01]  /*4cb20*/  STL.64 [R1+0x1f0], R12 ;  /* 0x0001f00c01007387 */ /* 0x000fe20000100a00 */
[----:B------:R0:W-:Y:S03]  /*4cb30*/  STL.64 [R1+0x1f8], R14 ;  /* 0x0001f80e01007387 */ /* 0x0001e60000100a00 */
[----:B0-----:R-:W2:Y:S01]  /*4cb40*/  LDL.LU.64 R14, [R1+0x29b8] ;  /* 0x0029b800010e7983 */ /* 0x001ea20000300a00 */
[----:B------:R-:W3:Y:S02]  /*4cb50*/  LDL.LU.64 R12, [R1+0x29b0] ;  /* 0x0029b000010c7983 */ /* 0x000ee40000300a00 */
[----:B------:R-:W-:-:S04]  /*4cb60*/  FMUL R0, R0, 1.4426950216293334961 ;  /* 0x3fb8aa3b00007820 */ /* 0x000fc80000400000 */
[----:B------:R-:W0:Y:S01]  /*4cb70*/  MUFU.EX2 R20, R0 ;  /* 0x0000000000147308 */ /* 0x000e220000000800 */
[----:B----4-:R1:W-:Y:S04]  /*4cb80*/  STL.64 [R1+0x2808], R16 ;  /* 0x0028081001007387 */ /* 0x0103e80000100a00 */
[----:B-1----:R-:W4:Y:S01]  /*4cb90*/  LDL.LU R16, [R1+0x1b0] ;  /* 0x0001b00001107983 */ /* 0x002f220000300800 */
[----:B------:R-:W4:Y:S02]  /*4cba0*/  LDL.LU R17, [R1+0x1b4] ;  /* 0x0001b40001117983 */ /* 0x000f240000300800 */
[----:B------:R-:W4:Y:S02]  /*4cbb0*/  LDL.LU R18, [R1+0x1b8] ;  /* 0x0001b80001127983 */ /* 0x000f240000300800 */
[----:B------:R-:W4:Y:S01]  /*4cbc0*/  LDL.LU R19, [R1+0x1bc] ;  /* 0x0001bc0001137983 */ /* 0x000f220000300800 */
[----:B0-----:R-:W-:Y:S01]  /*4cbd0*/  STL [R1+0x66c], R20 ;  /* 0x00066c1401007387 */ /* 0x001fe20000100800 */
[----:B--2---:R-:W-:Y:S11]  /*4cbe0*/  HMMA.16816.F32.BF16 R8, R24, R14, R8 ;  /* 0x0000000e1808723c */ /* 0x004ff60000041808 */
[----:B------:R-:W-:Y:S11]  /*4cbf0*/  @!UPT UIADD3 URZ, URZ, URZ, URZ ;  /* 0x0000003f3f3ff290 */ /* 0x000ff6000fffe03f */
[----:B------:R-:W-:Y:S01]  /*4cc00*/  @!UPT UIADD3 URZ, URZ, URZ, URZ ;  /* 0x0000003f3f3ff290 */ /* 0x000fe2000fffe03f */
[----:B------:R-:W-:Y:S01]  /*4cc10*/  STL.64 [R1+0x1e0], R8 ;  /* 0x0001e00801007387 */ /* 0x000fe20000100a00 */
[----:B------:R0:W-:Y:S03]  /*4cc20*/  STL.64 [R1+0x1e8], R10 ;  /* 0x0001e80a01007387 */ /* 0x0001e60000100a00 */
[----:B0-----:R-:W2:Y:S01]  /*4cc30*/  LDL.LU.64 R10, [R1+0x29a8] ;  /* 0x0029a800010a7983 */ /* 0x001ea20000300a00 */
[----:B------:R-:W2:Y:S02]  /*4cc40*/  LDL.LU.64 R8, [R1+0x29a0] ;  /* 0x0029a00001087983 */ /* 0x000ea40000300a00 */
[----:B---3--:R0:W-:Y:S02]  /*4cc50*/  STL.64 [R1+0x2848], R12 ;  /* 0x0028480c01007387 */ /* 0x0081e40000100a00 */
[----:B0-----:R-:W3:Y:S01]  /*4cc60*/  LDL.LU R12, [R1+0x1d0] ;  /* 0x0001d000010c7983 */ /* 0x001ee20000300800 */
[----:B------:R-:W3:Y:S02]  /*4cc70*/  LDL.LU R13, [R1+0x1d4] ;  /* 0x0001d400010d7983 */ /* 0x000ee40000300800 */
[----:B------:R-:W3:Y:S02]  /*4cc80*/  LDL.LU R14, [R1+0x1d8] ;  /* 0x0001d800010e7983 */ /* 0x000ee40000300800 */
[----:B------:R-:W3:Y:S02]  /*4cc90*/  LDL.LU R15, [R1+0x1dc] ;  /* 0x0001dc00010f7983 */ /* 0x000ee40000300800 */
[----:B-----5:R-:W-:-:S04]  /*4cca0*/  FADD R2, R2, -R29 ;  /* 0x8000001d02027221 */ /* 0x020fc80000000000 */
[----:B------:R-:W-:Y:S02]  /*4ccb0*/  FMUL R0, R2, 1.4426950216293334961 ;  /* 0x3fb8aa3b02007820 */ /* 0x000fe40000400000 */
[--C-:B------:R-:W-:Y:S02]  /*4ccc0*/  FADD R2, R3, -R29.reuse ;  /* 0x8000001d03027221 */ /* 0x100fe40000000000 */
[----:B------:R0:W1:Y:S01]  /*4ccd0*/  MUFU.EX2 R3, R0 ;  /* 0x0000000000037308 */ /* 0x0000620000000800 */
[----:B------:R-:W5:Y:S01]  /*4cce0*/  S2R R21, SR_TID.X ;  /* 0x0000000000157919 */ /* 0x000f620000002100 */
[----:B0-----:R-:W-:Y:S02]  /*4ccf0*/  FMUL R0, R2, 1.4426950216293334961 ;  /* 0x3fb8aa3b02007820 */ /* 0x001fe40000400000 */
[----:B------:R-:W-:Y:S02]  /*4cd00*/  FADD R2, R5, -R29 ;  /* 0x8000001d05027221 */ /* 0x000fe40000000000 */
[----:B------:R-:W0:Y:S02]  /*4cd10*/  S2R R5, SR_TID.X ;  /* 0x0000000000057919 */ /* 0x000e240000002100 */
[----:B------:R4:W0:Y:S02]  /*4cd20*/  MUFU.EX2 R29, R0 ;  /* 0x00000000001d7308 */ /* 0x0008240000000800 */
[----:B-1----:R-:W-:Y:S01]  /*4cd30*/  STL [R1+0x668], R3 ;  /* 0x0006680301007387 */ /* 0x002fe20000100800 */
[----:B----4-:R-:W-:-:S02]  /*4cd40*/  FMUL R0, R2, 1.4426950216293334961 ;  /* 0x3fb8aa3b02007820 */ /* 0x010fc40000400000 */
[----:B------:R-:W-:-:S03]  /*4cd50*/  FADD R2, R28, -R22 ;  /* 0x800000161c027221 */ /* 0x000fc60000000000 */
[----:B------:R1:W4:Y:S01]  /*4cd60*/  MUFU.EX2 R28, R0 ;  /* 0x00000000001c7308 */ /* 0x0003220000000800 */
[----:B-----5:R-:W-:Y:S01]  /*4cd70*/  IMAD.SHL.U32 R21, R21, 0x2, RZ ;  /* 0x0000000215157824 */ /* 0x020fe200078e00ff */
[----:B0-----:R-:W-:-:S05]  /*4cd80*/  LOP3.LUT R5, R5, 0x7, RZ, 0xc0, !PT ;  /* 0x0000000705057812 */ /* 0x001fca00078ec0ff */
[----:B------:R-:W-:-:S05]  /*4cd90*/  IMAD R5, R5, 0x110, RZ ;  /* 0x0000011005057824 */ /* 0x000fca00078e02ff */
[----:B------:R-:W-:Y:S01]  /*4cda0*/  LOP3.LUT R5, R5, 0x30, R21, 0x78, !PT ;  /* 0x0000003005057812 */ /* 0x000fe200078e7815 */
[----:B------:R-:W-:Y:S02]  /*4cdb0*/  FMUL R2, R2, 1.4426950216293334961 ;  /* 0x3fb8aa3b02027820 */ /* 0x000fe40000400000 */
[----:B-1----:R-:W-:Y:S01]  /*4cdc0*/  FADD R0, R23, -R22 ;  /* 0x8000001617007221 */ /* 0x002fe20000000000 */
[----:B--2---:R0:W-:Y:S01]  /*4cdd0*/  STL.64 [R1+0x2778], R8 ;  /* 0x0027780801007387 */ /* 0x0041e20000100a00 */
[C---:B---3--:R-:W-:Y:S08]  /*4cde0*/  HMMA.16816.F32.BF16 R12, R24.reuse, R10, R12 ;  /* 0x0000000a180c723c */ /* 0x048ff0000004180c */
[----:B0-----:R-:W-:Y:S11]  /*4cdf0*/  HMMA.16816.F32.BF16 R8, R24, R6, R16 ;  /* 0x000000061808723c */ /* 0x001ff60000041810 */
[----:B------:R-:W-:Y:S04]  /*4ce00*/  @!UPT UIADD3 URZ, URZ, URZ, URZ ;  /* 0x0000003f3f3ff290 */ /* 0x000fe8000fffe03f */
[----:B------:R-:W-:Y:S01]  /*4ce10*/  STL.64 [R1+0x1d0], R12 ;  /* 0x0001d00c01007387 */ /* 0x000fe20000100a00 */
[----:B------:R-:W-:Y:S02]  /*4ce20*/  STL.64 [R1+0x1d8], R14 ;  /* 0x0001d80e01007387 */ /* 0x000fe40000100a00 */
[----:B------:R-:W-:Y:S02]  /*4ce30*/  STL [R1+0x664], R29 ;  /* 0x0006641d01007387 */ /* 0x000fe40000100800 */
[----:B------:R-:W-:Y:S01]  /*4ce40*/  STL [R1+0x2954], R29 ;  /* 0x0029541d01007387 */ /* 0x000fe20000100800 */
[----:B------:R-:W2:Y:S01]  /*4ce50*/  LDL.LU R21, [R1+0xa90] ;  /* 0x000a900001157983 */ /* 0x000ea20000300800 */
[----:B----4-:R-:W-:Y:S02]  /*4ce60*/  STL [R1+0x660], R28 ;  /* 0x0006601c01007387 */ /* 0x010fe40000100800 */
[----:B------:R-:W-:Y:S02]  /*4ce70*/  STL.64 [R1+0x1b0], R8 ;  /* 0x0001b00801007387 */ /* 0x000fe40000100a00 */
[----:B------:R-:W-:Y:S02]  /*4ce80*/  STL.64 [R1+0x1b8], R10 ;  /* 0x0001b80a01007387 */ /* 0x000fe40000100a00 */
[----:B------:R-:W0:Y:S04]  /*4ce90*/  LDSM.16.M88.4 R8, [R5+0x20080] ;  /* 0x020080000508783b */ /* 0x000e280000000200 */
[----:B------:R-:W-:Y:S01]  /*4cea0*/  STL [R1+0x2958], R28 ;  /* 0x0029581c01007387 */ /* 0x000fe20000100800 */
[----:B------:R-:W1:Y:S03]  /*4ceb0*/  MUFU.EX2 R25, R2 ;  /* 0x0000000200197308 */ /* 0x000e660000000800 */
[----:B------:R-:W-:Y:S04]  /*4cec0*/  LDSM.16.M88.4 R12, [R5+0x22880] ;  /* 0x02288000050c783b */ /* 0x000fe80000000200 */
[----:B0-----:R-:W-:Y:S01]  /*4ced0*/  STL.64 [R1+0x1a0], R8 ;  /* 0x0001a00801007387 */ /* 0x001fe20000100a00 */
[----:B------:R-:W-:Y:S01]  /*4cee0*/  MOV R17, R8 ;  /* 0x0000000800117202 */ /* 0x000fe20000000f00 */
[----:B------:R-:W-:Y:S01]  /*4cef0*/  STL.64 [R1+0x1a8], R10 ;  /* 0x0001a80a01007387 */ /* 0x000fe20000100a00 */
[----:B------:R-:W-:-:S02]  /*4cf00*/  MOV R16, R9 ;  /* 0x0000000900107202 */ /* 0x000fc40000000f00 */
[----:B------:R-:W0:Y:S04]  /*4cf10*/  LDSM.16.M88.4 R8, [R5+0x20880] ;  /* 0x020880000508783b */ /* 0x000e280000000200 */
[----:B-1----:R-:W-:Y:S01]  /*4cf20*/  STL [R1+0x650], R25 ;  /* 0x0006501901007387 */ /* 0x002fe20000100800 */
[----:B------:R-:W-:Y:S02]  /*4cf30*/  STL [R1+0x2960], R16 ;  /* 0x0029601001007387 */ /* 0x000fe40000100800 */
[----:B------:R-:W-:Y:S01]  /*4cf40*/  STL [R1+0x295c], R17 ;  /* 0x00295c1101007387 */ /* 0x000fe20000100800 */
        /* <DEDUP_REMOVED lines=8> */
[----:B------:R-:W-:Y:S01]  /*4cfd0*/  MOV R29, R8 ;  /* 0x00000008001d7202 */ /* 0x000fe20000000f00 */
[----:B------:R-:W-:Y:S02]  /*4cfe0*/  STL.64 [R1+0x188], R10 ;  /* 0x0001880a01007387 */ /* 0x000fe40000100a00 */
[----:B------:R-:W-:-:S02]  /*4cff0*/  IMAD.MOV.U32 R26, RZ, RZ, R9 ;  /* 0x000000ffff1a7224 */ /* 0x000fc400078e0009 */
[----:B------:R-:W0:Y:S04]  /*4d000*/  LDSM.16.M88.4 R8, [R5+0x21880] ;  /* 0x021880000508783b */ /* 0x000e280000000200 */
[----:B------:R-:W-:Y:S01]  /*4d010*/  STL [R1+0x2970], R26 ;  /* 0x0029701a01007387 */ /* 0x000fe20000100800 */
[----:B------:R1:W-:Y:S03]  /*4d020*/  STL [R1+0x296c], R29 ;  /* 0x00296c1d01007387 */ /* 0x0003e60000100800 */
[----:B0-----:R-:W-:Y:S01]  /*4d030*/  STL.64 [R1+0x170], R8 ;  /* 0x0001700801007387 */ /* 0x001fe20000100a00 */
[----:B------:R-:W-:Y:S02]  /*4d040*/  STL.64 [R1+0x178], R10 ;  /* 0x0001780a01007387 */ /* 0x000fe40000100a00 */
[----:B------:R-:W3:Y:S01]  /*4d050*/  LDL.LU R23, [R1+0xa94] ;  /* 0x000a940001177983 */ /* 0x000ee20000300800 */
[----:B------:R-:W-:-:S02]  /*4d060*/  MOV R17, R8 ;  /* 0x0000000800117202 */ /* 0x000fc40000000f00 */
[----:B------:R-:W-:Y:S02]  /*4d070*/  MOV R28, R9 ;  /* 0x00000009001c7202 */ /* 0x000fe40000000f00 */
[----:B------:R-:W0:Y:S04]  /*4d080*/  LDSM.16.M88.4 R8, [R5+0x22080] ;  /* 0x022080000508783b */ /* 0x000e280000000200 */
[----:B------:R-:W-:Y:S01]  /*4d090*/  STL [R1+0x2978], R28 ;  /* 0x0029781c01007387 */ /* 0x000fe20000100800 */
[----:B------:R-:W-:Y:S01]  /*4d0a0*/  STL [R1+0x2974], R17 ;  /* 0x0029741101007387 */ /* 0x000fe20000100800 */
[----:B-1----:R-:W-:Y:S01]  /*4d0b0*/  MOV R29, R12 ;  /* 0x0000000c001d7202 */ /* 0x002fe20000000f00 */
[----:B------:R-:W-:Y:S02]  /*4d0c0*/  IMAD.MOV.U32 R18, RZ, RZ, R13 ;  /* 0x000000ffff127224 */ /* 0x000fe400078e000d */
[----:B------:R-:W-:Y:S01]  /*4d0d0*/  FMUL R0, R0, 1.4426950216293334961 ;  /* 0x3fb8aa3b00007820 */ /* 0x000fe20000400000 */
[----:B0-----:R-:W-:Y:S01]  /*4d0e0*/  MOV R16, R9 ;  /* 0x0000000900107202 */ /* 0x001fe20000000f00 */
[----:B------:R-:W-:Y:S01]  /*4d0f0*/  IMAD.MOV.U32 R19, RZ, RZ, R8 ;  /* 0x000000ffff137224 */ /* 0x000fe200078e0008 */
[----:B------:R0:W-:Y:S01]  /*4d100*/  STL.64 [R1+0x160], R8 ;  /* 0x0001600801007387 */ /* 0x0001e20000100a00 */
[----:B------:R-:W-:Y:S02]  /*4d110*/  STL.64 [R1+0x168], R10 ;  /* 0x0001680a01007387 */ /* 0x000fe40000100a00 */
[----:B------:R-:W-:Y:S01]  /*4d120*/  STL [R1+0x2980], R16 ;  /* 0x0029801001007387 */ /* 0x000fe20000100800 */
[----:B------:R-:W-:Y:S01]  /*4d130*/  STL [R1+0x297c], R19 ;  /* 0x00297c1301007387 */ /* 0x000fe20000100800 */
[----:B------:R-:W-:Y:S02]  /*4d140*/  STL.64 [R1+0x150], R12 ;  /* 0x0001500c01007387 */ /* 0x000fe40000100a00 */
[----:B------:R-:W-:Y:S02]  /*4d150*/  STL.64 [R1+0x158], R14 ;  /* 0x0001580e01007387 */ /* 0x000fe40000100a00 */
[----:B------:R-:W1:Y:S01]  /*4d160*/  LDSM.16.M88.4 R12, [R5+0x23080] ;  /* 0x02308000050c783b */ /* 0x000e620000000200 */
[----:B0-----:R-:W0:Y:S03]  /*4d170*/  MUFU.EX2 R8, R0 ;  /* 0x0000000000087308 */ /* 0x001e260000000800 */
[----:B0-----:R-:W-:Y:S01]  /*4d180*/  STL [R1+0x654], R8 ;  /* 0x0006540801007387 */ /* 0x001fe20000100800 */
[----:B------:R-:W-:Y:S02]  /*4d190*/  STL [R1+0x2988], R18 ;  /* 0x0029881201007387 */ /* 0x000fe40000100800 */
[----:B------:R-:W-:Y:S01]  /*4d1a0*/  STL [R1+0x2984], R29 ;  /* 0x0029841d01007387 */ /* 0x000fe20000100800 */
[----:B-1----:R-:W-:Y:S01]  /*4d1b0*/  STL.64 [R1+0x140], R12 ;  /* 0x0001400c01007387 */ /* 0x002fe20000100a00 */
[----:B------:R-:W-:Y:S01]  /*4d1c0*/  MOV R17, R12 ;  /* 0x0000000c00117202 */ /* 0x000fe20000000f00 */
[----:B------:R-:W-:Y:S01]  /*4d1d0*/  STL.64 [R1+0x148], R14 ;  /* 0x0001480e01007387 */ /* 0x000fe20000100a00 */
[----:B------:R-:W-:-:S02]  /*4d1e0*/  MOV R26, R13 ;  /* 0x0000000d001a7202 */ /* 0x000fc40000000f00 */
[----:B------:R-:W0:Y:S04]  /*4d1f0*/  LDSM.16.M88.4 R12, [R5+0x23880] ;  /* 0x02388000050c783b */ /* 0x000e280000000200 */
[----:B------:R-:W-:Y:S04]  /*4d200*/  STL [R1+0x298c], R17 ;  /* 0x00298c1101007387 */ /* 0x000fe80000100800 */
[----:B0-----:R-:W-:Y:S01]  /*4d210*/  STL.64 [R1+0x130], R12 ;  /* 0x0001300c01007387 */ /* 0x001fe20000100a00 */
[----:B------:R-:W-:Y:S02]  /*4d220*/  IMAD.MOV.U32 R19, RZ, RZ, R12 ;  /* 0x000000ffff137224 */ /* 0x000fe400078e000c */
[----:B------:R-:W-:Y:S01]  /*4d230*/  STL.64 [R1+0x138], R14 ;  /* 0x0001380e01007387 */ /* 0x000fe20000100a00 */
[----:B------:R-:W-:-:S02]  /*4d240*/  MOV R28, R13 ;  /* 0x0000000d001c7202 */ /* 0x000fc40000000f00 */
[----:B------:R-:W0:Y:S01]  /*4d250*/  LDSM.16.M88.4 R12, [R5+0x24080] ;  /* 0x02408000050c783b */ /* 0x000e220000000200 */
[----:B--2---:R-:W-:Y:S01]  /*4d260*/  FADD R2, R21, -R22 ;  /* 0x8000001615027221 */ /* 0x004fe20000000000 */
[----:B------:R-:W-:Y:S02]  /*4d270*/  MOV R24, R20 ;  /* 0x0000001400187202 */ /* 0x000fe40000000f00 */
[----:B0-----:R-:W-:Y:S01]  /*4d280*/  STL.64 [R1+0x120], R12 ;  /* 0x0001200c01007387 */ /* 0x001fe20000100a00 */
[----:B------:R-:W-:Y:S02]  /*4d290*/  IMAD.MOV.U32 R29, RZ, RZ, R12 ;  /* 0x000000ffff1d7224 */ /* 0x000fe400078e000c */
[----:B------:R-:W-:Y:S01]  /*4d2a0*/  STL.64 [R1+0x128], R14 ;  /* 0x0001280e01007387 */ /* 0x000fe20000100a00 */
[----:B------:R-:W-:Y:S02]  /*4d2b0*/  MOV R16, R13 ;  /* 0x0000000d00107202 */ /* 0x000fe40000000f00 */
[----:B------:R-:W0:Y:S01]  /*4d2c0*/  LDSM.16.M88.4 R12, [R5+0x24880] ;  /* 0x02488000050c783b */ /* 0x000e220000000200 */
[----:B------:R-:W-:Y:S01]  /*4d2d0*/  MOV R11, R3 ;  /* 0x00000003000b7202 */ /* 0x000fe20000000f00 */
[----:B------:R-:W-:-:S04]  /*4d2e0*/  FMUL R2, R2, 1.4426950216293334961 ;  /* 0x3fb8aa3b02027820 */ /* 0x000fc80000400000 */
[----:B------:R-:W1:Y:S01]  /*4d2f0*/  MUFU.EX2 R27, R2 ;  /* 0x00000002001b7308 */ /* 0x000e620000000800 */
[----:B0-----:R-:W-:Y:S01]  /*4d300*/  STL.64 [R1+0x110], R12 ;  /* 0x0001100c01007387 */ /* 0x001fe20000100a00 */
[----:B------:R-:W-:Y:S01]  /*4d310*/  STL.64 [R1+0x118], R14 ;  /* 0x0001180e01007387 */ /* 0x000fe20000100a00 */
[----:B------:R-:W-:Y:S01]  /*4d320*/  MOV R6, R12 ;  /* 0x0000000c00067202 */ /* 0x000fe20000000f00 */
[----:B------:R-:W-:Y:S02]  /*4d330*/  IMAD.MOV.U32 R3, RZ, RZ, R13 ;  /* 0x000000ffff037224 */ /* 0x000fe400078e000d */
[----:B------:R-:W-:Y:S01]  /*4d340*/  LDSM.16.M88.4 R12, [R5+0x25080] ;  /* 0x02508000050c783b */ /* 0x000fe20000000200 */
[----:B---3--:R-:W-:-:S03]  /*4d350*/  FADD R0, R23, -R22 ;  /* 0x8000001617007221 */ /* 0x008fc60000000000 */
[----:B------:R-:W0:Y:S04]  /*4d360*/  LDSM.16.M88.4 R20, [R5+0x25880] ;  /* 0x025880000514783b */ /* 0x000e280000000200 */
[----:B0-----:R-:W-:Y:S01]  /*4d370*/  STL.64 [R1+0xf0], R20 ;  /* 0x0000f01401007387 */ /* 0x001fe20000100a00 */
[----:B------:R-:W-:Y:S01]  /*4d380*/  MOV R17, R20 ;  /* 0x0000001400117202 */ /* 0x000fe20000000f00 */
[----:B------:R-:W-:Y:S02]  /*4d390*/  STL.64 [R1+0xf8], R22 ;  /* 0x0000f81601007387 */ /* 0x000fe40000100a00 */
[----:B------:R-:W-:Y:S02]  /*4d3a0*/  IMAD.MOV.U32 R18, RZ, RZ, R21 ;  /* 0x000000ffff127224 */ /* 0x000fe400078e0015 */
[----:B------:R-:W0:Y:S04]  /*4d3b0*/  LDSM.16.M88.4 R20, [R5+0x26080] ;  /* 0x026080000514783b */ /* 0x000e280000000200 */
[----:B------:R-:W-:Y:S01]  /*4d3c0*/  STL.64 [R1+0x2998], R18 ;  /* 0x0029981201007387 */ /* 0x000fe20000100a00 */
[----:B------:R-:W-:Y:S02]  /*4d3d0*/  STL.64 [R1+0x2990], R16 ;  /* 0x0029901001007387 */ /* 0x000fe40000100a00 */
[----:B------:R-:W2:Y:S01]  /*4d3e0*/  LDSM.16.M88.4 R16, [R5+0x27080] ;  /* 0x027080000510783b */ /* 0x000ea20000000200 */
[----:B0-----:R-:W-:Y:S03]  /*4d3f0*/  STL.64 [R1+0xe0], R20 ;  /* 0x0000e01401007387 */ /* 0x001fe60000100a00 */
[----:B------:R-:W-:Y:S02]  /*4d400*/  STL.64 [R1+0xe8], R22 ;  /* 0x0000e81601007387 */ /* 0x000fe40000100a00 */
[----:B-1----:R-:W-:Y:S02]  /*4d410*/  STL [R1+0x658], R27 ;  /* 0x0006581b01007387 */ /* 0x002fe40000100800 */
[----:B------:R-:W-:Y:S01]  /*4d420*/  STL.64 [R1+0x100], R12 ;  /* 0x0001000c01007387 */ /* 0x000fe20000100a00 */
[----:B------:R0:W-:Y:S01]  /*4d430*/  STL.64 [R1+0x108], R14 ;  /* 0x0001080e01007387 */ /* 0x0001e20000100a00 */
[----:B------:R1:W-:Y:S02]  /*4d440*/  STL.64 [R1+0x2858], R12 ;  /* 0x0028580c01007387 */ /* 0x0003e40000100a00 */
[----:B--2---:R-:W-:Y:S02]  /*4d450*/  STL.64 [R1+0xc0], R16 ;  /* 0x0000c01001007387 */ /* 0x004fe40000100a00 */
[----:B------:R-:W-:Y:S01]  /*4d460*/  STL.64 [R1+0xc8], R18 ;  /* 0x0000c81201007387 */ /* 0x000fe20000100a00 */
[----:B------:R-:W-:-:S02]  /*4d470*/  MOV R9, R20 ;  /* 0x0000001400097202 */ /* 0x000fc40000000f00 */
[----:B------:R-:W-:Y:S02]  /*4d480*/  MOV R2, R21 ;  /* 0x0000001500027202 */ /* 0x000fe40000000f00 */
[----:B------:R-:W-:Y:S01]  /*4d490*/  LDSM.16.M88.4 R20, [R5+0x26880] ;  /* 0x026880000514783b */ /* 0x000fe20000000200 */
[----:B0-----:R-:W-:Y:S01]  /*4d4a0*/  IMAD.MOV.U32 R15, RZ, RZ, R17 ;  /* 0x000000ffff0f7224 */ /* 0x001fe200078e0011 */
[----:B-1----:R-:W-:Y:S01]  /*4d4b0*/  MOV R13, R3 ;  /* 0x00000003000d7202 */ /* 0x002fe20000000f00 */
[----:B------:R-:W-:Y:S02]  /*4d4c0*/  MOV R3, R16 ;  /* 0x0000001000037202 */ /* 0x000fe40000000f00 */
[----:B------:R-:W0:Y:S01]  /*4d4d0*/  LDSM.16.M88.4 R16, [R5+0x27880] ;  /* 0x027880000510783b */ /* 0x000e220000000200 */
[----:B------:R-:W-:Y:S02]  /*4d4e0*/  IMAD.MOV.U32 R12, RZ, RZ, R6 ;  /* 0x000000ffff0c7224 */ /* 0x000fe400078e0006 */
[----:B------:R-:W-:-:S04]  /*4d4f0*/  FMUL R0, R0, 1.4426950216293334961 ;  /* 0x3fb8aa3b00007820 */ /* 0x000fc80000400000 */
[----:B------:R-:W1:Y:S01]  /*4d500*/  MUFU.EX2 R14, R0 ;  /* 0x00000000000e7308 */ /* 0x000e620000000800 */
[----:B0-----:R-:W-:Y:S01]  /*4d510*/  STL.64 [R1+0xb0], R16 ;  /* 0x0000b01001007387 */ /* 0x001fe20000100a00 */
[----:B------:R0:W-:Y:S01]  /*4d520*/  STL.64 [R1+0xb8], R18 ;  /* 0x0000b81201007387 */ /* 0x0001e20000100a00 */
[----:B------:R-:W-:Y:S02]  /*4d530*/  MOV R7, R16 ;  /* 0x0000001000077202 */ /* 0x000fe40000000f00 */
[----:B------:R-:W-:Y:S01]  /*4d540*/  MOV R6, R17 ;  /* 0x0000001100067202 */ /* 0x000fe20000000f00 */
[----:B0-----:R-:W2:Y:S01]  /*4d550*/  LDL.LU.64 R18, [R1+0x2998] ;  /* 0x0029980001127983 */ /* 0x001ea20000300a00 */
[----:B------:R-:W3:Y:S02]  /*4d560*/  LDL.LU.64 R16, [R1+0x2990] ;  /* 0x0029900001107983 */ /* 0x000ee40000300a00 */
[----:B------:R-:W-:Y:S02]  /*4d570*/  STL.64 [R1+0xd0], R20 ;  /* 0x0000d01401007387 */ /* 0x000fe40000100a00 */
[----:B------:R0:W-:Y:S01]  /*4d580*/  STL.64 [R1+0xd8], R22 ;  /* 0x0000d81601007387 */ /* 0x0001e20000100a00 */
[----:B------:R4:W-:Y:S01]  /*4d590*/  STL.64 [R1+0x2810], R20 ;  /* 0x0028101401007387 */ /* 0x0009e20000100a00 */
[----:B0-----:R-:W-:Y:S01]  /*4d5a0*/  IMAD.MOV.U32 R22, RZ, RZ, R9 ;  /* 0x000000ffff167224 */ /* 0x001fe200078e0009 */
[----:B----4-:R-:W-:Y:S01]  /*4d5b0*/  MOV R20, R11 ;  /* 0x0000000b00147202 */ /* 0x010fe20000000f00 */
[----:B------:R-:W-:-:S02]  /*4d5c0*/  IMAD.MOV.U32 R21, RZ, RZ, R8 ;  /* 0x000000ffff157224 */ /* 0x000fc400078e0008 */
[----:B------:R-:W0:Y:S01]  /*4d5d0*/  LDSM.16.M88.4 R8, [R5+0x28080] ;  /* 0x028080000508783b */ /* 0x000e220000000200 */
[----:B------:R-:W-:Y:S02]  /*4d5e0*/  MOV R23, R2 ;  /* 0x0000000200177202 */ /* 0x000fe40000000f00 */
[----:B------:R-:W-:Y:S02]  /*4d5f0*/  F2FP.BF16.PACK_AB R24, R20, R24 ;  /* 0x000000181418723e */ /* 0x000fe400000010ff */
[----:B------:R-:W-:Y:S01]  /*4d600*/  F2FP.BF16.PACK_AB R25, R21, R25 ;  /* 0x000000191519723e */ /* 0x000fe200000010ff */
[----:B------:R-:W-:Y:S01]  /*4d610*/  IMAD.MOV.U32 R20, RZ, RZ, R22 ;  /* 0x000000ffff147224 */ /* 0x000fe200078e0016 */
[----:B------:R-:W-:Y:S01]  /*4d620*/  MOV R21, R23 ;  /* 0x0000001700157202 */ /* 0x000fe20000000f00 */
[----:B0-----:R-:W-:Y:S01]  /*4d630*/  STL.64 [R1+0xa0], R8 ;  /* 0x0000a00801007387 */ /* 0x001fe20000100a00 */
[----:B------:R-:W-:Y:S02]  /*4d640*/  STL.64 [R1+0xa8], R10 ;  /* 0x0000a80a01007387 */ /* 0x000fe40000100a00 */
[----:B-1----:R-:W-:Y:S02]  /*4d650*/  STL [R1+0x65c], R14 ;  /* 0x00065c0e01007387 */ /* 0x002fe40000100800 */
[----:B------:R-:W-:Y:S01]  /*4d660*/  STL.64 [R1+0x2820], R6 ;  /* 0x0028200601007387 */ /* 0x000fe20000100a00 */
[----:B------:R0:W-:Y:S01]  /*4d670*/  STL.64 [R1+0x2818], R4 ;  /* 0x0028180401007387 */ /* 0x0001e20000100a00 */
[----:B------:R-:W-:-:S02]  /*4d680*/  MOV R2, R8 ;  /* 0x0000000800027202 */ /* 0x000fc40000000f00 */
[----:B------:R-:W-:Y:S01]  /*4d690*/  MOV R0, R9 ;  /* 0x0000000900007202 */ /* 0x000fe20000000f00 */
[----:B------:R-:W-:Y:S01]  /*4d6a0*/  STL.64 [R1+0x2828], R20 ;  /* 0x0028281401007387 */ /* 0x000fe20000100a00 */
[----:B------:R1:W4:Y:S04]  /*4d6b0*/  LDSM.16.M88.4 R8, [R5+0x28880] ;  /* 0x028880000508783b */ /* 0x0003280000000200 */
[----:B0-----:R-:W5:Y:S01]  /*4d6c0*/  LDL.LU R4, [R1+0x4e0] ;  /* 0x0004e00001047983 */ /* 0x001f620000300800 */
[----:B-1----:R-:W5:Y:S02]  /*4d6d0*/  LDL.LU R5, [R1+0x4e4] ;  /* 0x0004e40001057983 */ /* 0x002f640000300800 */
[----:B------:R-:W4:Y:S02]  /*4d6e0*/  LDL.LU R6, [R1+0x4e8] ;  /* 0x0004e80001067983 */ /* 0x000f240000300800 */
[----:B------:R-:W4:Y:S01]  /*4d6f0*/  LDL.LU R7, [R1+0x4ec] ;  /* 0x0004ec0001077983 */ /* 0x000f220000300800 */
[----:B------:R0:W-:Y:S02]  /*4d700*/  STL.64 [R1+0x2870], R12 ;  /* 0x0028700c01007387 */ /* 0x0001e40000100a00 */
[----:B0-----:R-:W-:Y:S01]  /*4d710*/  MOV R12, R29 ;  /* 0x0000001d000c7202 */ /* 0x001fe20000000f00 */
[----:B--2---:R-:W-:Y:S01]  /*4d720*/  IMAD.MOV.U32 R21, RZ, RZ, R18 ;  /* 0x000000ffff157224 */ /* 0x004fe200078e0012 */
[----:B---3--:R-:W-:-:S02]  /*4d730*/  MOV R20, R17 ;  /* 0x0000001100147202 */ /* 0x008fc40000000f00 */
[----:B------:R-:W-:Y:S01]  /*4d740*/  MOV R13, R16 ;  /* 0x00000010000d7202 */ /* 0x000fe20000000f00 */
[----:B----4-:R-:W-:Y:S01]  /*4d750*/  STL.64 [R1+0x2838], R6 ;  /* 0x0028380601007387 */ /* 0x010fe20000100a00 */
[----:B-----5:R-:W-:Y:S02]  /*4d760*/  STL.64 [R1+0x2830], R4 ;  /* 0x0028300401007387 */ /* 0x020fe40000100a00 */
[----:B------:R-:W2:Y:S02]  /*4d770*/  LDL.LU R17, [R1+0x298c] ;  /* 0x00298c0001117983 */ /* 0x000ea40000300800 */
[----:B------:R-:W3:Y:S01]  /*4d780*/  LDL.LU R18, [R1+0x2988] ;  /* 0x0029880001127983 */ /* 0x000ee20000300800 */
[----:B------:R-:W4:Y:S01]  /*4d790*/  LDL.LU R29, [R1+0x2984] ;  /* 0x00298400011d7983 */ /* 0x000f220000300800 */
[----:B------:R-:W5:Y:S02]  /*4d7a0*/  LDL.LU R16, [R1+0x2980] ;  /* 0x0029800001107983 */ /* 0x000f640000300800 */
[----:B------:R-:W-:Y:S02]  /*4d7b0*/  STL.64 [R1+0x2888], R12 ;  /* 0x0028880c01007387 */ /* 0x000fe40000100a00 */
[----:B------:R0:W-:Y:S02]  /*4d7c0*/  STL.64 [R1+0x2850], R20 ;  /* 0x0028501401007387 */ /* 0x0001e40000100a00 */
[----:B0-----:R-:W2:Y:S01]  /*4d7d0*/  LDL.LU R20, [R1+0x500] ;  /* 0x0005000001147983 */ /* 0x001ea20000300800 */
[----:B------:R-:W2:Y:S02]  /*4d7e0*/  LDL.LU R21, [R1+0x504] ;  /* 0x0005040001157983 */ /* 0x000ea40000300800 */
[----:B------:R-:W2:Y:S02]  /*4d7f0*/  LDL.LU R22, [R1+0x508] ;  /* 0x0005080001167983 */ /* 0x000ea40000300800 */
[----:B------:R-:W2:Y:S02]  /*4d800*/  LDL.LU R23, [R1+0x50c] ;  /* 0x00050c0001177983 */ /* 0x000ea40000300800 */
[----:B------:R-:W-:Y:S01]  /*4d810*/  IMAD.MOV.U32 R12, RZ, RZ, R19 ;  /* 0x000000ffff0c7224 */ /* 0x000fe200078e0013 */
        /* <DEDUP_REMOVED lines=11> */
[----:B------:R-:W-:Y:S01]  /*4d8d0*/  IMAD.MOV.U32 R13, RZ, RZ, R26 ;  /* 0x000000ffff0d7224 */ /* 0x000fe200078e001a */
        /* <DEDUP_REMOVED lines=9> */
[----:B----4-:R-:W-:-:S02]  /*4d970*/  MOV R12, R29 ;  /* 0x0000001d000c7202 */ /* 0x010fc40000000f00 */
[----:B---3--:R-:W-:Y:S01]  /*4d980*/  MOV R13, R18 ;  /* 0x00000012000d7202 */ /* 0x008fe20000000f00 */
[----:B------:R-:W3:Y:S01]  /*4d990*/  LDL.LU R29, [R1+0x296c] ;  /* 0x00296c00011d7983 */ /* 0x000ee20000300800 */
[----:B------:R-:W4:Y:S03]  /*4d9a0*/  LDL.LU R18, [R1+0x2968] ;  /* 0x0029680001127983 */ /* 0x000f260000300800 */
        /* <DEDUP_REMOVED lines=8> */
[----:B-----5:R-:W-:Y:S01]  /*4da30*/  MOV R13, R16 ;  /* 0x00000010000d7202 */ /* 0x020fe20000000f00 */
        /* <DEDUP_REMOVED lines=11> */
[----:B------:R-:W4:Y:S01]  /*4daf0*/  LDL.LU R17, [R1+0x295c] ;  /* 0x00295c0001117983 */ /* 0x000f220000300800 */
[----:B------:R-:W4:Y:S03]  /*4db00*/  LDL.LU R28, [R1+0x2958] ;  /* 0x00295800011c7983 */ /* 0x000f260000300800 */
[----:B------:R3:W-:Y:S02]  /*4db10*/  STL.64 [R1+0x2900], R12 ;  /* 0x0029000c01007387 */ /* 0x0007e40000100a00 */
[----:B---3--:R-:W-:-:S02]  /*4db20*/  MOV R12, R29 ;  /* 0x0000001d000c7202 */ /* 0x008fc40000000f00 */
[----:B------:R-:W-:Y:S01]  /*4db30*/  MOV R13, R26 ;  /* 0x0000001a000d7202 */ /* 0x000fe20000000f00 */
[----:B------:R-:W3:Y:S04]  /*4db40*/  LDL.LU R29, [R1+0x2954] ;  /* 0x00295400011d7983 */ /* 0x000ee80000300800 */
[----:B------:R-:W-:Y:S04]  /*4db50*/  STL.64 [R1+0x2918], R12 ;  /* 0x0029180c01007387 */ /* 0x000fe80000100a00 */
[----:B--2---:R-:W-:Y:S01]  /*4db60*/  STL.64 [R1+0x28c8], R22 ;  /* 0x0028c81601007387 */ /* 0x004fe20000100a00 */
[----:B------:R0:W-:Y:S03]  /*4db70*/  STL.64 [R1+0x28c0], R20 ;  /* 0x0028c01401007387 */ /* 0x0001e60000100a00 */
[----:B0-----:R-:W2:Y:S01]  /*4db80*/  LDL.LU R20, [R1+0x550] ;  /* 0x0005500001147983 */ /* 0x001ea20000300800 */
[----:B------:R-:W2:Y:S02]  /*4db90*/  LDL.LU R21, [R1+0x554] ;  /* 0x0005540001157983 */ /* 0x000ea40000300800 */
[----:B------:R-:W2:Y:S02]  /*4dba0*/  LDL.LU R22, [R1+0x558] ;  /* 0x0005580001167983 */ /* 0x000ea40000300800 */
[----:B------:R-:W2:Y:S02]  /*4dbb0*/  LDL.LU R23, [R1+0x55c] ;  /* 0x00055c0001177983 */ /* 0x000ea40000300800 */
[----:B-----5:R-:W-:Y:S01]  /*4dbc0*/  IMAD.MOV.U32 R12, RZ, RZ, R19 ;  /* 0x000000ffff0c7224 */ /* 0x020fe200078e0013 */
[----:B----4-:R-:W-:-:S05]  /*4dbd0*/  MOV R13, R18 ;  /* 0x00000012000d7202 */ /* 0x010fca0000000f00 */
[----:B------:R-:W-:Y:S04]  /*4dbe0*/  STL.64 [R1+0x2930], R12 ;  /* 0x0029300c01007387 */ /* 0x000fe80000100a00 */
[----:B--2---:R-:W-:Y:S01]  /*4dbf0*/  STL.64 [R1+0x28e0], R22 ;  /* 0x0028e01601007387 */ /* 0x004fe20000100a00 */
[----:B------:R0:W-:Y:S03]  /*4dc00*/  STL.64 [R1+0x28d8], R20 ;  /* 0x0028d81401007387 */ /* 0x0001e60000100a00 */
        /* <DEDUP_REMOVED lines=22> */
[----:B------:R-:W-:Y:S01]  /*4dd70*/  IMAD.MOV.U32 R13, RZ, RZ, R16 ;  /* 0x000000ffff0d7224 */ /* 0x000fe200078e0010 */
[----:B------:R-:W-:Y:S01]  /*4dd80*/  MOV R12, R17 ;  /* 0x00000011000c7202 */ /* 0x000fe20000000f00 */
[----:B----4-:R-:W-:Y:S01]  /*4dd90*/  STL.64 [R1+0x2940], R22 ;  /* 0x0029401601007387 */ /* 0x010fe20000100a00 */
[----:B--2---:R0:W-:Y:S03]  /*4dda0*/  STL.64 [R1+0x2938], R20 ;  /* 0x0029381401007387 */ /* 0x0041e60000100a00 */
[----:B0-----:R-:W2:Y:S01]  /*4ddb0*/  LDL.LU R20, [R1+0x5a0] ;  /* 0x0005a00001147983 */ /* 0x001ea20000300800 */
[----:B------:R-:W2:Y:S02]  /*4ddc0*/  LDL.LU R21, [R1+0x5a4] ;  /* 0x0005a40001157983 */ /* 0x000ea40000300800 */
[----:B------:R-:W2:Y:S02]  /*4ddd0*/  LDL.LU R22, [R1+0x5a8] ;  /* 0x0005a80001167983 */ /* 0x000ea40000300800 */
[----:B------:R-:W2:Y:S01]  /*4dde0*/  LDL.LU R23, [R1+0x5ac] ;  /* 0x0005ac0001177983 */ /* 0x000ea20000300800 */
[----:B------:R-:W4:Y:S01]  /*4ddf0*/  LDL.LU R4, [R1+0x4f0] ;  /* 0x0004f00001047983 */ /* 0x000f220000300800 */
[----:B------:R-:W4:Y:S02]  /*4de00*/  LDL.LU R5, [R1+0x4f4] ;  /* 0x0004f40001057983 */ /* 0x000f240000300800 */
[----:B------:R-:W4:Y:S02]  /*4de10*/  LDL.LU R6, [R1+0x4f8] ;  /* 0x0004f80001067983 */ /* 0x000f240000300800 */
[----:B------:R-:W4:Y:S01]  /*4de20*/  LDL.LU R7, [R1+0x4fc] ;  /* 0x0004fc0001077983 */ /* 0x000f220000300800 */
[----:B------:R-:W5:Y:S01]  /*4de30*/  LDL.LU R16, [R1+0x4d0] ;  /* 0x0004d00001107983 */ /* 0x000f620000300800 */
[----:B------:R-:W5:Y:S02]  /*4de40*/  LDL.LU R17, [R1+0x4d4] ;  /* 0x0004d40001117983 */ /* 0x000f640000300800 */
[----:B------:R-:W5:Y:S02]  /*4de50*/  LDL.LU R18, [R1+0x4d8] ;  /* 0x0004d80001127983 */ /* 0x000f640000300800 */
[----:B------:R-:W5:Y:S01]  /*4de60*/  LDL.LU R19, [R1+0x4dc] ;  /* 0x0004dc0001137983 */ /* 0x000f620000300800 */
[----:B---3--:R-:W-:-:S02]  /*4de70*/  F2FP.BF16.PACK_AB R26, R28, R29 ;  /* 0x0000001d1c1a723e */ /* 0x008fc400000010ff */
[----:B------:R-:W-:Y:S01]  /*4de80*/  F2FP.BF16.PACK_AB R27, R14, R27 ;  /* 0x0000001b0e1b723e */ /* 0x000fe200000010ff */
[----:B------:R-:W3:Y:S01]  /*4de90*/  LDL.LU R28, [R1+0x2950] ;  /* 0x00295000011c7983 */ /* 0x000ee20000300800 */
[----:B------:R-:W3:Y:S02]  /*4dea0*/  LDL.LU R29, [R1+0x294c] ;  /* 0x00294c00011d7983 */ /* 0x000ee40000300800 */
[----:B------:R-:W-:Y:S02]  /*4deb0*/  STL.64 [R1+0x90], R8 ;  /* 0x0000900801007387 */ /* 0x000fe40000100a00 */
[----:B------:R-:W-:Y:S01]  /*4dec0*/  STL.64 [R1+0x98], R10 ;  /* 0x0000980a01007387 */ /* 0x000fe20000100a00 */
[----:B------:R0:W-:Y:S02]  /*4ded0*/  STL.64 [R1+0x27e0], R8 ;  /* 0x0027e00801007387 */ /* 0x0001e40000100a00 */
[----:B0-----:R-:W-:Y:S02]  /*4dee0*/  MOV R9, R15 ;  /* 0x0000000f00097202 */ /* 0x001fe40000000f00 */
[----:B------:R-:W-:-:S02]  /*4def0*/  MOV R8, R3 ;  /* 0x0000000300087202 */ /* 0x000fc40000000f00 */
[----:B------:R-:W3:Y:S01]  /*4df00*/  LDL.LU R3, [R1+0x2948] ;  /* 0x0029480001037983 */ /* 0x000ee20000300800 */
        /* <DEDUP_REMOVED lines=71> */
[----:B------:R-:W4:Y:S11]  /*4e380*/  LDL.LU.64 R20, [R1+0x2850] ;  /* 0x0028500001147983 */ /* 0x000f360000300a00 */
[----:B------:R-:W-:Y:S10]  /*4e390*/  @!UPT UIADD3 URZ, URZ, URZ, URZ ;  /* 0x0000003f3f3ff290 */ /* 0x000ff4000fffe03f */
[----:B------:R0:W-:Y:S01]  /*4e3a0*/  STL.64 [R1+0x500], R12 ;  /* 0x0005000c01007387 */ /* 0x0001e20000100a00 */
[----:B------:R1:W-:Y:S03]  /*4e3b0*/  STL.64 [R1+0x508], R14 ;  /* 0x0005080e01007387 */ /* 0x0003e60000100a00 */
[----:B0-----:R-:W2:Y:S01]  /*4e3c0*/  LDL.LU.64 R12, [R1+0x2848] ;  /* 0x00284800010c7983 */ /* 0x001ea20000300a00 */
[----:B-1----:R-:W2:Y:S02]  /*4e3d0*/  LDL.LU R14, [R1+0x498] ;  /* 0x00049800010e7983 */ /* 0x002ea40000300800 */
[----:B---3--:R-:W-:Y:S02]  /*4e3e0*/  IMAD.MOV.U32 R15, RZ, RZ, R3 ;  /* 0x000000ffff0f7224 */ /* 0x008fe400078e0003 */
[----:B------:R-:W3:Y:S01]  /*4e3f0*/  LDL.LU R3, [R1+0x2840] ;  /* 0x0028400001037983 */ /* 0x000ee20000300800 */
[C---:B----4-:R-:W-:Y:S03]  /*4e400*/  HMMA.16816.F32.BF16 R20, R24.reuse, R20, R4 ;  /* 0x000000141814723c */ /* 0x050fe60000041804 */
[----:B--2---:R-:W-:Y:S01]  /*4e410*/  STL.64 [R1+0x27f0], R14 ;  /* 0x0027f00e01007387 */ /* 0x004fe20000100a00 */
[----:B------:R0:W-:Y:S03]  /*4e420*/  STL.64 [R1+0x27e8], R12 ;  /* 0x0027e80c01007387 */ /* 0x0001e60000100a00 */
[----:B0-----:R-:W2:Y:S01]  /*4e430*/  LDL.LU R12, [R1+0x4c0] ;  /* 0x0004c000010c7983 */ /* 0x001ea20000300800 */
[----:B------:R-:W2:Y:S02]  /*4e440*/  LDL.LU R13, [R1+0x4c4] ;  /* 0x0004c400010d7983 */ /* 0x000ea40000300800 */
[----:B------:R-:W2:Y:S02]  /*4e450*/  LDL.LU R14, [R1+0x4c8] ;  /* 0x0004c800010e7983 */ /* 0x000ea40000300800 */
[----:B------:R-:W2:Y:S01]  /*4e460*/  LDL.LU R15, [R1+0x4cc] ;  /* 0x0004cc00010f7983 */ /* 0x000ea20000300800 */
[----:B------:R-:W4:Y:S01]  /*4e470*/  LDL.LU.64 R6, [R1+0x2838] ;  /* 0x0028380001067983 */ /* 0x000f220000300a00 */
[----:B------:R-:W4:Y:S09]  /*4e480*/  LDL.LU.64 R4, [R1+0x2830] ;  /* 0x0028300001047983 */ /* 0x000f320000300a00 */
[----:B------:R0:W-:Y:S02]  /*4e490*/  STL.64 [R1+0x4f0], R20 ;  /* 0x0004f01401007387 */ /* 0x0001e40000100a00 */
[----:B------:R4:W-:Y:S01]  /*4e4a0*/  STL.64 [R1+0x4f8], R22 ;  /* 0x0004f81601007387 */ /* 0x0009e20000100a00 */
[----:B0-----:R-:W4:Y:S02]  /*4e4b0*/  LDL.LU.64 R20, [R1+0x2828] ;  /* 0x0028280001147983 */ /* 0x001f240000300a00 */
[C---:B----4-:R-:W-:Y:S02]  /*4e4c0*/  HMMA.16816.F32.BF16 R20, R24.reuse, R20, R4 ;  /* 0x000000141814723c */ /* 0x050fe40000041804 */
[----:B------:R-:W4:Y:S01]  /*4e4d0*/  LDL.LU.64 R6, [R1+0x2820] ;  /* 0x0028200001067983 */ /* 0x000f220000300a00 */
[----:B------:R-:W3:Y:S11]  /*4e4e0*/  LDL.LU.64 R4, [R1+0x2818] ;  /* 0x0028180001047983 */ /* 0x000ef60000300a00 */
[----:B------:R-:W-:Y:S09]  /*4e4f0*/  @!UPT UIADD3 URZ, URZ, URZ, URZ ;  /* 0x0000003f3f3ff290 */ /* 0x000ff2000fffe03f */
[----:B------:R0:W-:Y:S01]  /*4e500*/  STL.64 [R1+0x4e0], R20 ;  /* 0x0004e01401007387 */ /* 0x0001e20000100a00 */
[----:B------:R5:W-:Y:S03]  /*4e510*/  STL.64 [R1+0x4e8], R22 ;  /* 0x0004e81601007387 */ /* 0x000be60000100a00 */
[----:B0-----:R-:W5:Y:S01]  /*4e520*/  LDL.LU.64 R20, [R1+0x2810] ;  /* 0x0028100001147983 */ /* 0x001f620000300a00 */
[C---:B--2---:R-:W-:Y:S08]  /*4e530*/  HMMA.16816.F32.BF16 R12, R24.reuse, R8, R12 ;  /* 0x00000008180c723c */ /* 0x044ff0000004180c */
[----:B-----5:R-:W-:Y:S01]  /*4e540*/  HMMA.16816.F32.BF16 R20, R24, R20, R16 ;  /* 0x000000141814723c */ /* 0x020fe20000041810 */
[----:B------:R-:W2:Y:S11]  /*4e550*/  LDL.LU.64 R16, [R1+0x2808] ;  /* 0x0028080001107983 */ /* 0x000eb60000300a00 */
[----:B------:R-:W-:Y:S11]  /*4e560*/  @!UPT UIADD3 URZ, URZ, URZ, URZ ;  /* 0x0000003f3f3ff290 */ /* 0x000ff6000fffe03f */
[----:B------:R0:W-:Y:S01]  /*4e570*/  STL.64 [R1+0x4d0], R20 ;  /* 0x0004d01401007387 */ /* 0x0001e20000100a00 */
[----:B------:R-:W-:Y:S03]  /*4e580*/  STL.64 [R1+0x4d8], R22 ;  /* 0x0004d81601007387 */ /* 0x000fe60000100a00 */
[----:B0-----:R-:W5:Y:S01]  /*4e590*/  LDL.LU.64 R20, [R1+0x2800] ;  /* 0x0028000001147983 */ /* 0x001f620000300a00 */
[----:B------:R0:W-:Y:S02]  /*4e5a0*/  STL.64 [R1+0x4c0], R12 ;  /* 0x0004c00c01007387 */ /* 0x0001e40000100a00 */
[----:B------:R3:W-:Y:S01]  /*4e5b0*/  STL.64 [R1+0x4c8], R14 ;  /* 0x0004c80e01007387 */ /* 0x0007e20000100a00 */
[----:B0-----:R-:W4:Y:S01]  /*4e5c0*/  LDL.LU R12, [R1+0x4b0] ;  /* 0x0004b000010c7983 */ /* 0x001f220000300800 */
[----:B------:R-:W4:Y:S01]  /*4e5d0*/  LDL.LU R13, [R1+0x4b4] ;  /* 0x0004b400010d7983 */ /* 0x000f220000300800 */
[----:B---3--:R-:W-:-:S02]  /*4e5e0*/  MOV R15, R3 ;  /* 0x00000003000f7202 */ /* 0x008fc40000000f00 */
[----:B------:R-:W3:Y:S01]  /*4e5f0*/  LDL.LU R3, [R1+0xa98] ;  /* 0x000a980001037983 */ /* 0x000ee20000300800 */
[----:B--2---:R-:W-:-:S03]  /*4e600*/  IMAD.MOV.U32 R14, RZ, RZ, R17 ;  /* 0x000000ffff0e7224 */ /* 0x004fc600078e0011 */
[----:B------:R-:W2:Y:S01]  /*4e610*/  LDL.LU R17, [R1+0xaa8] ;  /* 0x000aa80001117983 */ /* 0x000ea20000300800 */
[----:B------:R-:W-:-:S03]  /*4e620*/  MOV R19, R4 ;  /* 0x0000000400137202 */ /* 0x000fc60000000f00 */
[----:B--2---:R0:W-:Y:S04]  /*4e630*/  STL [R1+0x2780], R17 ;  /* 0x0027801101007387 */ /* 0x0041e80000100800 */
[----:B0-----:R-:W2:Y:S01]  /*4e640*/  LDL.LU R17, [R1+0x454] ;  /* 0x0004540001117983 */ /* 0x001ea20000300800 */
[----:B------:R-:W2:Y:S02]  /*4e650*/  LDL.LU R18, [R1+0x458] ;  /* 0x0004580001127983 */ /* 0x000ea40000300800 */
[----:B------:R-:W3:Y:S01]  /*4e660*/  LDL.LU R4, [R1+0xa9c] ;  /* 0x000a9c0001047983 */ /* 0x000ee20000300800 */
[----:B------:R-:W-:Y:S01]  /*4e670*/  MOV R23, R29 ;  /* 0x0000001d00177202 */ /* 0x000fe20000000f00 */
[----:B--2---:R-:W-:Y:S01]  /*4e680*/  STL.64 [R1+0x2790], R18 ;  /* 0x0027901201007387 */ /* 0x004fe20000100a00 */
[----:B------:R0:W-:Y:S02]  /*4e690*/  STL.64 [R1+0x2788], R16 ;  /* 0x0027881001007387 */ /* 0x0001e40000100a00 */
[----:B------:R-:W2:Y:S02]  /*4e6a0*/  LDL.LU R22, [R1+0x448] ;  /* 0x0004480001167983 */ /* 0x000ea40000300800 */
[----:B------:R-:W3:Y:S01]  /*4e6b0*/  LDL.LU R29, [R1+0x27f8] ;  /* 0x0027f800011d7983 */ /* 0x000ee20000300800 */
[----:B0-----:R-:W-:Y:S01]  /*4e6c0*/  MOV R17, R0 ;  /* 0x0000000000117202 */ /* 0x001fe20000000f00 */
[----:B------:R-:W-:Y:S01]  /*4e6d0*/  IMAD.MOV.U32 R16, RZ, RZ, R2 ;  /* 0x000000ffff107224 */ /* 0x000fe200078e0002 */
[----:B------:R-:W3:Y:S01]  /*4e6e0*/  LDL.LU R0, [R1+0xaa4] ;  /* 0x000aa40001007983 */ /* 0x000ee20000300800 */
[----:B------:R-:W3:Y:S01]  /*4e6f0*/  LDL.LU R2, [R1+0xaa0] ;  /* 0x000aa00001027983 */ /* 0x000ee20000300800 */
[----:B----4-:R-:W-:-:S02]  /*4e700*/  MOV R8, R7 ;  /* 0x0000000700087202 */ /* 0x010fc40000000f00 */
[----:B------:R-:W-:Y:S01]  /*4e710*/  MOV R9, R6 ;  /* 0x0000000600097202 */ /* 0x000fe20000000f00 */
[----:B--2---:R-:W-:Y:S01]  /*4e720*/  STL.64 [R1+0x27a0], R22 ;  /* 0x0027a01601007387 */ /* 0x004fe20000100a00 */
[----:B-----5:R0:W-:Y:S03]  /*4e730*/  STL.64 [R1+0x2798], R20 ;  /* 0x0027981401007387 */ /* 0x0201e60000100a00 */
[----:B0-----:R-:W2:Y:S01]  /*4e740*/  LDL.LU R20, [R1+0x460] ;  /* 0x0004600001147983 */ /* 0x001ea20000300800 */
[----:B------:R-:W2:Y:S02]  /*4e750*/  LDL.LU R21, [R1+0x464] ;  /* 0x0004640001157983 */ /* 0x000ea40000300800 */
[----:B------:R-:W4:Y:S02]  /*4e760*/  LDL.LU R22, [R1+0x468] ;  /* 0x0004680001167983 */ /* 0x000f240000300800 */
[----:B------:R-:W4:Y:S01]  /*4e770*/  LDL.LU R23, [R1+0x46c] ;  /* 0x00046c0001177983 */ /* 0x000f220000300800 */
[C---:B------:R-:W-:Y:S01]  /*4e780*/  HMMA.16816.F32.BF16 R8, R24.reuse, R8, R12 ;  /* 0x000000081808723c */ /* 0x040fe2000004180c */
[----:B----4-:R-:W-:Y:S01]  /*4e790*/  STL.64 [R1+0x27b0], R22 ;  /* 0x0027b01601007387 */ /* 0x010fe20000100a00 */
[----:B--2---:R0:W-:Y:S03]  /*4e7a0*/  STL.64 [R1+0x27a8], R20 ;  /* 0x0027a81401007387 */ /* 0x0041e60000100a00 */
[----:B0-----:R-:W2:Y:S01]  /*4e7b0*/  LDL.LU R20, [R1+0x4a0] ;  /* 0x0004a00001147983 */ /* 0x001ea20000300800 */
[----:B------:R-:W2:Y:S02]  /*4e7c0*/  LDL.LU R21, [R1+0x4a4] ;  /* 0x0004a40001157983 */ /* 0x000ea40000300800 */
[----:B------:R-:W2:Y:S02]  /*4e7d0*/  LDL.LU R22, [R1+0x4a8] ;  /* 0x0004a80001167983 */ /* 0x000ea40000300800 */
[----:B------:R-:W2:Y:S01]  /*4e7e0*/  LDL.LU R23, [R1+0x4ac] ;  /* 0x0004ac0001177983 */ /* 0x000ea20000300800 */
[----:B------:R-:W4:Y:S01]  /*4e7f0*/  LDL.LU.64 R14, [R1+0x27f0] ;  /* 0x0027f000010e7983 */ /* 0x000f220000300a00 */
[----:B------:R-:W4:Y:S11]  /*4e800*/  LDL.LU.64 R12, [R1+0x27e8] ;  /* 0x0027e800010c7983 */ /* 0x000f360000300a00 */
[----:B------:R0:W-:Y:S02]  /*4e810*/  STL.64 [R1+0x4b0], R8 ;  /* 0x0004b00801007387 */ /* 0x0001e40000100a00 */
[----:B------:R-:W-:Y:S01]  /*4e820*/  STL.64 [R1+0x4b8], R10 ;  /* 0x0004b80a01007387 */ /* 0x000fe20000100a00 */
[----:B0-----:R-:W4:Y:S01]  /*4e830*/  LDL.LU.64 R8, [R1+0x27e0] ;  /* 0x0027e00001087983 */ /* 0x001f220000300a00 */
[C---:B--2---:R-:W-:Y:S03]  /*4e840*/  HMMA.16816.F32.BF16 R16, R24.reuse, R16, R20 ;  /* 0x000000101810723c */ /* 0x044fe60000041814 */
[----:B------:R-:W-:Y:S05]  /*4e850*/  LDSM.16.M88.4 R20, [R5+0x29880] ;  /* 0x029880000514783b */ /* 0x000fea0000000200 */
[----:B----4-:R-:W-:Y:S01]  /*4e860*/  HMMA.16816.F32.BF16 R12, R24, R8, R12 ;  /* 0x00000008180c723c */ /* 0x010fe2000004180c */
[----:B------:R-:W0:Y:S11]  /*4e870*/  LDSM.16.M88.4 R8, [R5+0x29080] ;  /* 0x029080000508783b */ /* 0x000e360000000200 */
[----:B------:R-:W-:Y:S03]  /*4e880*/  @!UPT UIADD3 URZ, URZ, URZ, URZ ;  /* 0x0000003f3f3ff290 */ /* 0x000fe6000fffe03f */
[----:B------:R-:W-:Y:S01]  /*4e890*/  STL.64 [R1+0x4a0], R16 ;  /* 0x0004a01001007387 */ /* 0x000fe20000100a00 */
[----:B------:R-:W-:Y:S02]  /*4e8a0*/  STL.64 [R1+0x4a8], R18 ;  /* 0x0004a81201007387 */ /* 0x000fe40000100a00 */
[----:B------:R-:W-:Y:S05]  /*4e8b0*/  LDSM.16.M88.4 R16, [R5+0x2a080] ;  /* 0x02a080000510783b */ /* 0x000fea0000000200 */
[----:B------:R-:W-:Y:S01]  /*4e8c0*/  STL.64 [R1+0x490], R12 ;  /* 0x0004900c01007387 */ /* 0x000fe20000100a00 */
[----:B------:R-:W-:Y:S02]  /*4e8d0*/  STL.64 [R1+0x498], R14 ;  /* 0x0004980e01007387 */ /* 0x000fe40000100a00 */
[----:B------:R-:W-:Y:S01]  /*4e8e0*/  LDSM.16.M88.4 R12, [R5+0x2b080] ;  /* 0x02b08000050c783b */ /* 0x000fe20000000200 */
[----:B0-----:R-:W-:Y:S03]  /*4e8f0*/  STL.64 [R1+0x80], R8 ;  /* 0x0000800801007387 */ /* 0x001fe60000100a00 */
[----:B------:R-:W-:-:S02]  /*4e900*/  IMAD.MOV.U32 R7, RZ, RZ, R8 ;  /* 0x000000ffff077224 */ /* 0x000fc400078e0008 */
[----:B------:R-:W-:Y:S01]  /*4e910*/  STL.64 [R1+0x88], R10 ;  /* 0x0000880a01007387 */ /* 0x000fe20000100a00 */
[----:B------:R-:W-:Y:S02]  /*4e920*/  MOV R6, R9 ;  /* 0x0000000900067202 */ /* 0x000fe40000000f00 */
[----:B------:R-:W0:Y:S04]  /*4e930*/  LDSM.16.M88.4 R8, [R5+0x2a880] ;  /* 0x02a880000508783b */ /* 0x000e280000000200 */
[----:B0-----:R-:W-:Y:S01]  /*4e940*/  STL.64 [R1+0x27c8], R10 ;  /* 0x0027c80a01007387 */ /* 0x001fe20000100a00 */
[----:B------:R-:W-:Y:S02]  /*4e950*/  STL.64 [R1+0x27c0], R8 ;  /* 0x0027c00801007387 */ /* 0x000fe40000100a00 */
[----:B------:R-:W-:Y:S02]  /*4e960*/  STL.64 [R1+0x27d8], R14 ;  /* 0x0027d80e01007387 */ /* 0x000fe40000100a00 */
[----:B------:R0:W-:Y:S02]  /*4e970*/  STL.64 [R1+0x27d0], R12 ;  /* 0x0027d00c01007387 */ /* 0x0001e40000100a00 */
[----:B0-----:R-:W2:Y:S01]  /*4e980*/  LDL.LU R12, [R1+0x480] ;  /* 0x00048000010c7983 */ /* 0x001ea20000300800 */
[----:B------:R-:W2:Y:S02]  /*4e990*/  LDL.LU R13, [R1+0x484] ;  /* 0x00048400010d7983 */ /* 0x000ea40000300800 */
[----:B------:R-:W2:Y:S02]  /*4e9a0*/  LDL.LU R14, [R1+0x488] ;  /* 0x00048800010e7983 */ /* 0x000ea40000300800 */
[----:B------:R-:W2:Y:S01]  /*4e9b0*/  LDL.LU R15, [R1+0x48c] ;  /* 0x00048c00010f7983 */ /* 0x000ea20000300800 */
[----:B------:R-:W-:Y:S01]  /*4e9c0*/  MOV R8, R7 ;  /* 0x0000000700087202 */ /* 0x000fe20000000f00 */
[----:B------:R-:W-:Y:S01]  /*4e9d0*/  IMAD.MOV.U32 R9, RZ, RZ, R6 ;  /* 0x000000ffff097224 */ /* 0x000fe200078e0006 */
[----:B---3--:R0:W-:Y:S04]  /*4e9e0*/  STL.64 [R1+0x27b8], R4 ;  /* 0x0027b80401007387 */ /* 0x0081e80000100a00 */
[----:B0-----:R-:W3:Y:S01]  /*4e9f0*/  LDL.LU R4, [R1+0x470] ;  /* 0x0004700001047983 */ /* 0x001ee20000300800 */
[----:B------:R-:W3:Y:S02]  /*4ea00*/  LDL.LU R5, [R1+0x474] ;  /* 0x0004740001057983 */ /* 0x000ee40000300800 */
[----:B------:R-:W3:Y:S02]  /*4ea10*/  LDL.LU R6, [R1+0x478] ;  /* 0x0004780001067983 */ /* 0x000ee40000300800 */
[----:B------:R-:W3:Y:S01]  /*4ea20*/  LDL.LU R7, [R1+0x47c] ;  /* 0x00047c0001077983 */ /* 0x000ee20000300800 */
[----:B------:R-:W-:Y:S01]  /*4ea30*/  STL.64 [R1+0x70], R20 ;  /* 0x0000701401007387 */ /* 0x000fe20000100a00 */
[----:B------:R-:W-:Y:S02]  /*4ea40*/  STL.64 [R1+0x78], R22 ;  /* 0x0000781601007387 */ /* 0x000fe40000100a00 */
[----:B------:R-:W-:Y:S02]  /*4ea50*/  STL.64 [R1+0x60], R16 ;  /* 0x0000601001007387 */ /* 0x000fe40000100a00 */
[----:B------:R-:W-:Y:S01]  /*4ea60*/  STL.64 [R1+0x68], R18 ;  /* 0x0000681201007387 */ /* 0x000fe20000100a00 */
[C---:B--2---:R-:W-:Y:S01]  /*4ea70*/  HMMA.16816.F32.BF16 R8, R24.reuse, R8, R12 ;  /* 0x000000081808723c */ /* 0x044fe2000004180c */
[----:B------:R-:W2:Y:S01]  /*4ea80*/  LDL.LU.64 R14, [R1+0x27d8] ;  /* 0x0027d800010e7983 */ /* 0x000ea20000300a00 */
[----:B------:R-:W4:Y:S11]  /*4ea90*/  LDL.LU.64 R12, [R1+0x27d0] ;  /* 0x0027d000010c7983 */ /* 0x000f360000300a00 */
[----:B------:R-:W-:Y:S10]  /*4eaa0*/  @!UPT UIADD3 URZ, URZ, URZ, URZ ;  /* 0x0000003f3f3ff290 */ /* 0x000ff4000fffe03f */
[----:B------:R-:W-:Y:S01]  /*4eab0*/  STL.64 [R1+0x480], R8 ;  /* 0x0004800801007387 */ /* 0x000fe20000100a00 */
[----:B------:R0:W-:Y:S03]  /*4eac0*/  STL.64 [R1+0x488], R10 ;  /* 0x0004880a01007387 */ /* 0x0001e60000100a00 */
[----:B0-----:R-:W5:Y:S01]  /*4ead0*/  LDL.LU.64 R10, [R1+0x27c8] ;  /* 0x0027c800010a7983 */ /* 0x001f620000300a00 */
[----:B------:R-:W2:Y:S02]  /*4eae0*/  LDL.LU.64 R8, [R1+0x27c0] ;  /* 0x0027c00001087983 */ /* 0x000ea40000300a00 */
[----:B------:R-:W-:Y:S01]  /*4eaf0*/  FADD R0, R0, -R29 ;  /* 0x8000001d00007221 */ /* 0x000fe20000000000 */
[----:B---3--:R-:W-:Y:S03]  /*4eb00*/  HMMA.16816.F32.BF16 R20, R24, R20, R4 ;  /* 0x000000141814723c */ /* 0x008fe60000041804 */
[----:B------:R-:W-:-:S06]  /*4eb10*/  FMUL R0, R0, 1.4426950216293334961 ;  /* 0x3fb8aa3b00007820 */ /* 0x000fcc0000400000 */
[----:B------:R-:W0:Y:S01]  /*4eb20*/  MUFU.EX2 R0, R0 ;  /* 0x0000000000007308 */ /* 0x000e220000000800 */
[----:B--2---:R-:W-:Y:S01]  /*4eb30*/  STL.64 [R1+0x50], R8 ;  /* 0x0000500801007387 */ /* 0x004fe20000100a00 */
[----:B-----5:R-:W-:Y:S02]  /*4eb40*/  STL.64 [R1+0x58], R10 ;  /* 0x0000580a01007387 */ /* 0x020fe40000100a00 */
[----:B------:R-:W-:Y:S02]  /*4eb50*/  STL.64 [R1+0x48], R14 ;  /* 0x0000480e01007387 */ /* 0x000fe40000100a00 */
[----:B------:R-:W2:Y:S01]  /*4eb60*/  LDL.LU.64 R4, [R1+0x27b8] ;  /* 0x0027b80001047983 */ /* 0x000ea20000300a00 */
[----:B0-----:R-:W-:Y:S07]  /*4eb70*/  STL [R1+0x64c], R0 ;  /* 0x00064c0001007387 */ /* 0x001fee0000100800 */
[----:B------:R-:W-:Y:S02]  /*4eb80*/  STL.64 [R1+0x470], R20 ;  /* 0x0004701401007387 */ /* 0x000fe40000100a00 */
[----:B------:R0:W-:Y:S02]  /*4eb90*/  STL.64 [R1+0x478], R22 ;  /* 0x0004781601007387 */ /* 0x0001e40000100a00 */
[----:B0-----:R-:W3:Y:S01]  /*4eba0*/  LDL.LU.64 R22, [R1+0x27b0] ;  /* 0x0027b00001167983 */ /* 0x001ee20000300a00 */
[----:B------:R-:W3:Y:S02]  /*4ebb0*/  LDL.LU.64 R20, [R1+0x27a8] ;  /* 0x0027a80001147983 */ /* 0x000ee40000300a00 */
[----:B------:R-:W-:-:S04]  /*4ebc0*/  FADD R2, R2, -R29 ;  /* 0x8000001d02027221 */ /* 0x000fc80000000000 */
[----:B------:R-:W-:-:S06]  /*4ebd0*/  FMUL R0, R2, 1.4426950216293334961 ;  /* 0x3fb8aa3b02007820 */ /* 0x000fcc0000400000 */
[----:B------:R-:W0:Y:S01]  /*4ebe0*/  MUFU.EX2 R0, R0 ;  /* 0x0000000000007308 */ /* 0x000e220000000800 */
[----:B---3--:R-:W-:Y:S01]  /*4ebf0*/  HMMA.16816.F32.BF16 R16, R24, R16, R20 ;  /* 0x000000101810723c */ /* 0x008fe20000041814 */
[----:B------:R-:W3:Y:S01]  /*4ec00*/  LDL.LU.64 R22, [R1+0x27a0] ;  /* 0x0027a00001167983 */ /* 0x000ee20000300a00 */
[----:B0-----:R-:W-:Y:S02]  /*4ec10*/  STL [R1+0x644], R0 ;  /* 0x0006440001007387 */ /* 0x001fe40000100800 */
[----:B------:R-:W3:Y:S11]  /*4ec20*/  LDL.LU.64 R20, [R1+0x2798] ;  /* 0x0027980001147983 */ /* 0x000ef60000300a00 */
[----:B------:R-:W-:Y:S08]  /*4ec30*/  @!UPT UIADD3 URZ, URZ, URZ, URZ ;  /* 0x0000003f3f3ff290 */ /* 0x000ff0000fffe03f */
[----:B------:R-:W-:Y:S01]  /*4ec40*/  STL.64 [R1+0x460], R16 ;  /* 0x0004601001007387 */ /* 0x000fe20000100a00 */
[----:B------:R0:W-:Y:S03]  /*4ec50*/  STL.64 [R1+0x468], R18 ;  /* 0x0004681201007387 */ /* 0x0001e60000100a00 */
[----:B0-----:R-:W5:Y:S01]  /*4ec60*/  LDL.LU.64 R18, [R1+0x2790] ;  /* 0x0027900001127983 */ /* 0x001f620000300a00 */
[----:B------:R-:W5:Y:S02]  /*4ec70*/  LDL.LU.64 R16, [R1+0x2788] ;  /* 0x0027880001107983 */ /* 0x000f640000300a00 */
[----:B------:R-:W-:Y:S02]  /*4ec80*/  STL [R1+0x2390], R29 ;  /* 0x0023901d01007387 */ /* 0x000fe40000100800 */
[----:B--2---:R-:W-:-:S04]  /*4ec90*/  FADD R2, R4, -R29 ;  /* 0x8000001d04027221 */ /* 0x004fc80000000000 */
[----:B------:R-:W-:-:S06]  /*4eca0*/  FMUL R0, R2, 1.4426950216293334961 ;  /* 0x3fb8aa3b02007820 */ /* 0x000fcc0000400000 */
[----:B------:R-:W0:Y:S01]  /*4ecb0*/  MUFU.EX2 R0, R0 ;  /* 0x0000000000007308 */ /* 0x000e220000000800 */
[----:B-----5:R-:W-:Y:S01]  /*4ecc0*/  HMMA.16816.F32.BF16 R8, R24, R8, R16 ;  /* 0x000000081808723c */ /* 0x020fe20000041810 */
[----:B------:R-:W2:Y:S01]  /*4ecd0*/  LDL.LU R17, [R1+0x2780] ;  /* 0x0027800001117983 */ /* 0x000ea20000300800 */
[----:B0-----:R-:W-:Y:S11]  /*4ece0*/  STL [R1+0x648], R0 ;  /* 0x0006480001007387 */ /* 0x001ff60000100800 */
[----:B------:R-:W-:Y:S10]  /*4ecf0*/  @!UPT UIADD3 URZ, URZ, URZ, URZ ;  /* 0x0000003f3f3ff290 */ /* 0x000ff4000fffe03f */
[----:B------:R0:W-:Y:S01]  /*4ed00*/  STL.64 [R1+0x450], R8 ;  /* 0x0004500801007387 */ /* 0x0001e20000100a00 */
[----:B------:R-:W-:Y:S03]  /*4ed10*/  STL [R1+0x458], R10 ;  /* 0x0004580a01007387 */ /* 0x000fe60000100800 */
[----:B0-----:R-:W5:Y:S01]  /*4ed20*/  LDL.LU.64 R8, [R1+0x2778] ;  /* 0x0027780001087983 */ /* 0x001f620000300a00 */
[----:B------:R-:W-:Y:S01]  /*4ed30*/  FADD R3, R3, -R29 ;  /* 0x8000001d03037221 */ /* 0x000fe20000000000 */
[----:B------:R-:W-:-:S03]  /*4ed40*/  MOV R29, R11 ;  /* 0x0000000b001d7202 */ /* 0x000fc60000000f00 */
[----:B------:R-:W-:Y:S02]  /*4ed50*/  FMUL R0, R3, 1.4426950216293334961 ;  /* 0x3fb8aa3b03007820 */ /* 0x000fe40000400000 */
[----:B----4-:R-:W-:Y:S01]  /*4ed60*/  IMAD.MOV.U32 R3, RZ, RZ, R13 ;  /* 0x000000ffff037224 */ /* 0x010fe200078e000d */
[----:B------:R0:W-:Y:S02]  /*4ed70*/  STL [R1+0x2460], R29 ;  /* 0x0024601d01007387 */ /* 0x0001e40000100800 */
[----:B0-----:R-:W-:Y:S01]  /*4ed80*/  MOV R29, R12 ;  /* 0x0000000c001d7202 */ /* 0x001fe20000000f00 */
[----:B------:R-:W0:Y:S02]  /*4ed90*/  MUFU.EX2 R0, R0 ;  /* 0x0000000000007308 */ /* 0x000e240000000800 */
[----:B0-----:R-:W-:Y:S01]  /*4eda0*/  STL [R1+0x640], R0 ;  /* 0x0006400001007387 */ /* 0x001fe20000100800 */
[----:B--2---:R-:W-:Y:S02]  /*4edb0*/  FADD R2, R17, -R28 ;  /* 0x8000001c11027221 */ /* 0x004fe40000000000 */
[----:B---3--:R-:W-:Y:S01]  /*4edc0*/  HMMA.16816.F32.BF16 R16, R24, R12, R20 ;  /* 0x0000000c1810723c */ /* 0x008fe20000041814 */
[----:B------:R-:W0:Y:S04]  /*4edd0*/  LDSM.16.M88.4 R12, [R5+0x2b880] ;  /* 0x02b88000050c783b */ /* 0x000e280000000200 */
[----:B------:R-:W1:Y:S11]  /*4ede0*/  LDSM.16.M88.4 R20, [R5+0x2c080] ;  /* 0x02c080000514783b */ /* 0x000e760000000200 */
[----:B------:R-:W-:Y:S07]  /*4edf0*/  @!UPT UIADD3 URZ, URZ, URZ, URZ ;  /* 0x0000003f3f3ff290 */ /* 0x000fee000fffe03f */
[----:B------:R-:W-:Y:S01]  /*4ee00*/  STL.64 [R1+0x440], R16 ;  /* 0x0004401001007387 */ /* 0x000fe20000100a00 */
[----:B------:R-:W-:Y:S02]  /*4ee10*/  STL.64 [R1+0x448], R18 ;  /* 0x0004481201007387 */ /* 0x000fe40000100a00 */
[----:B------:R-:W-:Y:S02]  /*4ee20*/  STL [R1+0x265c], R3 ;  /* 0x00265c0301007387 */ /* 0x000fe40000100800 */
[----:B------:R-:W-:Y:S01]  /*4ee30*/  STL [R1+0x2658], R29 ;  /* 0x0026581d01007387 */ /* 0x000fe20000100800 */
[----:B------:R-:W2:Y:S04]  /*4ee40*/  LDSM.16.M88.4 R16, [R5+0x2c880] ;  /* 0x02c880000510783b */ /* 0x000ea80000000200 */
[----:B0-----:R-:W-:Y:S01]  /*4ee50*/  STL.64 [R1+0x30], R12 ;  /* 0x0000300c01007387 */ /* 0x001fe20000100a00 */
[----:B------:R-:W-:Y:S01]  /*4ee60*/  MOV R6, R12 ;  /* 0x0000000c00067202 */ /* 0x000fe20000000f00 */
[----:B------:R-:W-:Y:S01]  /*4ee70*/  STL.64 [R1+0x38], R14 ;  /* 0x0000380e01007387 */ /* 0x000fe20000100a00 */
[----:B------:R-:W-:-:S02]  /*4ee80*/  MOV R4, R13 ;  /* 0x0000000d00047202 */ /* 0x000fc40000000f00 */
[----:B------:R-:W0:Y:S04]  /*4ee90*/  LDSM.16.M88.4 R12, [R5+0x2d080] ;  /* 0x02d08000050c783b */ /* 0x000e280000000200 */
[----:B-1----:R-:W-:Y:S01]  /*4eea0*/  STL.64 [R1+0x20], R20 ;  /* 0x0000201401007387 */ /* 0x002fe20000100a00 */
[----:B------:R-:W-:Y:S02]  /*4eeb0*/  STL.64 [R1+0x28], R22 ;  /* 0x0000281601007387 */ /* 0x000fe40000100a00 */
[----:B------:R-:W3:Y:S02]  /*4eec0*/  LDL.LU R0, [R1+0xac0] ;  /* 0x000ac00001007983 */ /* 0x000ee40000300800 */
[----:B------:R-:W1:Y:S01]  /*4eed0*/  LDSM.16.M88.4 R20, [R5+0x2d880] ;  /* 0x02d880000514783b */ /* 0x000e620000000200 */
[----:B--2---:R-:W-:Y:S03]  /*4eee0*/  STL.64 [R1+0x10], R16 ;  /* 0x0000101001007387 */ /* 0x004fe60000100a00 */
[----:B------:R-:W-:Y:S02]  /*4eef0*/  STL.64 [R1+0x18], R18 ;  /* 0x0000181201007387 */ /* 0x000fe40000100a00 */
[----:B------:R-:W2:Y:S02]  /*4ef00*/  LDL.LU R3, [R1+0xabc] ;  /* 0x000abc0001037983 */ /* 0x000ea40000300800 */
[----:B------:R-:W4:Y:S01]  /*4ef10*/  LDSM.16.M88.4 R16, [R5+0x2e080] ;  /* 0x02e080000510783b */ /* 0x000f220000000200 */
[----:B0-----:R-:W-:Y:S03]  /*4ef20*/  STL.64 [R1], R12 ;  /* 0x0000000c01007387 */ /* 0x001fe60000100a00 */
[----:B------:R-:W-:Y:S02]  /*4ef30*/  STL.64 [R1+0x8], R14 ;  /* 0x0000080e01007387 */ /* 0x000fe40000100a00 */
[----:B------:R-:W0:Y:S01]  /*4ef40*/  LDSM.16.M88.4 R12, [R5+0x2e880] ;  /* 0x02e88000050c783b */ /* 0x000e220000000200 */
[----:B-1----:R-:W-:Y:S03]  /*4ef50*/  STL [R1+0x2294], R22 ;  /* 0x0022941601007387 */ /* 0x002fe60000100800 */
[----:B------:R-:W-:Y:S02]  /*4ef60*/  STL [R1+0x2290], R23 ;  /* 0x0022901701007387 */ /* 0x000fe40000100800 */
[----:B------:R-:W-:Y:S01]  /*4ef70*/  STL.64 [R1+0x2728], R20 ;  /* 0x0027281401007387 */ /* 0x000fe20000100a00 */
[----:B----4-:R-:W-:Y:S01]  /*4ef80*/  STL [R1+0x228c], R18 ;  /* 0x00228c1201007387 */ /* 0x010fe20000100800 */
[----:B------:R-:W-:Y:S02]  /*4ef90*/  STL [R1+0x2288], R19 ;  /* 0x0022881301007387 */ /* 0x000fe40000100800 */
[----:B------:R-:W-:Y:S01]  /*4efa0*/  STL.64 [R1+0x2730], R16 ;  /* 0x0027301001007387 */ /* 0x000fe20000100a00 */
[----:B0-----:R-:W-:Y:S01]  /*4efb0*/  STL [R1+0x224c], R14 ;  /* 0x00224c0e01007387 */ /* 0x001fe20000100800 */
[----:B------:R-:W-:Y:S02]  /*4efc0*/  STL [R1+0x2248], R15 ;  /* 0x0022480f01007387 */ /* 0x000fe40000100800 */
[----:B------:R5:W-:Y:S02]  /*4efd0*/  STL.64 [R1+0x2750], R12 ;  /* 0x0027500c01007387 */ /* 0x000be40000100a00 */
[----:B-----5:R-:W-:Y:S01]  /*4efe0*/  IMAD.MOV.U32 R12, RZ, RZ, R8 ;  /* 0x000000ffff0c7224 */ /* 0x020fe200078e0008 */
[----:B------:R-:W-:Y:S01]  /*4eff0*/  MOV R13, R9 ;  /* 0x00000009000d7202 */ /* 0x000fe20000000f00 */
[----:B------:R-:W4:Y:S01]  /*4f000*/  LDL.LU R8, [R1+0x2774] ;  /* 0x0027740001087983 */ /* 0x000f220000300800 */
[----:B------:R-:W5:Y:S02]  /*4f010*/  LDL.LU R9, [R1+0x2770] ;  /* 0x0027700001097983 */ /* 0x000f640000300800 */
[----:B------:R-:W2:Y:S02]  /*4f020*/  LDL.LU R14, [R1+0x428] ;  /* 0x00042800010e7983 */ /* 0x000ea40000300800 */
[----:B------:R-:W2:Y:S02]  /*4f030*/  LDL.LU R15, [R1+0x42c] ;  /* 0x00042c00010f7983 */ /* 0x000ea40000300800 */
[----:B------:R-:W-:-:S06]  /*4f040*/  FMUL R2, R2, 1.4426950216293334961 ;  /* 0x3fb8aa3b02027820 */ /* 0x000fcc0000400000 */
[----:B------:R-:W0:Y:S01]  /*4f050*/  MUFU.EX2 R2, R2 ;  /* 0x0000000200027308 */ /* 0x000e220000000800 */
[----:B--2---:R5:W-:Y:S02]  /*4f060*/  STL.64 [R1+0x2768], R14 ;  /* 0x0027680e01007387 */ /* 0x004be40000100a00 */
[----:B-----5:R-:W-:Y:S01]  /*4f070*/  MOV R14, R9 ;  /* 0x00000009000e7202 */ /* 0x020fe20000000f00 */
[----:B----4-:R-:W-:Y:S02]  /*4f080*/  IMAD.MOV.U32 R15, RZ, RZ, R8 ;  /* 0x000000ffff0f7224 */ /* 0x010fe400078e0008 */
[----:B------:R-:W1:Y:S04]  /*4f090*/  LDSM.16.M88.4 R8, [R5+0x2f080] ;  /* 0x02f080000508783b */ /* 0x000e680000000200 */
[----:B------:R2:W-:Y:S04]  /*4f0a0*/  STL.64 [R1+0x2760], R12 ;  /* 0x0027600c01007387 */ /* 0x0005e80000100a00 */
[----:B--2---:R-:W2:Y:S01]  /*4f0b0*/  LDL.LU R12, [R1+0x430] ;  /* 0x00043000010c7983 */ /* 0x004ea20000300800 */
[----:B------:R-:W2:Y:S03]  /*4f0c0*/  LDL.LU R13, [R1+0x434] ;  /* 0x00043400010d7983 */ /* 0x000ea60000300800 */
[----:B-1----:R-:W-:Y:S01]  /*4f0d0*/  STL.64 [R1+0x2720], R10 ;  /* 0x0027200a01007387 */ /* 0x002fe20000100a00 */
[----:B------:R1:W-:Y:S02]  /*4f0e0*/  STL.64 [R1+0x2718], R8 ;  /* 0x0027180801007387 */ /* 0x0003e40000100a00 */
[----:B-1----:R-:W-:-:S02]  /*4f0f0*/  MOV R8, R6 ;  /* 0x0000000600087202 */ /* 0x002fc40000000f00 */
[----:B------:R-:W-:Y:S02]  /*4f100*/  MOV R9, R4 ;  /* 0x0000000400097202 */ /* 0x000fe40000000f00 */
[----:B------:R-:W1:Y:S04]  /*4f110*/  LDSM.16.M88.4 R4, [R5+0x2f880] ;  /* 0x02f880000504783b */ /* 0x000e680000000200 */
[----:B-1----:R-:W-:Y:S01]  /*4f120*/  STL [R1+0x2304], R6 ;  /* 0x0023040601007387 */ /* 0x002fe20000100800 */
[----:B------:R-:W-:Y:S02]  /*4f130*/  STL [R1+0x2300], R7 ;  /* 0x0023000701007387 */ /* 0x000fe40000100800 */
[----:B------:R1:W-:Y:S02]  /*4f140*/  STL.64 [R1+0x2758], R4 ;  /* 0x0027580401007387 */ /* 0x0003e40000100a00 */
[----:B-1----:R-:W4:Y:S01]  /*4f150*/  LDL.LU.64 R4, [R1+0x20] ;  /* 0x0000200001047983 */ /* 0x002f220000300a00 */
[----:B------:R-:W5:Y:S02]  /*4f160*/  LDL.LU R18, [R1+0xab8] ;  /* 0x000ab80001127983 */ /* 0x000f640000300800 */
[----:B------:R-:W2:Y:S02]  /*4f170*/  LDL.LU R20, [R1+0x400] ;  /* 0x0004000001147983 */ /* 0x000ea40000300800 */
[----:B0-----:R-:W-:Y:S01]  /*4f180*/  STL [R1+0x638], R2 ;  /* 0x0006380201007387 */ /* 0x001fe20000100800 */
[----:B------:R-:W2:Y:S01]  /*4f190*/  LDL.LU R21, [R1+0x404] ;  /* 0x0004040001157983 */ /* 0x000ea20000300800 */
        /* <DEDUP_REMOVED lines=8> */
[----:B------:R-:W2:Y:S01]  /*4f220*/  LDL.LU.64 R16, [R1] ;  /* 0x0000000001107983 */ /* 0x000ea20000300a00 */
[----:B------:R-:W-:Y:S01]  /*4f230*/  HMMA.16816.F32.BF16 R8, R24, R8, R12 ;  /* 0x000000081808723c */ /* 0x000fe2000004180c */
[----:B---3--:R-:W-:-:S02]  /*4f240*/  FADD R0, R0, -R28 ;  /* 0x8000001c00007221 */ /* 0x008fc40000000000 */
[----:B--2---:R0:W-:Y:S04]  /*4f250*/  STL.64 [R1+0x2748], R16 ;  /* 0x0027481001007387 */ /* 0x0041e80000100a00 */
[----:B0-----:R-:W2:Y:S01]  /*4f260*/  LDL.LU.64 R16, [R1+0x10] ;  /* 0x0000100001107983 */ /* 0x001ea20000300a00 */
[----:B------:R-:W3:Y:S02]  /*4f270*/  LDL.LU.64 R14, [R1+0x2768] ;  /* 0x00276800010e7983 */ /* 0x000ee40000300a00 */
[----:B------:R-:W3:Y:S02]  /*4f280*/  LDL.LU.64 R12, [R1+0x2760] ;  /* 0x00276000010c7983 */ /* 0x000ee40000300a00 */
[----:B------:R-:W-:-:S06]  /*4f290*/  FMUL R0, R0, 1.4426950216293334961 ;  /* 0x3fb8aa3b00007820 */ /* 0x000fcc0000400000 */
[----:B------:R-:W0:Y:S05]  /*4f2a0*/  MUFU.EX2 R0, R0 ;  /* 0x0000000000007308 */ /* 0x000e2a0000000800 */
[----:B------:R1:W-:Y:S01]  /*4f2b0*/  STL.64 [R1+0x430], R8 ;  /* 0x0004300801007387 */ /* 0x0003e20000100a00 */
[----:B------:R0:W-:Y:S02]  /*4f2c0*/  STL.64 [R1+0x438], R10 ;  /* 0x0004380a01007387 */ /* 0x0001e40000100a00 */
[----:B------:R-:W-:Y:S02]  /*4f2d0*/  FADD R2, R3, -R28 ;  /* 0x8000001c03027221 */ /* 0x000fe40000000000 */
[----:B----4-:R-:W-:Y:S01]  /*4f2e0*/  IMAD.MOV.U32 R3, RZ, RZ, R4 ;  /* 0x000000ffff037224 */ /* 0x010fe200078e0004 */
[----:B------:R-:W-:Y:S01]  /*4f2f0*/  MOV R29, R5 ;  /* 0x00000005001d7202 */ /* 0x000fe20000000f00 */
[----:B-1----:R-:W4:Y:S01]  /*4f300*/  LDL.LU R8, [R1+0x3e0] ;  /* 0x0003e00001087983 */ /* 0x002f220000300800 */
[----:B0-----:R5:W-:Y:S03]  /*4f310*/  STL [R1+0x630], R0 ;  /* 0x0006300001007387 */ /* 0x001be60000100800 */
[----:B------:R-:W4:Y:S01]  /*4f320*/  LDL.LU R9, [R1+0x3e4] ;  /* 0x0003e40001097983 */ /* 0x000f220000300800 */
[----:B------:R-:W4:Y:S03]  /*4f330*/  LDL.LU R10, [R1+0x3e8] ;  /* 0x0003e800010a7983 */ /* 0x000f260000300800 */
[----:B------:R-:W4:Y:S01]  /*4f340*/  LDL.LU R11, [R1+0x3ec] ;  /* 0x0003ec00010b7983 */ /* 0x000f220000300800 */
[----:B------:R-:W-:-:S02]  /*4f350*/  FMUL R2, R2, 1.4426950216293334961 ;  /* 0x3fb8aa3b02027820 */ /* 0x000fc40000400000 */
[----:B-----5:R-:W-:Y:S01]  /*4f360*/  FADD R0, R18, -R28 ;  /* 0x8000001c12007221 */ /* 0x020fe20000000000 */
[C---:B---3--:R-:W-:Y:S08]  /*4f370*/  HMMA.16816.F32.BF16 R12, R24.reuse, R4, R12 ;  /* 0x00000004180c723c */ /* 0x048ff0000004180c */
[----:B--2---:R-:W-:Y:S01]  /*4f380*/  HMMA.16816.F32.BF16 R20, R24, R16, R20 ;  /* 0x000000101814723c */ /* 0x004fe20000041814 */
[----:B------:R-:W2:Y:S11]  /*4f390*/  LDL.LU.64 R4, [R1+0x2758] ;  /* 0x0027580001047983 */ /* 0x000eb60000300a00 */
[----:B------:R-:W-:Y:S04]  /*4f3a0*/  @!UPT UIADD3 URZ, URZ, URZ, URZ ;  /* 0x0000003f3f3ff290 */ /* 0x000fe8000fffe03f */
[----:B------:R-:W-:Y:S01]  /*4f3b0*/  MOV R6, R14 ;  /* 0x0000000e00067202 */ /* 0x000fe20000000f00 */
[----:B------:R-:W-:Y:S01]  /*4f3c0*/  IMAD.MOV.U32 R7, RZ, RZ, R15 ;  /* 0x000000ffff077224 */ /* 0x000fe200078e000f */
[----:B------:R0:W-:Y:S01]  /*4f3d0*/  STL.64 [R1+0x420], R12 ;  /* 0x0004200c01007387 */ /* 0x0001e20000100a00 */
[----:B------:R1:W3:Y:S03]  /*4f3e0*/  MUFU.EX2 R14, R2 ;  /* 0x00000002000e7308 */ /* 0x0002e60000000800 */
[----:B0-----:R-:W5:Y:S01]  /*4f3f0*/  LDL.LU.64 R12, [R1+0x2750] ;  /* 0x00275000010c7983 */ /* 0x001f620000300a00 */
[----:B------:R-:W-:Y:S02]  /*4f400*/  STL [R1+0x2660], R3 ;  /* 0x0026600301007387 */ /* 0x000fe40000100800 */
[----:B------:R-:W-:Y:S02]  /*4f410*/  STL [R1+0x230c], R6 ;  /* 0x00230c0601007387 */ /* 0x000fe40000100800 */
[----:B------:R-:W-:Y:S01]  /*4f420*/  STL [R1+0x2308], R7 ;  /* 0x0023080701007387 */ /* 0x000fe20000100800 */
[----:B------:R0:W-:Y:S01]  /*4f430*/  STL [R1+0x2464], R28 ;  /* 0x0024641c01007387 */ /* 0x0001e20000100800 */
[----:B-1----:R-:W-:-:S02]  /*4f440*/  MOV R2, R17 ;  /* 0x0000001100027202 */ /* 0x002fc40000000f00 */
[----:B0-----:R-:W-:Y:S02]  /*4f450*/  MOV R28, R16 ;  /* 0x00000010001c7202 */ /* 0x001fe40000000f00 */
[----:B------:R-:W2:Y:S01]  /*4f460*/  LDL.LU.64 R16, [R1+0x2748] ;  /* 0x0027480001107983 */ /* 0x000ea20000300a00 */
[----:B------:R-:W-:Y:S02]  /*4f470*/  STL [R1+0x410], R20 ;  /* 0x0004101401007387 */ /* 0x000fe40000100800 */
[----:B------:R0:W-:Y:S01]  /*4f480*/  STL [R1+0x41c], R23 ;  /* 0x00041c1701007387 */ /* 0x0001e20000100800 */
[----:B------:R-:W-:Y:S01]  /*4f490*/  MOV R7, R22 ;  /* 0x0000001600077202 */ /* 0x000fe20000000f00 */
[----:B------:R-:W-:Y:S01]  /*4f4a0*/  IMAD.MOV.U32 R6, RZ, RZ, R21 ;  /* 0x000000ffff067224 */ /* 0x000fe200078e0015 */
[----:B0-----:R-:W2:Y:S01]  /*4f4b0*/  LDL.LU.64 R22, [R1+0x2740] ;  /* 0x0027400001167983 */ /* 0x001ea20000300a00 */
[----:B------:R-:W2:Y:S02]  /*4f4c0*/  LDL.LU.64 R20, [R1+0x2738] ;  /* 0x0027380001147983 */ /* 0x000ea40000300a00 */
[----:B------:R-:W-:-:S02]  /*4f4d0*/  FMUL R0, R0, 1.4426950216293334961 ;  /* 0x3fb8aa3b00007820 */ /* 0x000fc40000400000 */
[----:B---3--:R-:W-:Y:S01]  /*4f4e0*/  STL [R1+0x634], R14 ;  /* 0x0006340e01007387 */ /* 0x008fe20000100800 */
[----:B------:R0:W-:Y:S01]  /*4f4f0*/  STL [R1+0x2314], R6 ;  /* 0x0023140601007387 */ /* 0x0001e20000100800 */
[----:B------:R1:W-:Y:S01]  /*4f500*/  STL [R1+0x2310], R7 ;  /* 0x0023100701007387 */ /* 0x0003e20000100800 */
[----:B------:R3:W0:Y:S01]  /*4f510*/  MUFU.EX2 R15, R0 ;  /* 0x00000000000f7308 */ /* 0x0006220000000800 */
[C---:B--2---:R-:W-:Y:S01]  /*4f520*/  HMMA.16816.F32.BF16 R20, R24.reuse, R16, R20 ;  /* 0x000000101814723c */ /* 0x044fe20000041814 */
[----:B------:R-:W-:Y:S01]  /*4f530*/  MOV R3, R16 ;  /* 0x0000001000037202 */ /* 0x000fe20000000f00 */
[----:B---3--:R-:W-:Y:S02]  /*4f540*/  IMAD.MOV.U32 R0, RZ, RZ, R17 ;  /* 0x000000ffff007224 */ /* 0x008fe400078e0011 */
[----:B------:R-:W4:Y:S11]  /*4f550*/  LDL.LU.64 R16, [R1+0x2730] ;  /* 0x0027300001107983 */ /* 0x000f360000300a00 */
[----:B------:R-:W-:Y:S09]  /*4f560*/  @!UPT UIADD3 URZ, URZ, URZ, URZ ;  /* 0x0000003f3f3ff290 */ /* 0x000ff2000fffe03f */
[----:B0-----:R-:W-:Y:S02]  /*4f570*/  MOV R6, R20 ;  /* 0x0000001400067202 */ /* 0x001fe40000000f00 */
[----:B-1----:R-:W-:Y:S01]  /*4f580*/  MOV R7, R21 ;  /* 0x0000001500077202 */ /* 0x002fe20000000f00 */
[----:B------:R-:W-:Y:S01]  /*4f590*/  STL.64 [R1+0x408], R22 ;  /* 0x0004081601007387 */ /* 0x000fe20000100a00 */
[----:B------:R-:W2:Y:S03]  /*4f5a0*/  LDL.LU.64 R20, [R1+0x2728] ;  /* 0x0027280001147983 */ /* 0x000ea60000300a00 */
[----:B------:R-:W-:Y:S01]  /*4f5b0*/  STL.64 [R1+0x2710], R6 ;  /* 0x0027100601007387 */ /* 0x000fe20000100a00 */
[----:B------:R0:W-:Y:S03]  /*4f5c0*/  STL.64 [R1+0x2708], R4 ;  /* 0x0027080401007387 */ /* 0x0001e60000100a00 */
[----:B0-----:R-:W2:Y:S01]  /*4f5d0*/  LDL.LU R4, [R1+0x3f0] ;  /* 0x0003f00001047983 */ /* 0x001ea20000300800 */
[----:B------:R-:W2:Y:S02]  /*4f5e0*/  LDL.LU R5, [R1+0x3f4] ;  /* 0x0003f40001057983 */ /* 0x000ea40000300800 */
[----:B------:R-:W2:Y:S02]  /*4f5f0*/  LDL.LU R6, [R1+0x3f8] ;  /* 0x0003f80001067983 */ /* 0x000ea40000300800 */
[----:B------:R-:W2:Y:S01]  /*4f600*/  LDL.LU R7, [R1+0x3fc] ;  /* 0x0003fc0001077983 */ /* 0x000ea20000300800 */
[----:B------:R-:W-:Y:S01]  /*4f610*/  STL [R1+0x63c], R15 ;  /* 0x00063c0f01007387 */ /* 0x000fe20000100800 */
[C---:B--2---:R-:W-:Y:S11]  /*4f620*/  HMMA.16816.F32.BF16 R4, R24.reuse, R20, R4 ;  /* 0x000000141804723c */ /* 0x044ff60000041804 */
[----:B------:R-:W-:Y:S11]  /*4f630*/  @!UPT UIADD3 URZ, URZ, URZ, URZ ;  /* 0x0000003f3f3ff290 */ /* 0x000ff6000fffe03f */
[----:B------:R-:W-:Y:S01]  /*4f640*/  @!UPT UIADD3 URZ, URZ, URZ, URZ ;  /* 0x0000003f3f3ff290 */ /* 0x000fe2000fffe03f */
[----:B------:R4:W-:Y:S01]  /*4f650*/  STL.64 [R1+0x3f0], R4 ;  /* 0x0003f00401007387 */ /* 0x0009e20000100a00 */
[----:B------:R-:W-:Y:S01]  /*4f660*/  IMAD.MOV.U32 R18, RZ, RZ, R6 ;  /* 0x000000ffff127224 */ /* 0x000fe200078e0006 */
[----:B------:R-:W-:Y:S02]  /*4f670*/  MOV R19, R7 ;  /* 0x0000000700137202 */ /* 0x000fe40000000f00 */
[C---:B----4-:R-:W-:Y:S11]  /*4f680*/  HMMA.16816.F32.BF16 R4, R24.reuse, R16, R8 ;  /* 0x000000101804723c */ /* 0x050ff60000041808 */
[----:B------:R-:W-:Y:S11]  /*4f690*/  @!UPT UIADD3 URZ, URZ, URZ, URZ ;  /* 0x0000003f3f3ff290 */ /* 0x000ff6000fffe03f */
[----:B------:R-:W-:Y:S02]  /*4f6a0*/  @!UPT UIADD3 URZ, URZ, URZ, URZ ;  /* 0x0000003f3f3ff290 */ /* 0x000fe4000fffe03f */
[----:B------:R-:W-:Y:S01]  /*4f6b0*/  MOV R22, R6 ;  /* 0x0000000600167202 */ /* 0x000fe20000000f00 */
[----:B------:R-:W-:Y:S01]  /*4f6c0*/  IMAD.MOV.U32 R23, RZ, RZ, R7 ;  /* 0x000000ffff177224 */ /* 0x000fe200078e0007 */
[----:B------:R-:W-:Y:S04]  /*4f6d0*/  STL.64 [R1+0x3e0], R4 ;  /* 0x0003e00401007387 */ /* 0x000fe80000100a00 */
[----:B------:R-:W-:Y:S01]  /*4f6e0*/  STL.64 [R1+0x24a0], R22 ;  /* 0x0024a01601007387 */ /* 0x000fe20000100a00 */
[----:B------:R0:W-:Y:S03]  /*4f6f0*/  STL.64 [R1+0x2498], R20 ;  /* 0x0024981401007387 */ /* 0x0001e60000100a00 */
[----:B0-----:R-:W2:Y:S01]  /*4f700*/  LDL.LU R20, [R1+0x130] ;  /* 0x0001300001147983 */ /* 0x001ea20000300800 */
[----:B------:R-:W2:Y:S03]  /*4f710*/  LDL.LU R21, [R1+0x134] ;  /* 0x0001340001157983 */ /* 0x000ea60000300800 */
[----:B--2---:R-:W-:Y:S01]  /*4f720*/  STL.64 [R1+0x2668], R20 ;  /* 0x0026681401007387 */ /* 0x004fe20000100a00 */
[----:B------:R-:W-:Y:S02]  /*4f730*/  STL.64 [R1+0x2490], R18 ;  /* 0x0024901201007387 */ /* 0x000fe40000100a00 */
[----:B------:R0:W-:Y:S02]  /*4f740*/  STL.64 [R1+0x2488], R16 ;  /* 0x0024881001007387 */ /* 0x0001e40000100a00 */
[----:B0-----:R-:W2:Y:S01]  /*4f750*/  LDL.LU R16, [R1+0x340] ;  /* 0x0003400001107983 */ /* 0x001ea20000300800 */
[----:B------:R-:W2:Y:S02]  /*4f760*/  LDL.LU R17, [R1+0x344] ;  /* 0x0003440001117983 */ /* 0x000ea40000300800 */
[----:B------:R-:W3:Y:S02]  /*4f770*/  LDL.LU R18, [R1+0x348] ;  /* 0x0003480001127983 */ /* 0x000ee40000300800 */
[----:B------:R-:W3:Y:S02]  /*4f780*/  LDL.LU R19, [R1+0x34c] ;  /* 0x00034c0001137983 */ /* 0x000ee40000300800 */
[----:B---3--:R-:W-:Y:S01]  /*4f790*/  STL.64 [R1+0x2678], R18 ;  /* 0x0026781201007387 */ /* 0x008fe20000100a00 */
[----:B--2---:R-:W-:Y:S02]  /*4f7a0*/  STL.64 [R1+0x2670], R16 ;  /* 0x0026701001007387 */ /* 0x004fe40000100a00 */
[----:B------:R-:W2:Y:S02]  /*4f7b0*/  LDL.LU R20, [R1+0x150] ;  /* 0x0001500001147983 */ /* 0x000ea40000300800 */
[----:B------:R-:W2:Y:S02]  /*4f7c0*/  LDL.LU R21, [R1+0x154] ;  /* 0x0001540001157983 */ /* 0x000ea40000300800 */
[----:B--2---:R0:W-:Y:S04]  /*4f7d0*/  STL.64 [R1+0x2680], R20 ;  /* 0x0026801401007387 */ /* 0x0041e80000100a00 */
[----:B0-----:R-:W2:Y:S01]  /*4f7e0*/  LDL.LU R20, [R1+0x160] ;  /* 0x0001600001147983 */ /* 0x001ea20000300800 */
[----:B------:R-:W2:Y:S03]  /*4f7f0*/  LDL.LU R21, [R1+0x164] ;  /* 0x0001640001157983 */ /* 0x000ea60000300800 */
[----:B--2---:R0:W-:Y:S01]  /*4f800*/  STL.64 [R1+0x2698], R20 ;  /* 0x0026981401007387 */ /* 0x0041e20000100a00 */
[----:B------:R-:W2:Y:S02]  /*4f810*/  LDL.LU R16, [R1+0x360] ;  /* 0x0003600001107983 */ /* 0x000ea40000300800 */
[----:B------:R-:W2:Y:S02]  /*4f820*/  LDL.LU R17, [R1+0x364] ;  /* 0x0003640001117983 */ /* 0x000ea40000300800 */
[----:B------:R-:W3:Y:S01]  /*4f830*/  LDL.LU R18, [R1+0x368] ;  /* 0x0003680001127983 */ /* 0x000ee20000300800 */
[----:B------:R-:W3:Y:S04]  /*4f840*/  LDL.LU R19, [R1+0x36c] ;  /* 0x00036c0001137983 */ /* 0x000ee80000300800 */
[----:B0-----:R-:W4:Y:S01]  /*4f850*/  LDL.LU R20, [R1+0x170] ;  /* 0x0001700001147983 */ /* 0x001f220000300800 */
        /* <DEDUP_REMOVED lines=16> */
[----:B------:R-:W4:Y:S02]  /*4f960*/  LDL.LU R4, [R1+0x3c0] ;  /* 0x0003c00001047983 */ /* 0x000f240000300800 */
[----:B------:R-:W4:Y:S01]  /*4f970*/  LDL.LU R5, [R1+0x3c4] ;  /* 0x0003c40001057983 */ /* 0x000f220000300800 */
[----:B------:R-:W4:Y:S01]  /*4f980*/  LDL.LU R6, [R1+0x3c8] ;  /* 0x0003c80001067983 */ /* 0x000f220000300800 */
[----:B------:R-:W4:Y:S02]  /*4f990*/  LDL.LU R7, [R1+0x3cc] ;  /* 0x0003cc0001077983 */ /* 0x000f240000300800 */
[----:B------:R-:W5:Y:S02]  /*4f9a0*/  LDL.LU R8, [R1+0x3d0] ;  /* 0x0003d00001087983 */ /* 0x000f640000300800 */
[----:B------:R-:W5:Y:S01]  /*4f9b0*/  LDL.LU R9, [R1+0x3d4] ;  /* 0x0003d40001097983 */ /* 0x000f620000300800 */
[----:B------:R-:W5:Y:S01]  /*4f9c0*/  LDL.LU R10, [R1+0x3d8] ;  /* 0x0003d800010a7983 */ /* 0x000f620000300800 */
[----:B------:R-:W5:Y:S02]  /*4f9d0*/  LDL.LU R11, [R1+0x3dc] ;  /* 0x0003dc00010b7983 */ /* 0x000f640000300800 */
        /* <DEDUP_REMOVED lines=20> */
[C---:B-----5:R-:W-:Y:S01]  /*4fb20*/  HMMA.16816.F32.BF16 R8, R24.reuse, R12, R8 ;  /* 0x0000000c1808723c */ /* 0x060fe20000041808 */
        /* <DEDUP_REMOVED lines=77> */
[----:B------:R-:W-:Y:S01]  /*50000*/  IMAD.MOV.U32 R15, RZ, RZ, R22 ;  /* 0x000000ffff0f7224 */ /* 0x000fe200078e0016 */
        /* <DEDUP_REMOVED lines=17> */
[C---:B----4-:R-:W-:Y:S11]  /*50120*/  HMMA.16816.F32.BF16 R8, R24.reuse, R8, R4 ;  /* 0x000000081808723c */ /* 0x050ff60000041804 */
[----:B------:R-:W-:Y:S11]  /*50130*/  @!UPT UIADD3 URZ, URZ, URZ, URZ ;  /* 0x0000003f3f3ff290 */ /* 0x000ff6000fffe03f */
[----:B------:R-:W-:Y:S01]  /*50140*/  @!UPT UIADD3 URZ, URZ, URZ, URZ ;  /* 0x0000003f3f3ff290 */ /* 0x000fe2000fffe03f */
[----:B------:R-:W-:Y:S01]  /*50150*/  STL.64 [R1+0x350], R8 ;  /* 0x0003500801007387 */ /* 0x000fe20000100a00 */
[----:B------:R-:W-:Y:S01]  /*50160*/  STL.64 [R1+0x358], R10 ;  /* 0x0003580a01007387 */ /* 0x000fe20000100a00 */
[----:B--2---:R-:W-:Y:S07]  /*50170*/  HMMA.16816.F32.BF16 R4, R24, R20, R16 ;  /* 0x000000141804723c */ /* 0x004fee0000041810 */
[----:B------:R-:W-:Y:S01]  /*50180*/  MOV R20, R3 ;  /* 0x0000000300147202 */ /* 0x000fe20000000f00 */
[----:B------:R-:W-:Y:S01]  /*50190*/  IMAD.MOV.U32 R21, RZ, RZ, R0 ;  /* 0x000000ffff157224 */ /* 0x000fe200078e0000 */
[----:B------:R-:W2:Y:S11]  /*501a0*/  LDL.LU R3, [R1+0x2660] ;  /* 0x0026600001037983 */ /* 0x000eb60000300800 */
[----:B------:R-:W-:Y:S03]  /*501b0*/  @!UPT UIADD3 URZ, URZ, URZ, URZ ;  /* 0x0000003f3f3ff290 */ /* 0x000fe6000fffe03f */
[----:B------:R0:W-:Y:S01]  /*501c0*/  STL.64 [R1+0x340], R4 ;  /* 0x0003400401007387 */ /* 0x0001e20000100a00 */
[----:B------:R1:W-:Y:S02]  /*501d0*/  STL.64 [R1+0x348], R6 ;  /* 0x0003480601007387 */ /* 0x0003e40000100a00 */
[----:B------:R3:W-:Y:S01]  /*501e0*/  STL.64 [R1+0x24b8], R20 ;  /* 0x0024b81401007387 */ /* 0x0007e20000100a00 */
[----:B0-----:R-:W4:Y:S01]  /*501f0*/  LDL.LU R4, [R1+0x210] ;  /* 0x0002100001047983 */ /* 0x001f220000300800 */
[----:B------:R-:W4:Y:S02]  /*50200*/  LDL.LU R5, [R1+0x214] ;  /* 0x0002140001057983 */ /* 0x000f240000300800 */
[----:B-1----:R-:W5:Y:S02]  /*50210*/  LDL.LU R6, [R1+0x218] ;  /* 0x0002180001067983 */ /* 0x002f640000300800 */
[----:B------:R-:W5:Y:S01]  /*50220*/  LDL.LU R7, [R1+0x21c] ;  /* 0x00021c0001077983 */ /* 0x000f620000300800 */
[----:B---3--:R-:W-:-:S02]  /*50230*/  MOV R20, R28 ;  /* 0x0000001c00147202 */ /* 0x008fc40000000f00 */
[----:B------:R-:W-:Y:S01]  /*50240*/  MOV R21, R2 ;  /* 0x0000000200157202 */ /* 0x000fe20000000f00 */
[----:B-----5:R-:W-:Y:S01]  /*50250*/  STL.64 [R1+0x24c8], R6 ;  /* 0x0024c80601007387 */ /* 0x020fe20000100a00 */
[----:B----4-:R0:W-:Y:S03]  /*50260*/  STL.64 [R1+0x24c0], R4 ;  /* 0x0024c00401007387 */ /* 0x0101e60000100a00 */
[----:B------:R2:W-:Y:S01]  /*50270*/  STL.64 [R1+0x24d0], R20 ;  /* 0x0024d01401007387 */ /* 0x0005e20000100a00 */
[----:B0-----:R-:W3:Y:S01]  /*50280*/  LDL.LU R4, [R1+0x220] ;  /* 0x0002200001047983 */ /* 0x001ee20000300800 */
[----:B------:R-:W3:Y:S02]  /*50290*/  LDL.LU R5, [R1+0x224] ;  /* 0x0002240001057983 */ /* 0x000ee40000300800 */
[----:B------:R-:W4:Y:S02]  /*502a0*/  LDL.LU R6, [R1+0x228] ;  /* 0x0002280001067983 */ /* 0x000f240000300800 */
[----:B------:R-:W4:Y:S02]  /*502b0*/  LDL.LU R7, [R1+0x22c] ;  /* 0x00022c0001077983 */ /* 0x000f240000300800 */
[----:B--2---:R-:W-:Y:S01]  /*502c0*/  IMAD.MOV.U32 R20, RZ, RZ, R3 ;  /* 0x000000ffff147224 */ /* 0x004fe200078e0003 */
[----:B------:R-:W-:Y:S01]  /*502d0*/  MOV R21, R29 ;  /* 0x0000001d00157202 */ /* 0x000fe20000000f00 */
[----:B----4-:R-:W-:Y:S01]  /*502e0*/  STL.64 [R1+0x24e0], R6 ;  /* 0x0024e00601007387 */ /* 0x010fe20000100a00 */
[----:B---3--:R0:W-:Y:S02]  /*502f0*/  STL.64 [R1+0x24d8], R4 ;  /* 0x0024d80401007387 */ /* 0x0081e40000100a00 */
[----:B------:R-:W2:Y:S02]  /*50300*/  LDL.LU R3, [R1+0x265c] ;  /* 0x00265c0001037983 */ /* 0x000ea40000300800 */
[----:B------:R-:W3:Y:S01]  /*50310*/  LDL.LU R29, [R1+0x2658] ;  /* 0x00265800011d7983 */ /* 0x000ee20000300800 */
[----:B------:R1:W-:Y:S04]  /*50320*/  STL.64 [R1+0x24e8], R20 ;  /* 0x0024e81401007387 */ /* 0x0003e80000100a00 */
[----:B0-----:R-:W4:Y:S01]  /*50330*/  LDL.LU R4, [R1+0x230] ;  /* 0x0002300001047983 */ /* 0x001f220000300800 */
[----:B------:R-:W4:Y:S02]  /*50340*/  LDL.LU R5, [R1+0x234] ;  /* 0x0002340001057983 */ /* 0x000f240000300800 */
[----:B------:R-:W5:Y:S02]  /*50350*/  LDL.LU R6, [R1+0x238] ;  /* 0x0002380001067983 */ /* 0x000f640000300800 */
[----:B------:R-:W5:Y:S02]  /*50360*/  LDL.LU R7, [R1+0x23c] ;  /* 0x00023c0001077983 */ /* 0x000f640000300800 */
[----:B-----5:R-:W-:Y:S01]  /*50370*/  STL.64 [R1+0x24f8], R6 ;  /* 0x0024f80601007387 */ /* 0x020fe20000100a00 */
[----:B----4-:R-:W-:Y:S02]  /*50380*/  STL.64 [R1+0x24f0], R4 ;  /* 0x0024f00401007387 */ /* 0x010fe40000100a00 */
[----:B-1----:R-:W4:Y:S02]  /*50390*/  LDL.LU R20, [R1+0x30] ;  /* 0x0000300001147983 */ /* 0x002f240000300800 */
[----:B------:R-:W4:Y:S02]  /*503a0*/  LDL.LU R21, [R1+0x34] ;  /* 0x0000340001157983 */ /* 0x000f240000300800 */
[----:B----4-:R3:W-:Y:S02]  /*503b0*/  STL.64 [R1+0x2500], R20 ;  /* 0x0025001401007387 */ /* 0x0107e40000100a00 */
[----:B---3--:R-:W-:Y:S01]  /*503c0*/  MOV R20, R29 ;  /* 0x0000001d00147202 */ /* 0x008fe20000000f00 */
[----:B--2---:R-:W-:-:S05]  /*503d0*/  IMAD.MOV.U32 R21, RZ, RZ, R3 ;  /* 0x000000ffff157224 */ /* 0x004fca00078e0003 */
[----:B------:R0:W-:Y:S01]  /*503e0*/  STL.64 [R1+0x2518], R20 ;  /* 0x0025181401007387 */ /* 0x0001e20000100a00 */
[----:B------:R-:W2:Y:S02]  /*503f0*/  LDL.LU R4, [R1+0x240] ;  /* 0x0002400001047983 */ /* 0x000ea40000300800 */
[----:B------:R-:W2:Y:S02]  /*50400*/  LDL.LU R5, [R1+0x244] ;  /* 0x0002440001057983 */ /* 0x000ea40000300800 */
[----:B------:R-:W3:Y:S01]  /*50410*/  LDL.LU R6, [R1+0x248] ;  /* 0x0002480001067983 */ /* 0x000ee20000300800 */
[----:B------:R-:W3:Y:S04]  /*50420*/  LDL.LU R7, [R1+0x24c] ;  /* 0x00024c0001077983 */ /* 0x000ee80000300800 */
        /* <DEDUP_REMOVED lines=92> */
[----:B----4-:R0:W-:Y:S01]  /*509f0*/  STL.64 [R1+0x2650], R20 ;  /* 0x0026501401007387 */ /* 0x0101e20000100a00 */
[----:B------:R-:W4:Y:S02]  /*50a00*/  LDL.LU R8, [R1+0x120] ;  /* 0x0001200001087983 */ /* 0x000f240000300800 */
[----:B------:R-:W4:Y:S01]  /*50a10*/  LDL.LU R9, [R1+0x124] ;  /* 0x0001240001097983 */ /* 0x000f220000300800 */
[----:B0-----:R-:W4:Y:S01]  /*50a20*/  LDL.LU R20, [R1+0x330] ;  /* 0x0003300001147983 */ /* 0x001f220000300800 */
        /* <DEDUP_REMOVED lines=38> */
[----:B------:R-:W4:Y:S01]  /*50c90*/  LDL R14, [R1+0x7e4] ;  /* 0x0007e400010e7983 */ /* 0x000f220000100800 */
[----:B------:R-:W2:Y:S05]  /*50ca0*/  LDL.LU.64 R20, [R1+0x2650] ;  /* 0x0026500001147983 */ /* 0x000eaa0000300a00 */
[----:B------:R0:W-:Y:S02]  /*50cb0*/  STL.64 [R1+0x330], R8 ;  /* 0x0003300801007387 */ /* 0x0001e40000100a00 */
[----:B------:R1:W-:Y:S01]  /*50cc0*/  STL.64 [R1+0x338], R10 ;  /* 0x0003380a01007387 */ /* 0x0003e20000100a00 */
[----:B0-----:R-:W5:Y:S01]  /*50cd0*/  LDL.LU R8, [R1+0x1f0] ;  /* 0x0001f00001087983 */ /* 0x001f620000300800 */
[----:B------:R-:W5:Y:S02]  /*50ce0*/  LDL.LU R9, [R1+0x1f4] ;  /* 0x0001f40001097983 */ /* 0x000f640000300800 */
[----:B-1----:R-:W5:Y:S02]  /*50cf0*/  LDL.LU R10, [R1+0x1f8] ;  /* 0x0001f800010a7983 */ /* 0x002f640000300800 */
[----:B------:R-:W5:Y:S01]  /*50d00*/  LDL.LU R11, [R1+0x1fc] ;  /* 0x0001fc00010b7983 */ /* 0x000f620000300800 */
[C---:B--2---:R-:W-:Y:S01]  /*50d10*/  HMMA.16816.F32.BF16 R20, R24.reuse, R20, R4 ;  /* 0x000000141814723c */ /* 0x044fe20000041804 */
[----:B------:R-:W2:Y:S01]  /*50d20*/  LDL.LU.64 R6, [R1+0x2648] ;  /* 0x0026480001067983 */ /* 0x000ea20000300a00 */
[----:B------:R-:W2:Y:S11]  /*50d30*/  LDL.LU.64 R4, [R1+0x2640] ;  /* 0x0026400001047983 */ /* 0x000eb60000300a00 */
[----:B------:R-:W-:Y:S10]  /*50d40*/  @!UPT UIADD3 URZ, URZ, URZ, URZ ;  /* 0x0000003f3f3ff290 */ /* 0x000ff4000fffe03f */
[----:B------:R0:W-:Y:S01]  /*50d50*/  STL.64 [R1+0x320], R20 ;  /* 0x0003201401007387 */ /* 0x0001e20000100a00 */
[----:B------:R2:W-:Y:S03]  /*50d60*/  STL.64 [R1+0x328], R22 ;  /* 0x0003281601007387 */ /* 0x0005e60000100a00 */
[----:B0-----:R-:W2:Y:S01]  /*50d70*/  LDL.LU.64 R20, [R1+0x2638] ;  /* 0x0026380001147983 */ /* 0x001ea20000300a00 */
[----:B------:R-:W4:Y:S01]  /*50d80*/  LDL.LU R0, [R1+0xb1c] ;  /* 0x000b1c0001007983 */ /* 0x000f220000300800 */
        /* <DEDUP_REMOVED lines=124> */
[----:B------:R-:W3:Y:S02]  /*51550*/  LDL.LU.64 R20, [R1+0x2498] ;  /* 0x0024980001147983 */ /* 0x000ee40000300a00 */
[C---:B---3--:R-:W-:Y:S11]  /*51560*/  HMMA.16816.F32.BF16 R16, R24.reuse, R20, R16 ;  /* 0x000000141810723c */ /* 0x048ff60000041810 */
[----:B------:R-:W-:Y:S11]  /*51570*/  @!UPT UIADD3 URZ, URZ, URZ, URZ ;  /* 0x0000003f3f3ff290 */ /* 0x000ff6000fffe03f */
[----:B------:R-:W-:Y:S01]  /*51580*/  @!UPT UIADD3 URZ, URZ, URZ, URZ ;  /* 0x0000003f3f3ff290 */ /* 0x000fe2000fffe03f */
[----:B------:R-:W-:Y:S01]  /*51590*/  STL.64 [R1+0x200], R16 ;  /* 0x0002001001007387 */ /* 0x000fe20000100a00 */
[----:B------:R0:W-:Y:S03]  /*515a0*/  STL.64 [R1+0x208], R18 ;  /* 0x0002081201007387 */ /* 0x0001e60000100a00 */
[----:B0-----:R-:W3:Y:S01]  /*515b0*/  LDL.LU.64 R18, [R1+0x2490] ;  /* 0x0024900001127983 */ /* 0x001ee20000300a00 */
[----:B------:R-:W5:Y:S02]  /*515c0*/  LDL.LU.64 R16, [R1+0x2488] ;  /* 0x0024880001107983 */ /* 0x000f640000300a00 */
[----:B--2---:R0:W-:Y:S02]  /*515d0*/  STL.64 [R1+0x2398], R22 ;  /* 0x0023981601007387 */ /* 0x0041e40000100a00 */
[----:B------:R-:W2:Y:S01]  /*515e0*/  LDL.LU R20, [R1+0x1d0] ;  /* 0x0001d00001147983 */ /* 0x000ea20000300800 */
[----:B------:R-:W2:Y:S04]  /*515f0*/  LDL.LU R21, [R1+0x1d4] ;  /* 0x0001d40001157983 */ /* 0x000ea80000300800 */
[----:B0-----:R-:W2:Y:S01]  /*51600*/  LDL.LU R22, [R1+0x1d8] ;  /* 0x0001d80001167983 */ /* 0x001ea20000300800 */
[----:B------:R-:W2:Y:S01]  /*51610*/  LDL.LU R23, [R1+0x1dc] ;  /* 0x0001dc0001177983 */ /* 0x000ea20000300800 */
[----:B-----5:R-:W-:Y:S11]  /*51620*/  HMMA.16816.F32.BF16 R8, R24, R16, R8 ;  /* 0x000000101808723c */ /* 0x020ff60000041808 */
[----:B------:R-:W-:Y:S11]  /*51630*/  @!UPT UIADD3 URZ, URZ, URZ, URZ ;  /* 0x0000003f3f3ff290 */ /* 0x000ff6000fffe03f */
[----:B------:R-:W-:Y:S01]  /*51640*/  @!UPT UIADD3 URZ, URZ, URZ, URZ ;  /* 0x0000003f3f3ff290 */ /* 0x000fe2000fffe03f */
[----:B------:R-:W-:Y:S01]  /*51650*/  STL.64 [R1+0x1f0], R8 ;  /* 0x0001f00801007387 */ /* 0x000fe20000100a00 */
[----:B------:R0:W-:Y:S03]  /*51660*/  STL.64 [R1+0x1f8], R10 ;  /* 0x0001f80a01007387 */ /* 0x0001e60000100a00 */
[----:B0-----:R-:W5:Y:S01]  /*51670*/  LDL.LU.64 R10, [R1+0x2480] ;  /* 0x00248000010a7983 */ /* 0x001f620000300a00 */
[----:B------:R-:W2:Y:S02]  /*51680*/  LDL.LU.64 R8, [R1+0x2478] ;  /* 0x0024780001087983 */ /* 0x000ea40000300a00 */
[----:B---3--:R0:W-:Y:S02]  /*51690*/  STL.64 [R1+0x23a8], R18 ;  /* 0x0023a81201007387 */ /* 0x0081e40000100a00 */
[----:B------:R-:W3:Y:S01]  /*516a0*/  LDL.LU R16, [R1+0x1e0] ;  /* 0x0001e00001107983 */ /* 0x000ee20000300800 */
[----:B------:R-:W3:Y:S04]  /*516b0*/  LDL.LU R17, [R1+0x1e4] ;  /* 0x0001e40001117983 */ /* 0x000ee80000300800 */
[----:B0-----:R-:W3:Y:S01]  /*516c0*/  LDL.LU R18, [R1+0x1e8] ;  /* 0x0001e80001127983 */ /* 0x001ee20000300800 */
[----:B------:R-:W3:Y:S02]  /*516d0*/  LDL.LU R19, [R1+0x1ec] ;  /* 0x0001ec0001137983 */ /* 0x000ee40000300800 */
[----:B----4-:R-:W-:-:S04]  /*516e0*/  FADD R0, R0, -R14 ;  /* 0x8000000e00007221 */ /* 0x010fc80000000000 */
[----:B------:R-:W-:Y:S01]  /*516f0*/  FMUL R0, R0, 1.4426950216293334961 ;  /* 0x3fb8aa3b00007820 */ /* 0x000fe20000400000 */
[C---:B---3--:R-:W-:Y:S11]  /*51700*/  HMMA.16816.F32.BF16 R16, R24.reuse, R12, R16 ;  /* 0x0000000c1810723c */ /* 0x048ff60000041810 */
[----:B------:R-:W-:Y:S11]  /*51710*/  @!UPT UIADD3 URZ, URZ, URZ, URZ ;  /* 0x0000003f3f3ff290 */ /* 0x000ff6000fffe03f */
[----:B------:R-:W-:Y:S01]  /*51720*/  @!UPT UIADD3 URZ, URZ, URZ, URZ ;  /* 0x0000003f3f3ff290 */ /* 0x000fe2000fffe03f */
[----:B------:R-:W-:Y:S01]  /*51730*/  STL.64 [R1+0x1e0], R16 ;  /* 0x0001e01001007387 */ /* 0x000fe20000100a00 */
[----:B------:R2:W-:Y:S02]  /*51740*/  STL.64 [R1+0x1e8], R18 ;  /* 0x0001e81201007387 */ /* 0x0005e40000100a00 */
[----:B--2---:R-:W-:Y:S01]  /*51750*/  HMMA.16816.F32.BF16 R16, R24, R8, R20 ;  /* 0x000000081810723c */ /* 0x004fe20000041814 */
[----:B------:R-:W2:Y:S01]  /*51760*/  LDL R8, [R1+0x7e0] ;  /* 0x0007e00001087983 */ /* 0x000ea20000100800 */
[----:B------:R0:W1:Y:S01]  /*51770*/  MUFU.EX2 R9, R0 ;  /* 0x0000000000097308 */ /* 0x0000620000000800 */
[--C-:B------:R-:W-:Y:S02]  /*51780*/  FADD R2, R2, -R14.reuse ;  /* 0x8000000e02027221 */ /* 0x100fe40000000000 */
[----:B-----5:R-:W-:Y:S02]  /*51790*/  STL.64 [R1+0x22e8], R10 ;  /* 0x0022e80a01007387 */ /* 0x020fe40000100a00 */
[----:B0-----:R-:W-:Y:S11]  /*517a0*/  FMUL R0, R2, 1.4426950216293334961 ;  /* 0x3fb8aa3b02007820 */ /* 0x001ff60000400000 */
[----:B------:R-:W-:Y:S05]  /*517b0*/  @!UPT UIADD3 URZ, URZ, URZ, URZ ;  /* 0x0000003f3f3ff290 */ /* 0x000fea000fffe03f */
[----:B------:R-:W-:Y:S01]  /*517c0*/  STL.64 [R1+0x1d0], R16 ;  /* 0x0001d01001007387 */ /* 0x000fe20000100a00 */
[----:B------:R-:W-:Y:S02]  /*517d0*/  STL.64 [R1+0x1d8], R18 ;  /* 0x0001d81201007387 */ /* 0x000fe40000100a00 */
[----:B-1----:R0:W-:Y:S02]  /*517e0*/  STL [R1+0x620], R9 ;  /* 0x0006200901007387 */ /* 0x0021e40000100800 */
[--C-:B------:R-:W-:Y:S01]  /*517f0*/  FADD R2, R15, -R14.reuse ;  /* 0x8000000e0f027221 */ /* 0x100fe20000000000 */
[----:B0-----:R0:W1:Y:S03]  /*51800*/  MUFU.EX2 R9, R0 ;  /* 0x0000000000097308 */ /* 0x0010660000000800 */
[----:B0-----:R-:W-:Y:S02]  /*51810*/  FMUL R0, R2, 1.4426950216293334961 ;  /* 0x3fb8aa3b02007820 */ /* 0x001fe40000400000 */
[----:B------:R-:W-:Y:S01]  /*51820*/  FADD R2, R28, -R14 ;  /* 0x8000000e1c027221 */ /* 0x000fe20000000000 */
[----:B-1----:R0:W-:Y:S02]  /*51830*/  STL [R1+0x624], R9 ;  /* 0x0006240901007387 */ /* 0x0021e40000100800 */
[----:B0-----:R0:W1:Y:S02]  /*51840*/  MUFU.EX2 R9, R0 ;  /* 0x0000000000097308 */ /* 0x0010640000000800 */
[----:B0-----:R-:W-:Y:S01]  /*51850*/  FMUL R0, R2, 1.4426950216293334961 ;  /* 0x3fb8aa3b02007820 */ /* 0x001fe20000400000 */
[----:B-1----:R-:W-:Y:S01]  /*51860*/  STL [R1+0x628], R9 ;  /* 0x0006280901007387 */ /* 0x002fe20000100800 */
[----:B--2---:R-:W-:-:S04]  /*51870*/  FADD R2, R29, -R8 ;  /* 0x800000081d027221 */ /* 0x004fc80000000000 */
[----:B------:R-:W0:Y:S02]  /*51880*/  MUFU.EX2 R29, R0 ;  /* 0x00000000001d7308 */ /* 0x000e240000000800 */
[----:B0-----:R-:W-:Y:S01]  /*51890*/  STL [R1+0x62c], R29 ;  /* 0x00062c1d01007387 */ /* 0x001fe20000100800 */
[----:B------:R-:W2:Y:S02]  /*518a0*/  LDL R22, [R1+0x158] ;  /* 0x0001580001167983 */ /* 0x000ea40000100800 */
[----:B------:R-:W2:Y:S02]  /*518b0*/  LDL R23, [R1+0x15c] ;  /* 0x00015c0001177983 */ /* 0x000ea40000100800 */
[----:B--2---:R-:W-:Y:S01]  /*518c0*/  STL.64 [R1+0x2430], R22 ;  /* 0x0024301601007387 */ /* 0x004fe20000100a00 */
[----:B------:R-:W2:Y:S03]  /*518d0*/  LDL.LU.64 R10, [R1+0x168] ;  /* 0x00016800010a7983 */ /* 0x000ea60000300a00 */
[----:B--2---:R0:W-:Y:S04]  /*518e0*/  STL.64 [R1+0x2438], R10 ;  /* 0x0024380a01007387 */ /* 0x0041e80000100a00 */
[----:B0-----:R-:W2:Y:S01]  /*518f0*/  LDL.LU.64 R10, [R1+0x188] ;  /* 0x00018800010a7983 */ /* 0x001ea20000300a00 */
[----:B------:R-:W-:-:S02]  /*51900*/  FMUL R0, R2, 1.4426950216293334961 ;  /* 0x3fb8aa3b02007820 */ /* 0x000fc40000400000 */
[--C-:B------:R-:W-:Y:S01]  /*51910*/  FADD R2, R3, -R8.reuse ;  /* 0x8000000803027221 */ /* 0x100fe20000000000 */
[----:B--2---:R-:W-:Y:S01]  /*51920*/  STL.64 [R1+0x2440], R10 ;  /* 0x0024400a01007387 */ /* 0x004fe20000100a00 */
[----:B------:R-:W2:Y:S02]  /*51930*/  LDL.LU R16, [R1+0x550] ;  /* 0x0005500001107983 */ /* 0x000ea40000300800 */
[----:B------:R-:W2:Y:S02]  /*51940*/  LDL.LU R17, [R1+0x554] ;  /* 0x0005540001117983 */ /* 0x000ea40000300800 */
[----:B------:R-:W3:Y:S01]  /*51950*/  LDL.LU R18, [R1+0x558] ;  /* 0x0005580001127983 */ /* 0x000ee20000300800 */
[----:B------:R-:W3:Y:S01]  /*51960*/  LDL.LU R19, [R1+0x55c] ;  /* 0x00055c0001137983 */ /* 0x000ee20000300800 */
[----:B------:R-:W4:Y:S02]  /*51970*/  LDL.LU R3, [R1+0xadc] ;  /* 0x000adc0001037983 */ /* 0x000f240000300800 */
[----:B------:R-:W5:Y:S02]  /*51980*/  LDL.LU R12, [R1+0x5a0] ;  /* 0x0005a000010c7983 */ /* 0x000f640000300800 */
[----:B------:R-:W5:Y:S01]  /*51990*/  LDL.LU R13, [R1+0x5a4] ;  /* 0x0005a400010d7983 */ /* 0x000f620000300800 */
[----:B------:R-:W2:Y:S01]  /*519a0*/  LDL.LU R14, [R1+0x5a8] ;  /* 0x0005a800010e7983 */ /* 0x000ea20000300800 */
[----:B------:R-:W2:Y:S03]  /*519b0*/  LDL.LU R15, [R1+0x5ac] ;  /* 0x0005ac00010f7983 */ /* 0x000ea60000300800 */
[----:B--2---:R-:W-:Y:S01]  /*519c0*/  STL.64 [R1+0x2470], R14 ;  /* 0x0024700e01007387 */ /* 0x004fe20000100a00 */
[----:B-----5:R0:W-:Y:S03]  /*519d0*/  STL.64 [R1+0x2468], R12 ;  /* 0x0024680c01007387 */ /* 0x0201e60000100a00 */
[----:B0-----:R-:W2:Y:S01]  /*519e0*/  LDL.LU R12, [R1+0x1b0] ;  /* 0x0001b000010c7983 */ /* 0x001ea20000300800 */
[----:B------:R-:W2:Y:S02]  /*519f0*/  LDL.LU R13, [R1+0x1b4] ;  /* 0x0001b400010d7983 */ /* 0x000ea40000300800 */
[----:B------:R-:W2:Y:S02]  /*51a00*/  LDL.LU R14, [R1+0x1b8] ;  /* 0x0001b800010e7983 */ /* 0x000ea40000300800 */
[----:B------:R-:W2:Y:S01]  /*51a10*/  LDL.LU R15, [R1+0x1bc] ;  /* 0x0001bc00010f7983 */ /* 0x000ea20000300800 */
[----:B---3--:R-:W-:Y:S01]  /*51a20*/  STL.64 [R1+0x2450], R18 ;  /* 0x0024501201007387 */ /* 0x008fe20000100a00 */
[----:B------:R-:W-:Y:S02]  /*51a30*/  STL.64 [R1+0x2448], R16 ;  /* 0x0024481001007387 */ /* 0x000fe40000100a00 */
[----:B------:R-:W3:Y:S02]  /*51a40*/  LDL R10, [R1+0x198] ;  /* 0x00019800010a7983 */ /* 0x000ee40000100800 */
[----:B------:R-:W3:Y:S01]  /*51a50*/  LDL R11, [R1+0x19c] ;  /* 0x00019c00010b7983 */ /* 0x000ee20000100800 */
[----:B------:R0:W1:Y:S02]  /*51a60*/  MUFU.EX2 R28, R0 ;  /* 0x00000000001c7308 */ /* 0x0000640000000800 */
[----:B0-----:R-:W-:Y:S01]  /*51a70*/  FMUL R0, R2, 1.4426950216293334961 ;  /* 0x3fb8aa3b02007820 */ /* 0x001fe20000400000 */
[----:B---3--:R0:W-:Y:S04]  /*51a80*/  STL.64 [R1+0x2458], R10 ;  /* 0x0024580a01007387 */ /* 0x0081e80000100a00 */
[----:B0-----:R-:W3:Y:S01]  /*51a90*/  LDL.LU.64 R10, [R1+0x1a8] ;  /* 0x0001a800010a7983 */ /* 0x001ee20000300a00 */
[----:B------:R-:W5:Y:S02]  /*51aa0*/  LDL.LU R16, [R1+0x590] ;  /* 0x0005900001107983 */ /* 0x000f640000300800 */
[----:B------:R-:W5:Y:S02]  /*51ab0*/  LDL.LU R17, [R1+0x594] ;  /* 0x0005940001117983 */ /* 0x000f640000300800 */
[----:B------:R-:W5:Y:S01]  /*51ac0*/  LDL.LU R18, [R1+0x598] ;  /* 0x0005980001127983 */ /* 0x000f620000300800 */
[----:B------:R-:W5:Y:S01]  /*51ad0*/  LDL.LU R19, [R1+0x59c] ;  /* 0x00059c0001137983 */ /* 0x000f620000300800 */
[----:B------:R-:W3:Y:S02]  /*51ae0*/  LDL.LU R20, [R1+0x570] ;  /* 0x0005700001147983 */ /* 0x000ee40000300800 */
[----:B------:R-:W3:Y:S02]  /*51af0*/  LDL.LU R21, [R1+0x574] ;  /* 0x0005740001157983 */ /* 0x000ee40000300800 */
[----:B------:R-:W3:Y:S01]  /*51b00*/  LDL.LU R22, [R1+0x578] ;  /* 0x0005780001167983 */ /* 0x000ee20000300800 */
[----:B------:R-:W3:Y:S01]  /*51b10*/  LDL.LU R23, [R1+0x57c] ;  /* 0x00057c0001177983 */ /* 0x000ee20000300800 */
[----:B------:R-:W3:Y:S01]  /*51b20*/  LDL.LU R2, [R1+0xaf8] ;  /* 0x000af80001027983 */ /* 0x000ee20000300800 */
[----:B------:R-:W0:Y:S01]  /*51b30*/  MUFU.EX2 R0, R0 ;  /* 0x0000000000007308 */ /* 0x000e220000000800 */
[----:B--2---:R-:W-:Y:S01]  /*51b40*/  HMMA.16816.F32.BF16 R24, R24, R4, R12 ;  /* 0x000000041818723c */ /* 0x004fe2000004180c */
[----:B-1----:R-:W-:Y:S04]  /*51b50*/  STL [R1+0x610], R28 ;  /* 0x0006101c01007387 */ /* 0x002fe80000100800 */
[----:B0-----:R0:W-:Y:S01]  /*51b60*/  STL [R1+0x614], R0 ;  /* 0x0006140001007387 */ /* 0x0011e20000100800 */
[----:B---3--:R-:W-:-:S04]  /*51b70*/  FADD R2, R2, -R8 ;  /* 0x8000000802027221 */ /* 0x008fc80000000000 */
[----:B0-----:R-:W-:Y:S02]  /*51b80*/  FMUL R0, R2, 1.4426950216293334961 ;  /* 0x3fb8aa3b02007820 */ /* 0x001fe40000400000 */
[----:B----4-:R-:W-:Y:S02]  /*51b90*/  FADD R2, R3, -R8 ;  /* 0x8000000803027221 */ /* 0x010fe40000000000 */
[----:B------:R0:W1:Y:S02]  /*51ba0*/  MUFU.EX2 R3, R0 ;  /* 0x0000000000037308 */ /* 0x0000640000000800 */
[----:B0-----:R-:W-:Y:S02]  /*51bb0*/  FMUL R0, R2, 1.4426950216293334961 ;  /* 0x3fb8aa3b02007820 */ /* 0x001fe40000400000 */
[----:B------:R-:W2:Y:S04]  /*51bc0*/  LDL R2, [R1+0x614] ;  /* 0x0006140001027983 */ /* 0x000ea80000100800 */
[----:B------:R0:W3:Y:S02]  /*51bd0*/  MUFU.EX2 R8, R0 ;  /* 0x0000000000087308 */ /* 0x0000e40000000800 */
[----:B0-----:R-:W4:Y:S01]  /*51be0*/  LDL R0, [R1+0x620] ;  /* 0x0006200001007983 */ /* 0x001f220000100800 */
[----:B------:R-:W4:Y:S02]  /*51bf0*/  LDL.LU.64 R14, [R1+0x2470] ;  /* 0x00247000010e7983 */ /* 0x000f240000300a00 */
[----:B------:R-:W4:Y:S02]  /*51c00*/  LDL.LU.64 R12, [R1+0x2468] ;  /* 0x00246800010c7983 */ /* 0x000f240000300a00 */
[----:B------:R-:W-:Y:S01]  /*51c10*/  STL.64 [R1+0x1b0], R24 ;  /* 0x0001b01801007387 */ /* 0x000fe20000100a00 */
[----:B------:R0:W-:Y:S04]  /*51c20*/  STL.64 [R1+0x1b8], R26 ;  /* 0x0001b81a01007387 */ /* 0x0001e80000100a00 */
[----:B0-----:R-:W4:Y:S01]  /*51c30*/  LDL R27, [R1+0x624] ;  /* 0x00062400011b7983 */ /* 0x001f220000100800 */
[----:B------:R-:W-:Y:S01]  /*51c40*/  F2FP.BF16.PACK_AB R26, R29, R9 ;  /* 0x000000091d1a723e */ /* 0x000fe200000010ff */
[----:B-1----:R-:W-:Y:S02]  /*51c50*/  STL [R1+0x618], R3 ;  /* 0x0006180301007387 */ /* 0x002fe40000100800 */
[----:B------:R0:W-:Y:S01]  /*51c60*/  STL.64 [R1+0x23c8], R6 ;  /* 0x0023c80601007387 */ /* 0x0001e20000100a00 */
[----:B---3--:R-:W-:Y:S01]  /*51c70*/  STL [R1+0x61c], R8 ;  /* 0x00061c0801007387 */ /* 0x008fe20000100800 */
[----:B------:R-:W3:Y:S02]  /*51c80*/  LDL.LU R4, [R1+0x560] ;  /* 0x0005600001047983 */ /* 0x000ee40000300800 */
[----:B------:R-:W3:Y:S01]  /*51c90*/  LDL.LU R5, [R1+0x564] ;  /* 0x0005640001057983 */ /* 0x000ee20000300800 */
[----:B0-----:R-:W3:Y:S01]  /*51ca0*/  LDL.LU R6, [R1+0x568] ;  /* 0x0005680001067983 */ /* 0x001ee20000300800 */
[----:B------:R-:W3:Y:S01]  /*51cb0*/  LDL.LU R7, [R1+0x56c] ;  /* 0x00056c0001077983 */ /* 0x000ee20000300800 */
[----:B--2---:R-:W-:-:S02]  /*51cc0*/  F2FP.BF16.PACK_AB R25, R2, R28 ;  /* 0x0000001c0219723e */ /* 0x004fc400000010ff */
[----:B------:R-:W2:Y:S01]  /*51cd0*/  LDL.LU R28, [R1+0x2464] ;  /* 0x00246400011c7983 */ /* 0x000ea20000300800 */
[----:B------:R-:W2:Y:S01]  /*51ce0*/  LDL.LU R29, [R1+0x2460] ;  /* 0x00246000011d7983 */ /* 0x000ea20000300800 */
[----:B----4-:R-:W-:Y:S01]  /*51cf0*/  F2FP.BF16.PACK_AB R24, R27, R0 ;  /* 0x000000001b18723e */ /* 0x010fe200000010ff */
[----:B------:R-:W-:-:S07]  /*51d00*/  F2FP.BF16.PACK_AB R27, R8, R3 ;  /* 0x00000003081b723e */ /* 0x000fce00000010ff */
[C---:B------:R-:W-:Y:S11]  /*51d10*/  HMMA.16816.F32.BF16 R12, R24.reuse, R10, R12 ;  /* 0x0000000a180c723c */ /* 0x040ff6000004180c */
[----:B------:R-:W-:Y:S11]  /*51d20*/  @!UPT UIADD3 URZ, URZ, URZ, URZ ;  /* 0x0000003f3f3ff290 */ /* 0x000ff6000fffe03f */
[----:B------:R-:W-:Y:S01]  /*51d30*/  @!UPT UIADD3 URZ, URZ, URZ, URZ ;  /* 0x0000003f3f3ff290 */ /* 0x000fe2000fffe03f */
[----:B------:R-:W-:Y:S01]  /*51d40*/  STL.64 [R1+0x5a0], R12 ;  /* 0x0005a00c01007387 */ /* 0x000fe20000100a00 */
[----:B------:R0:W-:Y:S02]  /*51d50*/  STL.64 [R1+0x5a8], R14 ;  /* 0x0005a80e01007387 */ /* 0x0001e40000100a00 */
[----:B0-----:R-:W-:Y:S02]  /*51d60*/  MOV R14, R10 ;  /* 0x0000000a000e7202 */ /* 0x001fe40000000f00 */
[----:B------:R-:W-:Y:S02]  /*51d70*/  MOV R15, R11 ;  /* 0x0000000b000f7202 */ /* 0x000fe40000000f00 */
[----:B------:R-:W5:Y:S03]  /*51d80*/  LDL.LU.64 R10, [R1+0x2458] ;  /* 0x00245800010a7983 */ /* 0x000f660000300a00 */
[----:B------:R-:W-:Y:S02]  /*51d90*/  STL [R1+0x2264], R15 ;  /* 0x0022640f01007387 */ /* 0x000fe40000100800 */
[----:B------:R0:W-:Y:S02]  /*51da0*/  STL [R1+0x2260], R14 ;  /* 0x0022600e01007387 */ /* 0x0001e40000100800 */
[----:B------:R-:W4:Y:S01]  /*51db0*/  LDL.LU R12, [R1+0x580] ;  /* 0x00058000010c7983 */ /* 0x000f220000300800 */
[----:B------:R-:W4:Y:S04]  /*51dc0*/  LDL.LU R13, [R1+0x584] ;  /* 0x00058400010d7983 */ /* 0x000f280000300800 */
[----:B0-----:R-:W4:Y:S01]  /*51dd0*/  LDL.LU R14, [R1+0x588] ;  /* 0x00058800010e7983 */ /* 0x001f220000300800 */
[----:B------:R-:W4:Y:S01]  /*51de0*/  LDL.LU R15, [R1+0x58c] ;  /* 0x00058c00010f7983 */ /* 0x000f220000300800 */
[C---:B-----5:R-:W-:Y:S02]  /*51df0*/  HMMA.16816.F32.BF16 R8, R24.reuse, R10, R16 ;  /* 0x0000000a1808723c */ /* 0x060fe40000041810 */
[----:B------:R-:W5:Y:S01]  /*51e00*/  LDL.LU.64 R18, [R1+0x2450] ;  /* 0x0024500001127983 */ /* 0x000f620000300a00 */
[----:B------:R-:W5:Y:S11]  /*51e10*/  LDL.LU.64 R16, [R1+0x2448] ;  /* 0x0024480001107983 */ /* 0x000f760000300a00 */
[----:B------:R-:W-:Y:S09]  /*51e20*/  @!UPT UIADD3 URZ, URZ, URZ, URZ ;  /* 0x0000003f3f3ff290 */ /* 0x000ff2000fffe03f */
[----:B------:R-:W-:Y:S01]  /*51e30*/  STL.64 [R1+0x590], R8 ;  /* 0x0005900801007387 */ /* 0x000fe20000100a00 */
[----:B------:R0:W-:Y:S03]  /*51e40*/  STL.64 [R1+0x598], R10 ;  /* 0x0005980a01007387 */ /* 0x0001e60000100a00 */
[----:B0-----:R-:W4:Y:S02]  /*51e50*/  LDL.LU.64 R10, [R1+0x2440] ;  /* 0x00244000010a7983 */ /* 0x001f240000300a00 */
[C---:B----4-:R-:W-:Y:S11]  /*51e60*/  HMMA.16816.F32.BF16 R12, R24.reuse, R10, R12 ;  /* 0x0000000a180c723c */ /* 0x050ff6000004180c */
[----:B------:R-:W-:Y:S11]  /*51e70*/  @!UPT UIADD3 URZ, URZ, URZ, URZ ;  /* 0x0000003f3f3ff290 */ /* 0x000ff6000fffe03f */
[----:B------:R-:W-:Y:S01]  /*51e80*/  @!UPT UIADD3 URZ, URZ, URZ, URZ ;  /* 0x0000003f3f3ff290 */ /* 0x000fe2000fffe03f */
[----:B------:R-:W-:Y:S01]  /*51e90*/  STL.64 [R1+0x580], R12 ;  /* 0x0005800c01007387 */ /* 0x000fe20000100a00 */
[----:B------:R0:W-:Y:S02]  /*51ea0*/  STL.64 [R1+0x588], R14 ;  /* 0x0005880e01007387 */ /* 0x0001e40000100a00 */
[----:B0-----:R-:W-:Y:S01]  /*51eb0*/  MOV R14, R11 ;  /* 0x0000000b000e7202 */ /* 0x001fe20000000f00 */
[----:B------:R-:W-:Y:S02]  /*51ec0*/  IMAD.MOV.U32 R15, RZ, RZ, R10 ;  /* 0x000000ffff0f7224 */ /* 0x000fe400078e000a */
[----:B------:R-:W3:Y:S02]  /*51ed0*/  LDL.LU.64 R10, [R1+0x2438] ;  /* 0x00243800010a7983 */ /* 0x000ee40000300a00 */
[----:B------:R0:W-:Y:S02]  /*51ee0*/  STL [R1+0x226c], R14 ;  /* 0x00226c0e01007387 */ /* 0x0001e40000100800 */
[----:B------:R1:W-:Y:S01]  /*51ef0*/  STL [R1+0x2268], R15 ;  /* 0x0022680f01007387 */ /* 0x0003e20000100800 */
[----:B0-----:R-:W4:Y:S04]  /*51f00*/  LDL R14, [R1+0x178] ;  /* 0x00017800010e7983 */ /* 0x001f280000100800 */
[----:B-1----:R-:W4:Y:S02]  /*51f10*/  LDL R15, [R1+0x17c] ;  /* 0x00017c00010f7983 */ /* 0x002f240000100800 */
[C---:B----4-:R-:W-:Y:S02]  /*51f20*/  HMMA.16816.F32.BF16 R12, R24.reuse, R14, R20 ;  /* 0x0000000e180c723c */ /* 0x050fe40000041814 */
[----:B------:R-:W5:Y:S06]  /*51f30*/  LDL.LU.64 R22, [R1+0x2430] ;  /* 0x0024300001167983 */ /* 0x000f6c0000300a00 */
[----:B---3--:R-:W-:Y:S11]  /*51f40*/  HMMA.16816.F32.BF16 R4, R24, R10, R4 ;  /* 0x0000000a1804723c */ /* 0x008ff60000041804 */
[----:B------:R-:W-:Y:S04]  /*51f50*/  @!UPT UIADD3 URZ, URZ, URZ, URZ ;  /* 0x0000003f3f3ff290 */ /* 0x000fe8000fffe03f */
[----:B------:R-:W-:Y:S01]  /*51f60*/  STL.64 [R1+0x570], R12 ;  /* 0x0005700c01007387 */ /* 0x000fe20000100a00 */
[----:B------:R0:W-:Y:S07]  /*51f70*/  STL.64 [R1+0x578], R14 ;  /* 0x0005780e01007387 */ /* 0x0001ee0000100a00 */
[----:B------:R-:W-:Y:S02]  /*51f80*/  STL.64 [R1+0x560], R4 ;  /* 0x0005600401007387 */ /* 0x000fe40000100a00 */
[----:B------:R5:W-:Y:S02]  /*51f90*/  STL.64 [R1+0x568], R6 ;  /* 0x0005680601007387 */ /* 0x000be40000100a00 */
[----:B0-----:R-:W-:Y:S01]  /*51fa0*/  IMAD.MOV.U32 R15, RZ, RZ, R11 ;  /* 0x000000ffff0f7224 */ /* 0x001fe200078e000b */
[----:B------:R-:W-:-:S04]  /*51fb0*/  MOV R14, R10 ;  /* 0x0000000a000e7202 */ /* 0x000fc80000000f00 */
[----:B------:R-:W-:Y:S01]  /*51fc0*/  STL [R1+0x2274], R15 ;  /* 0x0022740f01007387 */ /* 0x000fe20000100800 */
[----:B------:R-:W-:Y:S01]  /*51fd0*/  STL [R1+0x2270], R14 ;  /* 0x0022700e01007387 */ /* 0x000fe20000100800 */
[C---:B-----5:R-:W-:Y:S02]  /*51fe0*/  HMMA.16816.F32.BF16 R4, R24.reuse, R22, R16 ;  /* 0x000000161804723c */ /* 0x060fe40000041810 */
[----:B------:R-:W3:Y:S04]  /*51ff0*/  LDL.64 R18, [R1+0xc8] ;  /* 0x0000c80001127983 */ /* 0x000ee80000100a00 */
[----:B---3--:R0:W-:Y:S11]  /*52000*/  STL.64 [R1+0x23b0], R18 ;  /* 0x0023b01201007387 */ /* 0x0081f60000100a00 */
[----:B------:R-:W-:Y:S06]  /*52010*/  @!UPT UIADD3 URZ, URZ, URZ, URZ ;  /* 0x0000003f3f3ff290 */ /* 0x000fec000fffe03f */
[----:B------:R-:W-:Y:S02]  /*52020*/  STL.64 [R1+0x550], R4 ;  /* 0x0005500401007387 */ /* 0x000fe40000100a00 */
[----:B------:R-:W-:Y:S01]  /*52030*/  STL.64 [R1+0x558], R6 ;  /* 0x0005580601007387 */ /* 0x000fe20000100a00 */
[----:B0-----:R-:W3:Y:S04]  /*52040*/  LDL R18, [R1+0xd8] ;  /* 0x0000d80001127983 */ /* 0x001ee80000100800 */
[----:B------:R-:W3:Y:S04]  /*52050*/  LDL R19, [R1+0xdc] ;  /* 0x0000dc0001137983 */ /* 0x000ee80000100800 */
[----:B---3--:R-:W-:Y:S01]  /*52060*/  STL.64 [R1+0x23d0], R18 ;  /* 0x0023d01201007387 */ /* 0x008fe20000100a00 */
[----:B------:R-:W3:Y:S03]  /*52070*/  LDL.64 R10, [R1+0xa8] ;  /* 0x0000a800010a7983 */ /* 0x000ee60000100a00 */
[----:B---3--:R0:W-:Y:S01]  /*52080*/  STL.64 [R1+0x23a0], R10 ;  /* 0x0023a00a01007387 */ /* 0x0081e20000100a00 */
[----:B------:R-:W3:Y:S02]  /*52090*/  LDL.LU R8, [R1+0x4c0] ;  /* 0x0004c00001087983 */ /* 0x000ee40000300800 */
[----:B------:R-:W3:Y:S01]  /*520a0*/  LDL.LU R9, [R1+0x4c4] ;  /* 0x0004c40001097983 */ /* 0x000ee20000300800 */
[----:B0-----:R-:W4:Y:S01]  /*520b0*/  LDL.LU R10, [R1+0x4c8] ;  /* 0x0004c800010a7983 */ /* 0x001f220000300800 */
[----:B------:R-:W4:Y:S02]  /*520c0*/  LDL.LU R11, [R1+0x4cc] ;  /* 0x0004cc00010b7983 */ /* 0x000f240000300800 */
[----:B------:R-:W5:Y:S02]  /*520d0*/  LDL.LU R16, [R1+0x4e0] ;  /* 0x0004e00001107983 */ /* 0x000f640000300800 */
[----:B------:R-:W5:Y:S01]  /*520e0*/  LDL.LU R17, [R1+0x4e4] ;  /* 0x0004e40001117983 */ /* 0x000f620000300800 */
[----:B------:R-:W2:Y:S01]  /*520f0*/  LDL.LU R18, [R1+0x4e8] ;  /* 0x0004e80001127983 */ /* 0x000ea20000300800 */
[----:B------:R-:W2:Y:S03]  /*52100*/  LDL.LU R19, [R1+0x4ec] ;  /* 0x0004ec0001137983 */ /* 0x000ea60000300800 */
[----:B--2---:R0:W-:Y:S01]  /*52110*/  STL.64 [R1+0x23e0], R18 ;  /* 0x0023e01201007387 */ /* 0x0041e20000100a00 */
[----:B-----5:R-:W-:Y:S03]  /*52120*/  STL.64 [R1+0x23d8], R16 ;  /* 0x0023d81001007387 */ /* 0x020fe60000100a00 */
[----:B0-----:R-:W2:Y:S04]  /*52130*/  LDL.LU.64 R18, [R1+0xf8] ;  /* 0x0000f80001127983 */ /* 0x001ea80000300a00 */
[----:B--2---:R0:W-:Y:S04]  /*52140*/  STL.64 [R1+0x23e8], R18 ;  /* 0x0023e81201007387 */ /* 0x0041e80000100a00 */
[----:B0-----:R-:W2:Y:S04]  /*52150*/  LDL R18, [R1+0x108] ;  /* 0x0001080001127983 */ /* 0x001ea80000100800 */
[----:B------:R-:W2:Y:S01]  /*52160*/  LDL R19, [R1+0x10c] ;  /* 0x00010c0001137983 */ /* 0x000ea20000100800 */
[----:B------:R-:W5:Y:S02]  /*52170*/  LDL.LU R12, [R1+0x540] ;  /* 0x00054000010c7983 */ /* 0x000f640000300800 */
[----:B------:R-:W5:Y:S02]  /*52180*/  LDL.LU R13, [R1+0x544] ;  /* 0x00054400010d7983 */ /* 0x000f640000300800 */
[----:B------:R-:W5:Y:S01]  /*52190*/  LDL.LU R14, [R1+0x548] ;  /* 0x00054800010e7983 */ /* 0x000f620000300800 */
[----:B------:R-:W5:Y:S01]  /*521a0*/  LDL.LU R15, [R1+0x54c] ;  /* 0x00054c00010f7983 */ /* 0x000f620000300800 */
[----:B------:R-:W5:Y:S03]  /*521b0*/  LDL.LU.64 R22, [R1+0x148] ;  /* 0x0001480001167983 */ /* 0x000f660000300a00 */
[----:B--2---:R0:W-:Y:S04]  /*521c0*/  STL.64 [R1+0x23f8], R18 ;  /* 0x0023f81201007387 */ /* 0x0041e80000100a00 */
[----:B0-----:R-:W2:Y:S04]  /*521d0*/  LDL R18, [R1+0x118] ;  /* 0x0001180001127983 */ /* 0x001ea80000100800 */
[----:B------:R-:W2:Y:S04]  /*521e0*/  LDL R19, [R1+0x11c] ;  /* 0x00011c0001137983 */ /* 0x000ea80000100800 */
[----:B--2---:R0:W-:Y:S04]  /*521f0*/  STL.64 [R1+0x2410], R18 ;  /* 0x0024101201007387 */ /* 0x0041e80000100a00 */
[----:B0-----:R-:W2:Y:S04]  /*52200*/  LDL.LU.64 R18, [R1+0x128] ;  /* 0x0001280001127983 */ /* 0x001ea80000300a00 */
[----:B--2---:R0:W-:Y:S01]  /*52210*/  STL.64 [R1+0x2418], R18 ;  /* 0x0024181201007387 */ /* 0x0041e20000100a00 */
[----:B------:R-:W2:Y:S03]  /*52220*/  LDL.64 R6, [R1+0xe8] ;  /* 0x0000e80001067983 */ /* 0x000ea60000100a00 */
[----:B0-----:R-:W3:Y:S04]  /*52230*/  LDL R18, [R1+0x138] ;  /* 0x0001380001127983 */ /* 0x001ee80000100800 */
[----:B------:R-:W3:Y:S04]  /*52240*/  LDL R19, [R1+0x13c] ;  /* 0x00013c0001137983 */ /* 0x000ee80000100800 */
[----:B--2---:R0:W-:Y:S01]  /*52250*/  STL.64 [R1+0x23f0], R6 ;  /* 0x0023f00601007387 */ /* 0x0041e20000100a00 */
[----:B------:R-:W2:Y:S02]  /*52260*/  LDL.LU R4, [R1+0x500] ;  /* 0x0005000001047983 */ /* 0x000ea40000300800 */
[----:B------:R-:W2:Y:S01]  /*52270*/  LDL.LU R5, [R1+0x504] ;  /* 0x0005040001057983 */ /* 0x000ea20000300800 */
[----:B0-----:R-:W2:Y:S01]  /*52280*/  LDL.LU R6, [R1+0x508] ;  /* 0x0005080001067983 */ /* 0x001ea20000300800 */
[----:B------:R-:W2:Y:S03]  /*52290*/  LDL.LU R7, [R1+0x50c] ;  /* 0x00050c0001077983 */ /* 0x000ea60000300800 */
[----:B--2---:R-:W-:Y:S01]  /*522a0*/  STL.64 [R1+0x2408], R6 ;  /* 0x0024080601007387 */ /* 0x004fe20000100a00 */
[----:B------:R0:W-:Y:S03]  /*522b0*/  STL.64 [R1+0x2400], R4 ;  /* 0x0024000401007387 */ /* 0x0001e60000100a00 */
[----:B0-----:R-:W2:Y:S01]  /*522c0*/  LDL.LU R4, [R1+0x510] ;  /* 0x0005100001047983 */ /* 0x001ea20000300800 */
[----:B------:R-:W2:Y:S02]  /*522d0*/  LDL.LU R5, [R1+0x514] ;  /* 0x0005140001057983 */ /* 0x000ea40000300800 */
[----:B------:R-:W2:Y:S02]  /*522e0*/  LDL.LU R6, [R1+0x518] ;  /* 0x0005180001067983 */ /* 0x000ea40000300800 */
[----:B------:R-:W2:Y:S01]  /*522f0*/  LDL.LU R7, [R1+0x51c] ;  /* 0x00051c0001077983 */ /* 0x000ea20000300800 */
[----:B-----5:R-:W-:Y:S01]  /*52300*/  HMMA.16816.F32.BF16 R12, R24, R22, R12 ;  /* 0x00000016180c723c */ /* 0x020fe2000004180c */
[----:B--2---:R-:W-:Y:S01]  /*52310*/  STL.64 [R1+0x2428], R6 ;  /* 0x0024280601007387 */ /* 0x004fe20000100a00 */
[----:B------:R0:W-:Y:S03]  /*52320*/  STL.64 [R1+0x2420], R4 ;  /* 0x0024200401007387 */ /* 0x0001e60000100a00 */
[----:B0-----:R-:W2:Y:S01]  /*52330*/  LDL.LU R4, [R1+0x530] ;  /* 0x0005300001047983 */ /* 0x001ea20000300800 */
[----:B------:R-:W2:Y:S02]  /*52340*/  LDL.LU R5, [R1+0x534] ;  /* 0x0005340001057983 */ /* 0x000ea40000300800 */
[----:B------:R-:W2:Y:S02]  /*52350*/  LDL.LU R6, [R1+0x538] ;  /* 0x0005380001067983 */ /* 0x000ea40000300800 */
[----:B------:R-:W2:Y:S01]  /*52360*/  LDL.LU R7, [R1+0x53c] ;  /* 0x00053c0001077983 */ /* 0x000ea20000300800 */
[----:B----4-:R-:W-:Y:S01]  /*52370*/  STL.64 [R1+0x23c0], R10 ;  /* 0x0023c00a01007387 */ /* 0x010fe20000100a00 */
[----:B---3--:R0:W-:Y:S03]  /*52380*/  STL.64 [R1+0x23b8], R8 ;  /* 0x0023b80801007387 */ /* 0x0081e60000100a00 */
[----:B0-----:R-:W3:Y:S01]  /*52390*/  LDL.LU R8, [R1+0x4d0] ;  /* 0x0004d00001087983 */ /* 0x001ee20000300800 */
[----:B------:R-:W3:Y:S02]  /*523a0*/  LDL.LU R9, [R1+0x4d4] ;  /* 0x0004d40001097983 */ /* 0x000ee40000300800 */
[----:B------:R-:W3:Y:S02]  /*523b0*/  LDL.LU R10, [R1+0x4d8] ;  /* 0x0004d800010a7983 */ /* 0x000ee40000300800 */
[----:B------:R-:W3:Y:S03]  /*523c0*/  LDL.LU R11, [R1+0x4dc] ;  /* 0x0004dc00010b7983 */ /* 0x000ee60000300800 */
[----:B------:R-:W-:Y:S01]  /*523d0*/  STL.64 [R1+0x540], R12 ;  /* 0x0005400c01007387 */ /* 0x000fe20000100a00 */
[----:B------:R0:W-:Y:S02]  /*523e0*/  STL.64 [R1+0x548], R14 ;  /* 0x0005480e01007387 */ /* 0x0001e40000100a00 */
[----:B------:R-:W4:Y:S02]  /*523f0*/  LDL.LU R20, [R1+0x4b0] ;  /* 0x0004b00001147983 */ /* 0x000f240000300800 */
[----:B------:R-:W4:Y:S01]  /*52400*/  LDL.LU R21, [R1+0x4b4] ;  /* 0x0004b40001157983 */ /* 0x000f220000300800 */
[----:B0-----:R-:W-:-:S02]  /*52410*/  MOV R14, R23 ;  /* 0x00000017000e7202 */ /* 0x001fc40000000f00 */
[----:B------:R-:W-:Y:S02]  /*52420*/  MOV R15, R22 ;  /* 0x00000016000f7202 */ /* 0x000fe40000000f00 */
[----:B------:R-:W4:Y:S01]  /*52430*/  LDL.LU R22, [R1+0x4b8] ;  /* 0x0004b80001167983 */ /* 0x000f220000300800 */
[----:B------:R-:W4:Y:S02]  /*52440*/  LDL.LU R23, [R1+0x4bc] ;  /* 0x0004bc0001177983 */ /* 0x000f240000300800 */
[----:B------:R0:W-:Y:S02]  /*52450*/  STL [R1+0x227c], R14 ;  /* 0x00227c0e01007387 */ /* 0x0001e40000100800 */
[----:B------:R1:W-:Y:S01]  /*52460*/  STL [R1+0x2278], R15 ;  /* 0x0022780f01007387 */ /* 0x0003e20000100800 */
[----:B------:R-:W5:Y:S01]  /*52470*/  LDL.LU R12, [R1+0x520] ;  /* 0x00052000010c7983 */ /* 0x000f620000300800 */
[----:B------:R-:W5:Y:S03]  /*52480*/  LDL.LU R13, [R1+0x524] ;  /* 0x00052400010d7983 */ /* 0x000f660000300800 */
[----:B0-----:R-:W5:Y:S01]  /*52490*/  LDL.LU R14, [R1+0x528] ;  /* 0x00052800010e7983 */ /* 0x001f620000300800 */
[----:B-1----:R-:W5:Y:S01]  /*524a0*/  LDL.LU R15, [R1+0x52c] ;  /* 0x00052c00010f7983 */ /* 0x002f620000300800 */
[C---:B--2---:R-:W-:Y:S02]  /*524b0*/  HMMA.16816.F32.BF16 R16, R24.reuse, R18, R4 ;  /* 0x000000121810723c */ /* 0x044fe40000041804 */
[----:B------:R-:W2:Y:S01]  /*524c0*/  LDL.LU.64 R6, [R1+0x2428] ;  /* 0x0024280001067983 */ /* 0x000ea20000300a00 */
[----:B------:R-:W2:Y:S11]  /*524d0*/  LDL.LU.64 R4, [R1+0x2420] ;  /* 0x0024200001047983 */ /* 0x000eb60000300a00 */
[----:B------:R-:W-:Y:S09]  /*524e0*/  @!UPT UIADD3 URZ, URZ, URZ, URZ ;  /* 0x0000003f3f3ff290 */ /* 0x000ff2000fffe03f */
[----:B------:R-:W-:Y:S01]  /*524f0*/  STL.64 [R1+0x530], R16 ;  /* 0x0005301001007387 */ /* 0x000fe20000100a00 */
[----:B------:R0:W-:Y:S03]  /*52500*/  STL.64 [R1+0x538], R18 ;  /* 0x0005381201007387 */ /* 0x0001e60000100a00 */
[----:B0-----:R-:W5:Y:S02]  /*52510*/  LDL.LU.64 R18, [R1+0x2418] ;  /* 0x0024180001127983 */ /* 0x001f640000300a00 */
[C---:B-----5:R-:W-:Y:S11]  /*52520*/  HMMA.16816.F32.BF16 R12, R24.reuse, R18, R12 ;  /* 0x00000012180c723c */ /* 0x060ff6000004180c */
[----:B------:R-:W-:Y:S11]  /*52530*/  @!UPT UIADD3 URZ, URZ, URZ, URZ ;  /* 0x0000003f3f3ff290 */ /* 0x000ff6000fffe03f */
[----:B------:R-:W-:Y:S01]  /*52540*/  @!UPT UIADD3 URZ, URZ, URZ, URZ ;  /* 0x0000003f3f3ff290 */ /* 0x000fe2000fffe03f */
[----:B------:R-:W-:Y:S01]  /*52550*/  STL.64 [R1+0x520], R12 ;  /* 0x0005200c01007387 */ /* 0x000fe20000100a00 */
[----:B------:R0:W-:Y:S02]  /*52560*/  STL.64 [R1+0x528], R14 ;  /* 0x0005280e01007387 */ /* 0x0001e40000100a00 */
[----:B0-----:R-:W-:Y:S01]  /*52570*/  IMAD.MOV.U32 R14, RZ, RZ, R18 ;  /* 0x000000ffff0e7224 */ /* 0x001fe200078e0012 */
[----:B------:R-:W-:Y:S02]  /*52580*/  MOV R15, R19 ;  /* 0x00000013000f7202 */ /* 0x000fe40000000f00 */
[----:B------:R-:W2:Y:S03]  /*52590*/  LDL.LU.64 R18, [R1+0x2410] ;  /* 0x0024100001127983 */ /* 0x000ea60000300a00 */
[----:B------:R-:W-:Y:S02]  /*525a0*/  STL [R1+0x2284], R15 ;  /* 0x0022840f01007387 */ /* 0x000fe40000100800 */
[----:B------:R0:W-:Y:S02]  /*525b0*/  STL [R1+0x2280], R14 ;  /* 0x0022800e01007387 */ /* 0x0001e40000100800 */
[----:B------:R-:W5:Y:S01]  /*525c0*/  LDL.LU R12, [R1+0x4f0] ;  /* 0x0004f000010c7983 */ /* 0x000f620000300800 */
[----:B------:R-:W5:Y:S04]  /*525d0*/  LDL.LU R13, [R1+0x4f4] ;  /* 0x0004f400010d7983 */ /* 0x000f680000300800 */
[----:B0-----:R-:W5:Y:S01]  /*525e0*/  LDL.LU R14, [R1+0x4f8] ;  /* 0x0004f800010e7983 */ /* 0x001f620000300800 */
[----:B------:R-:W5:Y:S01]  /*525f0*/  LDL.LU R15, [R1+0x4fc] ;  /* 0x0004fc00010f7983 */ /* 0x000f620000300800 */
        /* <DEDUP_REMOVED lines=18> */
[----:B0-----:R-:W-:Y:S01]  /*52720*/  MOV R15, R18 ;  /* 0x00000012000f7202 */ /* 0x001fe20000000f00 */
[----:B------:R-:W-:Y:S02]  /*52730*/  IMAD.MOV.U32 R14, RZ, RZ, R19 ;  /* 0x000000ffff0e7224 */ /* 0x000fe400078e0013 */
[----:B------:R-:W2:Y:S01]  /*52740*/  LDL.LU.64 R18, [R1+0x23e0] ;  /* 0x0023e00001127983 */ /* 0x000ea20000300a00 */
[----:B------:R-:W2:Y:S02]  /*52750*/  LDL.LU.64 R16, [R1+0x23d8] ;  /* 0x0023d80001107983 */ /* 0x000ea40000300a00 */
[----:B------:R0:W-:Y:S02]  /*52760*/  STL.64 [R1+0x22e0], R14 ;  /* 0x0022e00e01007387 */ /* 0x0001e40000100a00 */
[----:B------:R-:W5:Y:S01]  /*52770*/  LDL.LU R12, [R1+0x4a0] ;  /* 0x0004a000010c7983 */ /* 0x000f620000300800 */
[----:B------:R-:W5:Y:S04]  /*52780*/  LDL.LU R13, [R1+0x4a4] ;  /* 0x0004a400010d7983 */ /* 0x000f680000300800 */
[----:B0-----:R-:W5:Y:S01]  /*52790*/  LDL.LU R14, [R1+0x4a8] ;  /* 0x0004a800010e7983 */ /* 0x001f620000300800 */
[----:B------:R-:W5:Y:S01]  /*527a0*/  LDL.LU R15, [R1+0x4ac] ;  /* 0x0004ac00010f7983 */ /* 0x000f620000300800 */
[C---:B--2---:R-:W-:Y:S11]  /*527b0*/  HMMA.16816.F32.BF16 R16, R24.reuse, R6, R16 ;  /* 0x000000061810723c */ /* 0x044ff60000041810 */
[----:B------:R-:W-:Y:S11]  /*527c0*/  @!UPT UIADD3 URZ, URZ, URZ, URZ ;  /* 0x0000003f3f3ff290 */ /* 0x000ff6000fffe03f */
[----:B------:R-:W-:Y:S01]  /*527d0*/  @!UPT UIADD3 URZ, URZ, URZ, URZ ;  /* 0x0000003f3f3ff290 */ /* 0x000fe2000fffe03f */
[----:B------:R-:W-:Y:S01]  /*527e0*/  STL.64 [R1+0x4e0], R16 ;  /* 0x0004e01001007387 */ /* 0x000fe20000100a00 */
[----:B------:R0:W-:Y:S03]  /*527f0*/  STL.64 [R1+0x4e8], R18 ;  /* 0x0004e81201007387 */ /* 0x0001e60000100a00 */
[----:B0-----:R-:W3:Y:S01]  /*52800*/  LDL.LU.64 R18, [R1+0x23d0] ;  /* 0x0023d00001127983 */ /* 0x001ee20000300a00 */
[----:B------:R-:W-:Y:S02]  /*52810*/  MOV R5, R7 ;  /* 0x0000000700057202 */ /* 0x000fe40000000f00 */
[----:B------:R-:W2:Y:S03]  /*52820*/  LDL.LU.64 R6, [R1+0x23c8] ;  /* 0x0023c80001067983 */ /* 0x000ea60000300a00 */
[----:B------:R-:W-:Y:S01]  /*52830*/  STL [R1+0x20f0], R5 ;  /* 0x0020f00501007387 */ /* 0x000fe20000100800 */
[C---:B---3--:R-:W-:Y:S03]  /*52840*/  HMMA.16816.F32.BF16 R16, R24.reuse, R18, R8 ;  /* 0x000000121810723c */ /* 0x048fe60000041808 */
[----:B------:R-:W3:Y:S01]  /*52850*/  LDL.LU.64 R10, [R1+0x23c0] ;  /* 0x0023c000010a7983 */ /* 0x000ee20000300a00 */
[----:B------:R-:W3:Y:S11]  /*52860*/  LDL.LU.64 R8, [R1+0x23b8] ;  /* 0x0023b80001087983 */ /* 0x000ef60000300a00 */
[----:B------:R-:W-:Y:S08]  /*52870*/  @!UPT UIADD3 URZ, URZ, URZ, URZ ;  /* 0x0000003f3f3ff290 */ /* 0x000ff0000fffe03f */
[----:B------:R-:W-:Y:S01]  /*52880*/  STL.64 [R1+0x4d0], R16 ;  /* 0x0004d01001007387 */ /* 0x000fe20000100a00 */
[----:B------:R0:W-:Y:S03]  /*52890*/  STL.64 [R1+0x4d8], R18 ;  /* 0x0004d81201007387 */ /* 0x0001e60000100a00 */
[----:B0-----:R-:W3:Y:S02]  /*528a0*/  LDL.LU.64 R18, [R1+0x23b0] ;  /* 0x0023b00001127983 */ /* 0x001ee40000300a00 */
[C---:B---3--:R-:W-:Y:S01]  /*528b0*/  HMMA.16816.F32.BF16 R8, R24.reuse, R18, R8 ;  /* 0x000000121808723c */ /* 0x048fe20000041808 */
[----:B------:R-:W-:Y:S02]  /*528c0*/  MOV R5, R19 ;  /* 0x0000001300057202 */ /* 0x000fe40000000f00 */
[----:B------:R-:W3:Y:S11]  /*528d0*/  LDL.LU.64 R18, [R1+0x23a8] ;  /* 0x0023a80001127983 */ /* 0x000ef60000300a00 */
[----:B------:R-:W-:Y:S10]  /*528e0*/  @!UPT UIADD3 URZ, URZ, URZ, URZ ;  /* 0x0000003f3f3ff290 */ /* 0x000ff4000fffe03f */
[----:B------:R-:W-:Y:S01]  /*528f0*/  IMAD.MOV.U32 R17, RZ, RZ, R10 ;  /* 0x000000ffff117224 */ /* 0x000fe200078e000a */
[----:B------:R-:W-:Y:S01]  /*52900*/  STL.64 [R1+0x4c0], R8 ;  /* 0x0004c00801007387 */ /* 0x000fe20000100a00 */
[----:B------:R-:W-:Y:S02]  /*52910*/  MOV R3, R11 ;  /* 0x0000000b00037202 */ /* 0x000fe40000000f00 */
[----:B------:R-:W5:Y:S01]  /*52920*/  LDL.LU.64 R10, [R1+0x23a0] ;  /* 0x0023a000010a7983 */ /* 0x000f620000300a00 */
[----:B---3--:R0:W-:Y:S01]  /*52930*/  STL.64 [R1+0x2320], R18 ;  /* 0x0023201201007387 */ /* 0x0081e20000100a00 */
[----:B------:R-:W-:Y:S03]  /*52940*/  STL [R1+0x2318], R17 ;  /* 0x0023181101007387 */ /* 0x000fe60000100800 */
[----:B0-----:R-:W4:Y:S04]  /*52950*/  LDL R18, [R1+0xb8] ;  /* 0x0000b80001127983 */ /* 0x001f280000100800 */
[----:B------:R-:W4:Y:S01]  /*52960*/  LDL R19, [R1+0xbc] ;  /* 0x0000bc0001137983 */ /* 0x000f220000100800 */
[----:B-----5:R-:W-:Y:S03]  /*52970*/  HMMA.16816.F32.BF16 R12, R24, R10, R12 ;  /* 0x0000000a180c723c */ /* 0x020fe6000004180c */
[----:B------:R0:W-:Y:S01]  /*52980*/  STL [R1+0x20f4], R5 ;  /* 0x0020f40501007387 */ /* 0x0001e20000100800 */
[----:B------:R-:W-:Y:S01]  /*52990*/  STL [R1+0x1e08], R3 ;  /* 0x001e080301007387 */ /* 0x000fe20000100800 */
[----:B0-----:R-:W-:-:S03]  /*529a0*/  MOV R5, R11 ;  /* 0x0000000b00057202 */ /* 0x001fc60000000f00 */
[----:B----4-:R-:W-:Y:S01]  /*529b0*/  HMMA.16816.F32.BF16 R16, R24, R18, R20 ;  /* 0x000000121810723c */ /* 0x010fe20000041814 */
[----:B------:R-:W3:Y:S11]  /*529c0*/  LDL.LU.64 R22, [R1+0x2398] ;  /* 0x0023980001167983 */ /* 0x000ef60000300a00 */
[----:B------:R-:W-:Y:S11]  /*529d0*/  @!UPT UIADD3 URZ, URZ, URZ, URZ ;  /* 0x0000003f3f3ff290 */ /* 0x000ff6000fffe03f */
[----:B------:R-:W-:Y:S01]  /*529e0*/  STL.64 [R1+0x4b0], R16 ;  /* 0x0004b01001007387 */ /* 0x000fe20000100a00 */
[----:B------:R-:W-:Y:S02]  /*529f0*/  STL.64 [R1+0x4b8], R18 ;  /* 0x0004b81201007387 */ /* 0x000fe40000100a00 */
[----:B------:R-:W4:Y:S02]  /*52a00*/  LDL R10, [R1+0x68] ;  /* 0x00006800010a7983 */ /* 0x000f240000100800 */
[----:B------:R-:W-:Y:S01]  /*52a10*/  STL.64 [R1+0x4a0], R12 ;  /* 0x0004a00c01007387 */ /* 0x000fe20000100a00 */
[----:B------:R0:W-:Y:S01]  /*52a20*/  STL.64 [R1+0x4a8], R14 ;  /* 0x0004a80e01007387 */ /* 0x0001e20000100a00 */
[----:B------:R-:W4:Y:S03]  /*52a30*/  LDL R11, [R1+0x6c] ;  /* 0x00006c00010b7983 */ /* 0x000f260000100800 */
[----:B0-----:R-:W5:Y:S04]  /*52a40*/  LDL R14, [R1+0x98] ;  /* 0x00009800010e7983 */ /* 0x001f680000100800 */
[----:B------:R-:W5:Y:S01]  /*52a50*/  LDL R15, [R1+0x9c] ;  /* 0x00009c00010f7983 */ /* 0x000f620000100800 */
[----:B------:R-:W2:Y:S02]  /*52a60*/  LDL.LU R21, [R1+0xb3c] ;  /* 0x000b3c0001157983 */ /* 0x000ea40000300800 */
[----:B------:R-:W2:Y:S02]  /*52a70*/  LDL.LU R8, [R1+0xb40] ;  /* 0x000b400001087983 */ /* 0x000ea40000300800 */
[----:B------:R-:W2:Y:S01]  /*52a80*/  LDL.LU R9, [R1+0xb38] ;  /* 0x000b380001097983 */ /* 0x000ea20000300800 */
[----:B----4-:R0:W-:Y:S04]  /*52a90*/  STL.64 [R1+0x2350], R10 ;  /* 0x0023500a01007387 */ /* 0x0101e80000100a00 */
[----:B--2---:R-:W-:Y:S01]  /*52aa0*/  STL [R1+0x2348], R9 ;  /* 0x0023480901007387 */ /* 0x004fe20000100800 */
[----:B0-----:R-:W2:Y:S03]  /*52ab0*/  LDL.64 R10, [R1+0x78] ;  /* 0x00007800010a7983 */ /* 0x001ea60000100a00 */
[----:B--2---:R0:W-:Y:S01]  /*52ac0*/  STL.64 [R1+0x2370], R10 ;  /* 0x0023700a01007387 */ /* 0x0041e20000100a00 */
[----:B------:R1:W-:Y:S03]  /*52ad0*/  STL [R1+0x2368], R8 ;  /* 0x0023680801007387 */ /* 0x0003e60000100800 */
[----:B0-----:R-:W2:Y:S04]  /*52ae0*/  LDL.64 R10, [R1+0x88] ;  /* 0x00008800010a7983 */ /* 0x001ea80000100a00 */
[----:B--2---:R0:W-:Y:S01]  /*52af0*/  STL.64 [R1+0x2388], R10 ;  /* 0x0023880a01007387 */ /* 0x0041e20000100a00 */
[----:B-1----:R-:W5:Y:S02]  /*52b00*/  LDL.LU R8, [R1+0x490] ;  /* 0x0004900001087983 */ /* 0x002f640000300800 */
[----:B------:R-:W5:Y:S01]  /*52b10*/  LDL.LU R9, [R1+0x494] ;  /* 0x0004940001097983 */ /* 0x000f620000300800 */
[----:B0-----:R-:W5:Y:S01]  /*52b20*/  LDL.LU R10, [R1+0x498] ;  /* 0x00049800010a7983 */ /* 0x001f620000300800 */
[----:B------:R-:W5:Y:S02]  /*52b30*/  LDL.LU R11, [R1+0x49c] ;  /* 0x00049c00010b7983 */ /* 0x000f640000300800 */
[----:B------:R-:W2:Y:S02]  /*52b40*/  LDL.LU R20, [R1+0xb34] ;  /* 0x000b340001147983 */ /* 0x000ea40000300800 */
[----:B------:R-:W4:Y:S01]  /*52b50*/  LDL.LU R16, [R1+0x450] ;  /* 0x0004500001107983 */ /* 0x000f220000300800 */
[----:B------:R-:W4:Y:S01]  /*52b60*/  LDL.LU R17, [R1+0x454] ;  /* 0x0004540001117983 */ /* 0x000f220000300800 */
[----:B------:R-:W2:Y:S02]  /*52b70*/  LDL.LU R18, [R1+0x458] ;  /* 0x0004580001127983 */ /* 0x000ea40000300800 */
[----:B------:R-:W-:-:S02]  /*52b80*/  IMAD.MOV.U32 R19, RZ, RZ, R29 ;  /* 0x000000ffff137224 */ /* 0x000fc400078e001d */
[----:B------:R-:W3:Y:S04]  /*52b90*/  LDL.LU R29, [R1+0x2390] ;  /* 0x00239000011d7983 */ /* 0x000ee80000300800 */
        /* <DEDUP_REMOVED lines=11> */
[----:B------:R-:W4:Y:S02]  /*52c50*/  LDL.LU R18, [R1+0x478] ;  /* 0x0004780001127983 */ /* 0x000f240000300800 */
[----:B------:R-:W4:Y:S11]  /*52c60*/  LDL.LU R19, [R1+0x47c] ;  /* 0x00047c0001137983 */ /* 0x000f360000300800 */
[----:B------:R-:W-:Y:S03]  /*52c70*/  @!UPT UIADD3 URZ, URZ, URZ, URZ ;  /* 0x0000003f3f3ff290 */ /* 0x000fe6000fffe03f */
[----:B------:R-:W-:Y:S01]  /*52c80*/  MOV R3, R15 ;  /* 0x0000000f00037202 */ /* 0x000fe20000000f00 */
[----:B---3--:R-:W-:Y:S01]  /*52c90*/  FADD R0, R21, -R29 ;  /* 0x8000001d15007221 */ /* 0x008fe20000000000 */
[----:B----4-:R-:W-:Y:S01]  /*52ca0*/  STL.64 [R1+0x2380], R18 ;  /* 0x0023801201007387 */ /* 0x010fe20000100a00 */
[----:B--2---:R0:W-:Y:S03]  /*52cb0*/  STL.64 [R1+0x2378], R16 ;  /* 0x0023781001007387 */ /* 0x0041e60000100a00 */
[----:B0-----:R-:W2:Y:S01]  /*52cc0*/  LDL.LU R16, [R1+0x480] ;  /* 0x0004800001107983 */ /* 0x001ea20000300800 */
[----:B------:R-:W2:Y:S02]  /*52cd0*/  LDL.LU R17, [R1+0x484] ;  /* 0x0004840001117983 */ /* 0x000ea40000300800 */
[----:B------:R-:W2:Y:S02]  /*52ce0*/  LDL.LU R18, [R1+0x488] ;  /* 0x0004880001127983 */ /* 0x000ea40000300800 */
[----:B------:R-:W2:Y:S01]  /*52cf0*/  LDL.LU R19, [R1+0x48c] ;  /* 0x00048c0001137983 */ /* 0x000ea20000300800 */
[----:B------:R-:W-:Y:S01]  /*52d00*/  STL [R1+0x20f8], R5 ;  /* 0x0020f80501007387 */ /* 0x000fe20000100800 */
[----:B------:R-:W2:Y:S02]  /*52d10*/  LDL.LU.64 R10, [R1+0x2388] ;  /* 0x00238800010a7983 */ /* 0x000ea40000300a00 */
[----:B------:R-:W-:Y:S02]  /*52d20*/  STL.64 [R1+0x490], R12 ;  /* 0x0004900c01007387 */ /* 0x000fe40000100a00 */
[----:B------:R-:W-:Y:S01]  /*52d30*/  STL [R1+0x498], R14 ;  /* 0x0004980e01007387 */ /* 0x000fe20000100800 */
[----:B------:R-:W-:Y:S01]  /*52d40*/  STL [R1+0x1f08], R3 ;  /* 0x001f080301007387 */ /* 0x000fe20000100800 */
[----:B------:R-:W3:Y:S02]  /*52d50*/  LDL.LU R21, [R1+0xb4c] ;  /* 0x000b4c0001157983 */ /* 0x000ee40000300800 */
[----:B------:R0:W-:Y:S01]  /*52d60*/  STL.64 [R1+0x2330], R22 ;  /* 0x0023301601007387 */ /* 0x0001e20000100a00 */
[C---:B--2---:R-:W-:Y:S01]  /*52d70*/  HMMA.16816.F32.BF16 R16, R24.reuse, R10, R16 ;  /* 0x0000000a1810723c */ /* 0x044fe20000041810 */
[----:B---3--:R-:W-:Y:S01]  /*52d80*/  STL [R1+0x2328], R21 ;  /* 0x0023281501007387 */ /* 0x008fe20000100800 */
[----:B0-----:R-:W2:Y:S02]  /*52d90*/  LDL.64 R22, [R1+0x58] ;  /* 0x0000580001167983 */ /* 0x001ea40000100a00 */
[----:B------:R-:W3:Y:S02]  /*52da0*/  LDL.LU R12, [R1+0x440] ;  /* 0x00044000010c7983 */ /* 0x000ee40000300800 */
[----:B------:R-:W3:Y:S01]  /*52db0*/  LDL.LU R13, [R1+0x444] ;  /* 0x00044400010d7983 */ /* 0x000ee20000300800 */
[----:B------:R-:W3:Y:S01]  /*52dc0*/  LDL.LU R14, [R1+0x448] ;  /* 0x00044800010e7983 */ /* 0x000ee20000300800 */
[----:B------:R-:W3:Y:S01]  /*52dd0*/  LDL.LU R15, [R1+0x44c] ;  /* 0x00044c00010f7983 */ /* 0x000ee20000300800 */
[----:B------:R-:W-:Y:S11]  /*52de0*/  MOV R5, R11 ;  /* 0x0000000b00057202 */ /* 0x000ff60000000f00 */
[----:B------:R-:W-:Y:S03]  /*52df0*/  @!UPT UIADD3 URZ, URZ, URZ, URZ ;  /* 0x0000003f3f3ff290 */ /* 0x000fe6000fffe03f */
[----:B------:R-:W-:Y:S01]  /*52e00*/  STL.64 [R1+0x480], R16 ;  /* 0x0004801001007387 */ /* 0x000fe20000100a00 */
[----:B------:R0:W-:Y:S03]  /*52e10*/  STL.64 [R1+0x488], R18 ;  /* 0x0004881201007387 */ /* 0x0001e60000100a00 */
[----:B0-----:R-:W4:Y:S01]  /*52e20*/  LDL.LU.64 R18, [R1+0x2380] ;  /* 0x0023800001127983 */ /* 0x001f220000300a00 */
[----:B------:R-:W4:Y:S02]  /*52e30*/  LDL.LU.64 R16, [R1+0x2378] ;  /* 0x0023780001107983 */ /* 0x000f240000300a00 */
[----:B------:R-:W4:Y:S02]  /*52e40*/  LDL.LU.64 R10, [R1+0x2370] ;  /* 0x00237000010a7983 */ /* 0x000f240000300a00 */
[----:B------:R-:W-:Y:S01]  /*52e50*/  FMUL R0, R0, 1.4426950216293334961 ;  /* 0x3fb8aa3b00007820 */ /* 0x000fe20000400000 */
[----:B------:R-:W5:Y:S05]  /*52e60*/  LDL.LU R8, [R1+0x2368] ;  /* 0x0023680001087983 */ /* 0x000f6a0000300800 */
[----:B------:R-:W0:Y:S01]  /*52e70*/  MUFU.EX2 R0, R0 ;  /* 0x0000000000007308 */ /* 0x000e220000000800 */
[----:B------:R1:W-:Y:S01]  /*52e80*/  STL [R1+0x20fc], R5 ;  /* 0x0020fc0501007387 */ /* 0x0003e20000100800 */
[----:B----4-:R-:W-:Y:S01]  /*52e90*/  HMMA.16816.F32.BF16 R16, R24, R10, R16 ;  /* 0x0000000a1810723c */ /* 0x010fe20000041810 */
[----:B-1----:R-:W-:Y:S11]  /*52ea0*/  IMAD.MOV.U32 R5, RZ, RZ, R11 ;  /* 0x000000ffff057224 */ /* 0x002ff600078e000b */
[----:B------:R-:W-:Y:S11]  /*52eb0*/  @!UPT UIADD3 URZ, URZ, URZ, URZ ;  /* 0x0000003f3f3ff290 */ /* 0x000ff6000fffe03f */
[----:B------:R-:W-:Y:S01]  /*52ec0*/  STL.64 [R1+0x470], R16 ;  /* 0x0004701001007387 */ /* 0x000fe20000100a00 */
[----:B0-----:R-:W-:Y:S02]  /*52ed0*/  STL [R1+0x60c], R0 ;  /* 0x00060c0001007387 */ /* 0x001fe40000100800 */
[----:B------:R0:W-:Y:S02]  /*52ee0*/  STL.64 [R1+0x478], R18 ;  /* 0x0004781201007387 */ /* 0x0001e40000100a00 */
[----:B0-----:R-:W4:Y:S01]  /*52ef0*/  LDL.LU.64 R18, [R1+0x2360] ;  /* 0x0023600001127983 */ /* 0x001f220000300a00 */
[----:B------:R-:W4:Y:S02]  /*52f00*/  LDL.LU.64 R16, [R1+0x2358] ;  /* 0x0023580001107983 */ /* 0x000f240000300a00 */
[----:B------:R-:W4:Y:S02]  /*52f10*/  LDL.LU.64 R10, [R1+0x2350] ;  /* 0x00235000010a7983 */ /* 0x000f240000300a00 */
[----:B------:R-:W2:Y:S02]  /*52f20*/  LDL.LU R9, [R1+0x2348] ;  /* 0x0023480001097983 */ /* 0x000ea40000300800 */
[----:B-----5:R-:W-:-:S04]  /*52f30*/  FADD R2, R8, -R29 ;  /* 0x8000001d08027221 */ /* 0x020fc80000000000 */
[----:B------:R-:W-:-:S06]  /*52f40*/  FMUL R0, R2, 1.4426950216293334961 ;  /* 0x3fb8aa3b02007820 */ /* 0x000fcc0000400000 */
[----:B------:R-:W0:Y:S01]  /*52f50*/  MUFU.EX2 R0, R0 ;  /* 0x0000000000007308 */ /* 0x000e220000000800 */
[----:B------:R1:W-:Y:S01]  /*52f60*/  STL [R1+0x2100], R5 ;  /* 0x0021000501007387 */ /* 0x0003e20000100800 */
[--C-:B--2---:R-:W-:Y:S02]  /*52f70*/  FADD R2, R9, -R29.reuse ;  /* 0x8000001d09027221 */ /* 0x104fe40000000000 */
[C---:B----4-:R-:W-:Y:S01]  /*52f80*/  HMMA.16816.F32.BF16 R8, R24.reuse, R10, R16 ;  /* 0x0000000a1808723c */ /* 0x050fe20000041810 */
[----:B------:R-:W2:Y:S01]  /*52f90*/  LDL.LU.64 R18, [R1+0x2340] ;  /* 0x0023400001127983 */ /* 0x000ea20000300a00 */
[----:B0-----:R-:W-:Y:S02]  /*52fa0*/  STL [R1+0x608], R0 ;  /* 0x0006080001007387 */ /* 0x001fe40000100800 */
[----:B------:R-:W2:Y:S01]  /*52fb0*/  LDL.LU.64 R16, [R1+0x2338] ;  /* 0x0023380001107983 */ /* 0x000ea20000300a00 */
[----:B-1----:R-:W-:Y:S11]  /*52fc0*/  MOV R5, R23 ;  /* 0x0000001700057202 */ /* 0x002ff60000000f00 */
[----:B------:R-:W-:Y:S07]  /*52fd0*/  @!UPT UIADD3 URZ, URZ, URZ, URZ ;  /* 0x0000003f3f3ff290 */ /* 0x000fee000fffe03f */
[----:B------:R0:W-:Y:S01]  /*52fe0*/  STL.64 [R1+0x460], R8 ;  /* 0x0004600801007387 */ /* 0x0001e20000100a00 */
[----:B------:R-:W-:Y:S03]  /*52ff0*/  STL.64 [R1+0x468], R10 ;  /* 0x0004680a01007387 */ /* 0x000fe60000100a00 */
[----:B0-----:R-:W4:Y:S01]  /*53000*/  LDL.LU R9, [R1+0xb50] ;  /* 0x000b500001097983 */ /* 0x001f220000300800 */
[----:B------:R-:W-:Y:S01]  /*53010*/  STL [R1+0x1dd0], R29 ;  /* 0x001dd01d01007387 */ /* 0x000fe20000100800 */
[----:B--2---:R-:W-:Y:S02]  /*53020*/  HMMA.16816.F32.BF16 R16, R24, R22, R16 ;  /* 0x000000161810723c */ /* 0x004fe40000041810 */
[----:B------:R-:W2:Y:S01]  /*53030*/  LDL.LU.64 R22, [R1+0x2330] ;  /* 0x0023300001167983 */ /* 0x000ea20000300a00 */
[----:B------:R-:W5:Y:S11]  /*53040*/  LDL.LU R21, [R1+0x2328] ;  /* 0x0023280001157983 */ /* 0x000f760000300800 */
[----:B------:R-:W-:Y:S09]  /*53050*/  @!UPT UIADD3 URZ, URZ, URZ, URZ ;  /* 0x0000003f3f3ff290 */ /* 0x000ff2000fffe03f */
[----:B------:R-:W-:Y:S01]  /*53060*/  STL [R1+0x454], R17 ;  /* 0x0004541101007387 */ /* 0x000fe20000100800 */
[----:B------:R0:W-:Y:S03]  /*53070*/  STL.64 [R1+0x458], R18 ;  /* 0x0004581201007387 */ /* 0x0001e60000100a00 */
[----:B0-----:R-:W2:Y:S01]  /*53080*/  LDL.LU.64 R18, [R1+0x2320] ;  /* 0x0023200001127983 */ /* 0x001ea20000300a00 */
[----:B------:R-:W3:Y:S02]  /*53090*/  LDL.LU R17, [R1+0x2318] ;  /* 0x0023180001117983 */ /* 0x000ee40000300800 */
[----:B------:R-:W-:Y:S01]  /*530a0*/  FMUL R0, R2, 1.4426950216293334961 ;  /* 0x3fb8aa3b02007820 */ /* 0x000fe20000400000 */
[----:B--2---:R0:W-:Y:S01]  /*530b0*/  STL.64 [R1+0x22a0], R18 ;  /* 0x0022a01201007387 */ /* 0x0041e20000100a00 */
[----:B---3--:R-:W-:Y:S03]  /*530c0*/  STL.64 [R1+0x2298], R16 ;  /* 0x0022981001007387 */ /* 0x008fe60000100a00 */
[----:B0-----:R-:W2:Y:S01]  /*530d0*/  LDL.64 R18, [R1+0x48] ;  /* 0x0000480001127983 */ /* 0x001ea20000100a00 */
[----:B------:R-:W-:Y:S01]  /*530e0*/  FADD R2, R20, -R29 ;  /* 0x8000001d14027221 */ /* 0x000fe20000000000 */
[----:B------:R0:W1:Y:S03]  /*530f0*/  MUFU.EX2 R3, R0 ;  /* 0x0000000000037308 */ /* 0x0000660000000800 */
[----:B0-----:R-:W-:-:S06]  /*53100*/  FMUL R0, R2, 1.4426950216293334961 ;  /* 0x3fb8aa3b02007820 */ /* 0x001fcc0000400000 */
[----:B------:R-:W0:Y:S01]  /*53110*/  MUFU.EX2 R0, R0 ;  /* 0x0000000000007308 */ /* 0x000e220000000800 */
[----:B-1----:R-:W-:Y:S01]  /*53120*/  STL [R1+0x604], R3 ;  /* 0x0006040301007387 */ /* 0x002fe20000100800 */
[----:B------:R-:W-:Y:S02]  /*53130*/  STL [R1+0x2104], R5 ;  /* 0x0021040501007387 */ /* 0x000fe40000100800 */
[----:B------:R-:W3:Y:S02]  /*53140*/  LDL.LU.64 R10, [R1+0x38] ;  /* 0x00003800010a7983 */ /* 0x000ee40000300a00 */
[----:B-----5:R-:W-:Y:S01]  /*53150*/  FADD R2, R21, -R28 ;  /* 0x8000001c15027221 */ /* 0x020fe20000000000 */
[----:B0-----:R-:W-:Y:S01]  /*53160*/  STL [R1+0x600], R0 ;  /* 0x0006000001007387 */ /* 0x001fe20000100800 */
[----:B--2---:R-:W-:Y:S11]  /*53170*/  HMMA.16816.F32.BF16 R12, R24, R18, R12 ;  /* 0x00000012180c723c */ /* 0x004ff6000004180c */
[----:B------:R-:W-:Y:S11]  /*53180*/  @!UPT UIADD3 URZ, URZ, URZ, URZ ;  /* 0x0000003f3f3ff290 */ /* 0x000ff6000fffe03f */
[----:B------:R-:W-:Y:S01]  /*53190*/  @!UPT UIADD3 URZ, URZ, URZ, URZ ;  /* 0x0000003f3f3ff290 */ /* 0x000fe2000fffe03f */
[----:B------:R0:W-:Y:S01]  /*531a0*/  STL [R1+0x448], R14 ;  /* 0x0004480e01007387 */ /* 0x0001e20000100800 */
[----:B------:R-:W-:Y:S02]  /*531b0*/  MOV R21, R13 ;  /* 0x0000000d00157202 */ /* 0x000fe40000000f00 */
[----:B------:R-:W-:Y:S01]  /*531c0*/  MOV R29, R15 ;  /* 0x0000000f001d7202 */ /* 0x000fe20000000f00 */
[----:B------:R-:W2:Y:S01]  /*531d0*/  LDL.LU R13, [R1+0xb48] ;  /* 0x000b4800010d7983 */ /* 0x000ea20000300800 */
[----:B0-----:R-:W5:Y:S01]  /*531e0*/  LDL.64 R14, [R1+0x28] ;  /* 0x00002800010e7983 */ /* 0x001f620000100a00 */
[----:B------:R-:W-:-:S06]  /*531f0*/  FMUL R0, R2, 1.4426950216293334961 ;  /* 0x3fb8aa3b02007820 */ /* 0x000fcc0000400000 */
[----:B------:R-:W0:Y:S01]  /*53200*/  MUFU.EX2 R0, R0 ;  /* 0x0000000000007308 */ /* 0x000e220000000800 */
[----:B------:R-:W-:Y:S01]  /*53210*/  IMAD.MOV.U32 R20, RZ, RZ, R12 ;  /* 0x000000ffff147224 */ /* 0x000fe200078e000c */
[----:B------:R-:W-:Y:S01]  /*53220*/  MOV R5, R19 ;  /* 0x0000001300057202 */ /* 0x000fe20000000f00 */
[----:B------:R-:W-:Y:S01]  /*53230*/  IMAD.MOV.U32 R16, RZ, RZ, R6 ;  /* 0x000000ffff107224 */ /* 0x000fe200078e0006 */
[----:B------:R-:W-:Y:S01]  /*53240*/  MOV R17, R7 ;  /* 0x0000000700117202 */ /* 0x000fe20000000f00 */
[----:B-----5:R-:W-:Y:S01]  /*53250*/  STL.64 [R1+0x22f8], R14 ;  /* 0x0022f80e01007387 */ /* 0x020fe20000100a00 */
[----:B--2---:R1:W-:Y:S02]  /*53260*/  STL [R1+0x22f0], R13 ;  /* 0x0022f00d01007387 */ /* 0x0043e40000100800 */
[----:B------:R-:W3:Y:S01]  /*53270*/  LDL.LU R12, [R1+0x430] ;  /* 0x00043000010c7983 */ /* 0x000ee20000300800 */
[----:B-1----:R-:W3:Y:S01]  /*53280*/  LDL.LU R13, [R1+0x434] ;  /* 0x00043400010d7983 */ /* 0x002ee20000300800 */
[----:B------:R-:W3:Y:S02]  /*53290*/  LDL.LU R14, [R1+0x438] ;  /* 0x00043800010e7983 */ /* 0x000ee40000300800 */
[----:B------:R-:W3:Y:S02]  /*532a0*/  LDL.LU R15, [R1+0x43c] ;  /* 0x00043c00010f7983 */ /* 0x000ee40000300800 */
[----:B------:R-:W-:Y:S01]  /*532b0*/  STL.64 [R1+0x22b0], R22 ;  /* 0x0022b01601007387 */ /* 0x000fe20000100a00 */
[----:B------:R-:W-:Y:S01]  /*532c0*/  STL.64 [R1+0x22a8], R20 ;  /* 0x0022a81401007387 */ /* 0x000fe20000100a00 */
[----:B------:R-:W-:Y:S02]  /*532d0*/  STL [R1+0x2108], R5 ;  /* 0x0021080501007387 */ /* 0x000fe40000100800 */
[----:B------:R-:W-:Y:S02]  /*532e0*/  STL [R1+0x1f0c], R29 ;  /* 0x001f0c1d01007387 */ /* 0x000fe40000100800 */
[----:B------:R-:W2:Y:S01]  /*532f0*/  LDL.LU R4, [R1+0xb44] ;  /* 0x000b440001047983 */ /* 0x000ea20000300800 */
[----:B0-----:R-:W-:Y:S01]  /*53300*/  STL [R1+0x5fc], R0 ;  /* 0x0005fc0001007387 */ /* 0x001fe20000100800 */
[----:B------:R-:W5:Y:S02]  /*53310*/  LDL.LU R6, [R1+0x2314] ;  /* 0x0023140001067983 */ /* 0x000f640000300800 */
[----:B------:R-:W2:Y:S02]  /*53320*/  LDL.LU R7, [R1+0x2310] ;  /* 0x0023100001077983 */ /* 0x000ea40000300800 */
[----:B------:R-:W2:Y:S01]  /*53330*/  LDL.LU R18, [R1+0x408] ;  /* 0x0004080001127983 */ /* 0x000ea20000300800 */
[----:B------:R-:W2:Y:S04]  /*53340*/  LDL.LU R19, [R1+0x40c] ;  /* 0x00040c0001137983 */ /* 0x000ea80000300800 */
[----:B--2---:R0:W-:Y:S01]  /*53350*/  STL.64 [R1+0x22c0], R18 ;  /* 0x0022c01201007387 */ /* 0x0041e20000100a00 */
[----:B------:R1:W-:Y:S02]  /*53360*/  STL.64 [R1+0x22b8], R16 ;  /* 0x0022b81001007387 */ /* 0x0003e40000100a00 */
[----:B0-----:R-:W-:Y:S01]  /*53370*/  IMAD.MOV.U32 R18, RZ, RZ, R7 ;  /* 0x000000ffff127224 */ /* 0x001fe200078e0007 */
[----:B-1----:R-:W2:Y:S01]  /*53380*/  LDL.LU R16, [R1+0x410] ;  /* 0x0004100001107983 */ /* 0x002ea20000300800 */
[----:B-----5:R-:W-:-:S02]  /*53390*/  MOV R17, R6 ;  /* 0x0000000600117202 */ /* 0x020fc40000000f00 */
[----:B------:R-:W5:Y:S02]  /*533a0*/  LDL.LU R6, [R1+0x230c] ;  /* 0x00230c0001067983 */ /* 0x000f640000300800 */
[----:B------:R-:W2:Y:S01]  /*533b0*/  LDL.LU R7, [R1+0x2308] ;  /* 0x0023080001077983 */ /* 0x000ea20000300800 */
[----:B------:R-:W2:Y:S01]  /*533c0*/  LDL.LU R19, [R1+0x41c] ;  /* 0x00041c0001137983 */ /* 0x000ea20000300800 */
[----:B---3--:R-:W-:Y:S03]  /*533d0*/  HMMA.16816.F32.BF16 R12, R24, R10, R12 ;  /* 0x0000000a180c723c */ /* 0x008fe6000004180c */
[----:B--2---:R5:W-:Y:S01]  /*533e0*/  STL.64 [R1+0x22d8], R18 ;  /* 0x0022d81201007387 */ /* 0x004be20000100a00 */
[----:B------:R0:W-:Y:S01]  /*533f0*/  STL.64 [R1+0x22d0], R16 ;  /* 0x0022d01001007387 */ /* 0x0001e20000100a00 */
[----:B-----5:R-:W-:Y:S02]  /*53400*/  MOV R18, R6 ;  /* 0x0000000600127202 */ /* 0x020fe40000000f00 */
[----:B0-----:R-:W2:Y:S01]  /*53410*/  LDL.LU R16, [R1+0x420] ;  /* 0x0004200001107983 */ /* 0x001ea20000300800 */
[----:B------:R-:W2:Y:S02]  /*53420*/  LDL.LU R17, [R1+0x424] ;  /* 0x0004240001117983 */ /* 0x000ea40000300800 */
[----:B------:R-:W3:Y:S01]  /*53430*/  LDL.LU R6, [R1+0x2304] ;  /* 0x0023040001067983 */ /* 0x000ee20000300800 */
[----:B------:R-:W-:-:S02]  /*53440*/  MOV R19, R7 ;  /* 0x0000000700137202 */ /* 0x000fc40000000f00 */
[----:B------:R-:W3:Y:S01]  /*53450*/  LDL.LU R7, [R1+0x2300] ;  /* 0x0023000001077983 */ /* 0x000ee20000300800 */
[----:B------:R-:W5:Y:S03]  /*53460*/  LDL.LU.64 R22, [R1+0x8] ;  /* 0x0000080001167983 */ /* 0x000f660000300a00 */
[----:B-----5:R0:W-:Y:S04]  /*53470*/  STL.64 [R1+0x22c8], R22 ;  /* 0x0022c81601007387 */ /* 0x0201e80000100a00 */
[----:B0-----:R-:W5:Y:S02]  /*53480*/  LDL.LU.64 R22, [R1+0x18] ;  /* 0x0000180001167983 */ /* 0x001f640000300a00 */
[----:B------:R-:W-:Y:S02]  /*53490*/  STL.64 [R1+0x430], R12 ;  /* 0x0004300c01007387 */ /* 0x000fe40000100a00 */
[----:B------:R0:W-:Y:S02]  /*534a0*/  STL.64 [R1+0x438], R14 ;  /* 0x0004380e01007387 */ /* 0x0001e40000100a00 */
[----:B0-----:R-:W2:Y:S01]  /*534b0*/  LDL.LU.64 R14, [R1+0x22f8] ;  /* 0x0022f800010e7983 */ /* 0x001ea20000300a00 */
[----:B------:R-:W3:Y:S02]  /*534c0*/  LDL.LU R13, [R1+0x22f0] ;  /* 0x0022f000010d7983 */ /* 0x000ee40000300800 */
[----:B----4-:R-:W-:-:S04]  /*534d0*/  FADD R2, R9, -R28 ;  /* 0x8000001c09027221 */ /* 0x010fc80000000000 */
[----:B------:R-:W-:-:S06]  /*534e0*/  FMUL R0, R2, 1.4426950216293334961 ;  /* 0x3fb8aa3b02007820 */ /* 0x000fcc0000400000 */
[----:B------:R-:W0:Y:S01]  /*534f0*/  MUFU.EX2 R0, R0 ;  /* 0x0000000000007308 */ /* 0x000e220000000800 */
[----:B------:R-:W-:Y:S01]  /*53500*/  MOV R9, R11 ;  /* 0x0000000b00097202 */ /* 0x000fe20000000f00 */
[----:B------:R-:W-:Y:S02]  /*53510*/  IMAD.MOV.U32 R29, RZ, RZ, R10 ;  /* 0x000000ffff1d7224 */ /* 0x000fe400078e000a */
[----:B------:R-:W4:Y:S02]  /*53520*/  LDL.LU.64 R10, [R1+0x22e8] ;  /* 0x0022e800010a7983 */ /* 0x000f240000300a00 */
[----:B------:R-:W-:Y:S02]  /*53530*/  STL [R1+0x2214], R9 ;  /* 0x0022140901007387 */ /* 0x000fe40000100800 */
[----:B------:R-:W-:Y:S01]  /*53540*/  STL [R1+0x2210], R29 ;  /* 0x0022101d01007387 */ /* 0x000fe20000100800 */
[----:B0-----:R-:W-:Y:S01]  /*53550*/  STL [R1+0x5f8], R0 ;  /* 0x0005f80001007387 */ /* 0x001fe20000100800 */
[----:B--2---:R-:W-:Y:S01]  /*53560*/  HMMA.16816.F32.BF16 R16, R24, R14, R16 ;  /* 0x0000000e1810723c */ /* 0x004fe20000041810 */
[----:B------:R-:W-:Y:S01]  /*53570*/  MOV R5, R15 ;  /* 0x0000000f00057202 */ /* 0x000fe20000000f00 */
[----:B---3--:R-:W-:Y:S01]  /*53580*/  FADD R2, R13, -R28 ;  /* 0x8000001c0d027221 */ /* 0x008fe20000000000 */
[----:B------:R-:W2:Y:S11]  /*53590*/  LDL.LU.64 R14, [R1+0x22e0] ;  /* 0x0022e000010e7983 */ /* 0x000eb60000300a00 */
[----:B------:R-:W-:Y:S09]  /*535a0*/  @!UPT UIADD3 URZ, URZ, URZ, URZ ;  /* 0x0000003f3f3ff290 */ /* 0x000ff2000fffe03f */
[----:B------:R0:W-:Y:S01]  /*535b0*/  STL [R1+0x420], R16 ;  /* 0x0004201001007387 */ /* 0x0001e20000100800 */
[----:B------:R-:W-:Y:S02]  /*535c0*/  MOV R12, R18 ;  /* 0x00000012000c7202 */ /* 0x000fe40000000f00 */
[----:B------:R-:W-:Y:S01]  /*535d0*/  MOV R8, R19 ;  /* 0x0000001300087202 */ /* 0x000fe20000000f00 */
[----:B------:R-:W-:Y:S01]  /*535e0*/  IMAD.MOV.U32 R13, RZ, RZ, R17 ;  /* 0x000000ffff0d7224 */ /* 0x000fe200078e0011 */
[----:B------:R-:W3:Y:S04]  /*535f0*/  LDL.LU.64 R18, [R1+0x22d8] ;  /* 0x0022d80001127983 */ /* 0x000ee80000300a00 */
[----:B0-----:R-:W3:Y:S01]  /*53600*/  LDL.LU.64 R16, [R1+0x22d0] ;  /* 0x0022d00001107983 */ /* 0x001ee20000300a00 */
[----:B------:R-:W-:-:S02]  /*53610*/  FMUL R2, R2, 1.4426950216293334961 ;  /* 0x3fb8aa3b02027820 */ /* 0x000fc40000400000 */
[----:B------:R-:W-:Y:S02]  /*53620*/  STL [R1+0x1d20], R12 ;  /* 0x001d200c01007387 */ /* 0x000fe40000100800 */
[----:B------:R-:W-:Y:S01]  /*53630*/  STL [R1+0x1d1c], R13 ;  /* 0x001d1c0d01007387 */ /* 0x000fe20000100800 */
[----:B------:R-:W-:Y:S01]  /*53640*/  STL [R1+0x1d18], R8 ;  /* 0x001d180801007387 */ /* 0x000fe20000100800 */
[----:B------:R-:W-:Y:S02]  /*53650*/  FADD R0, R4, -R28 ;  /* 0x8000001c04007221 */ /* 0x000fe40000000000 */
[----:B------:R5:W-:Y:S01]  /*53660*/  STL [R1+0x1f10], R28 ;  /* 0x001f101c01007387 */ /* 0x000be20000100800 */
[----:B------:R0:W1:Y:S01]  /*53670*/  MUFU.EX2 R29, R2 ;  /* 0x00000002001d7308 */ /* 0x0000620000000800 */
[----:B-----5:R-:W-:Y:S01]  /*53680*/  IMAD.MOV.U32 R28, RZ, RZ, R22 ;  /* 0x000000ffff1c7224 */ /* 0x020fe200078e0016 */
[----:B0-----:R-:W-:Y:S01]  /*53690*/  MOV R2, R23 ;  /* 0x0000001700027202 */ /* 0x001fe20000000f00 */
[----:B---3--:R-:W-:Y:S01]  /*536a0*/  HMMA.16816.F32.BF16 R16, R24, R22, R16 ;  /* 0x000000161810723c */ /* 0x008fe20000041810 */
[----:B------:R-:W3:Y:S11]  /*536b0*/  LDL.LU.64 R22, [R1+0x22c8] ;  /* 0x0022c80001167983 */ /* 0x000ef60000300a00 */
[----:B------:R-:W-:Y:S11]  /*536c0*/  @!UPT UIADD3 URZ, URZ, URZ, URZ ;  /* 0x0000003f3f3ff290 */ /* 0x000ff6000fffe03f */
[----:B------:R0:W-:Y:S01]  /*536d0*/  STL.64 [R1+0x418], R18 ;  /* 0x0004181201007387 */ /* 0x0001e20000100a00 */
[----:B------:R-:W-:Y:S01]  /*536e0*/  MOV R13, R16 ;  /* 0x00000010000d7202 */ /* 0x000fe20000000f00 */
[----:B------:R-:W-:Y:S02]  /*536f0*/  IMAD.MOV.U32 R8, RZ, RZ, R17 ;  /* 0x000000ffff087224 */ /* 0x000fe400078e0011 */
[----:B0-----:R-:W5:Y:S01]  /*53700*/  LDL.LU.64 R18, [R1+0x22c0] ;  /* 0x0022c00001127983 */ /* 0x001f620000300a00 */
[----:B------:R-:W5:Y:S02]  /*53710*/  LDL.LU.64 R16, [R1+0x22b8] ;  /* 0x0022b80001107983 */ /* 0x000f640000300a00 */
[----:B------:R-:W-:Y:S02]  /*53720*/  FMUL R0, R0, 1.4426950216293334961 ;  /* 0x3fb8aa3b00007820 */ /* 0x000fe40000400000 */
[----:B-1----:R-:W-:Y:S01]  /*53730*/  STL [R1+0x5f4], R29 ;  /* 0x0005f41d01007387 */ /* 0x002fe20000100800 */
[----:B------:R-:W-:Y:S01]  /*53740*/  STL [R1+0x1d28], R8 ;  /* 0x001d280801007387 */ /* 0x000fe20000100800 */
[----:B------:R0:W-:Y:S01]  /*53750*/  STL [R1+0x1d24], R13 ;  /* 0x001d240d01007387 */ /* 0x0001e20000100800 */
[----:B------:R1:W0:Y:S01]  /*53760*/  MUFU.EX2 R9, R0 ;  /* 0x0000000000097308 */ /* 0x0002220000000800 */
[----:B---3--:R-:W-:-:S02]  /*53770*/  MOV R4, R22 ;  /* 0x0000001600047202 */ /* 0x008fc40000000f00 */
[----:B-1----:R-:W-:Y:S01]  /*53780*/  MOV R0, R23 ;  /* 0x0000001700007202 */ /* 0x002fe20000000f00 */
[----:B-----5:R-:W-:Y:S01]  /*53790*/  HMMA.16816.F32.BF16 R16, R24, R22, R16 ;  /* 0x000000161810723c */ /* 0x020fe20000041810 */
[----:B------:R-:W3:Y:S01]  /*537a0*/  LDL.LU.64 R22, [R1+0x22b0] ;  /* 0x0022b00001167983 */ /* 0x000ee20000300a00 */
[----:B------:R-:W5:Y:S11]  /*537b0*/  LDL.LU.64 R20, [R1+0x22a8] ;  /* 0x0022a80001147983 */ /* 0x000f760000300a00 */
[----:B------:R-:W-:Y:S10]  /*537c0*/  @!UPT UIADD3 URZ, URZ, URZ, URZ ;  /* 0x0000003f3f3ff290 */ /* 0x000ff4000fffe03f */
[----:B------:R1:W-:Y:S01]  /*537d0*/  STL [R1+0x400], R16 ;  /* 0x0004001001007387 */ /* 0x0003e20000100800 */
[----:B0-----:R-:W-:Y:S02]  /*537e0*/  MOV R13, R18 ;  /* 0x00000012000d7202 */ /* 0x001fe40000000f00 */
[----:B------:R-:W-:Y:S02]  /*537f0*/  MOV R12, R19 ;  /* 0x00000013000c7202 */ /* 0x000fe40000000f00 */
[----:B------:R-:W2:Y:S01]  /*53800*/  LDL.LU.64 R18, [R1+0x22a0] ;  /* 0x0022a00001127983 */ /* 0x000ea20000300a00 */
[----:B------:R-:W-:-:S03]  /*53810*/  IMAD.MOV.U32 R8, RZ, RZ, R17 ;  /* 0x000000ffff087224 */ /* 0x000fc600078e0011 */
[----:B-1----:R-:W5:Y:S01]  /*53820*/  LDL.LU.64 R16, [R1+0x2298] ;  /* 0x0022980001107983 */ /* 0x002f620000300a00 */
[----:B------:R-:W-:Y:S02]  /*53830*/  STL.64 [R1+0x2230], R6 ;  /* 0x0022300601007387 */ /* 0x000fe40000100a00 */
[----:B------:R0:W-:Y:S02]  /*53840*/  STL.64 [R1+0x2228], R4 ;  /* 0x0022280401007387 */ /* 0x0001e40000100a00 */
[----:B0-----:R-:W5:Y:S01]  /*53850*/  LDL.LU R4, [R1+0x3e0] ;  /* 0x0003e00001047983 */ /* 0x001f620000300800 */
[----:B------:R-:W5:Y:S02]  /*53860*/  LDL.LU R5, [R1+0x3e4] ;  /* 0x0003e40001057983 */ /* 0x000f640000300800 */
[----:B---3--:R-:W-:Y:S01]  /*53870*/  IMAD.MOV.U32 R6, RZ, RZ, R22 ;  /* 0x000000ffff067224 */ /* 0x008fe200078e0016 */
[----:B------:R-:W-:Y:S01]  /*53880*/  MOV R7, R23 ;  /* 0x0000001700077202 */ /* 0x000fe20000000f00 */
[----:B------:R-:W3:Y:S01]  /*53890*/  LDL.LU R22, [R1+0x2294] ;  /* 0x0022940001167983 */ /* 0x000ee20000300800 */
[----:B------:R-:W3:Y:S02]  /*538a0*/  LDL.LU R23, [R1+0x2290] ;  /* 0x0022900001177983 */ /* 0x000ee40000300800 */
[----:B------:R-:W-:Y:S02]  /*538b0*/  STL [R1+0x5f0], R9 ;  /* 0x0005f00901007387 */ /* 0x000fe40000100800 */
[----:B----4-:R-:W-:Y:S01]  /*538c0*/  STL.64 [R1+0x2240], R10 ;  /* 0x0022400a01007387 */ /* 0x010fe20000100a00 */
[----:B------:R0:W-:Y:S04]  /*538d0*/  STL.64 [R1+0x2238], R8 ;  /* 0x0022380801007387 */ /* 0x0001e80000100a00 */
[----:B0-----:R-:W3:Y:S01]  /*538e0*/  LDL.LU R8, [R1+0x3f0] ;  /* 0x0003f00001087983 */ /* 0x001ee20000300800 */
[----:B------:R-:W3:Y:S01]  /*538f0*/  LDL.LU R9, [R1+0x3f4] ;  /* 0x0003f40001097983 */ /* 0x000ee20000300800 */
[----:B--2---:R-:W-:Y:S01]  /*53900*/  MOV R10, R18 ;  /* 0x00000012000a7202 */ /* 0x004fe20000000f00 */
[----:B------:R-:W-:Y:S01]  /*53910*/  IMAD.MOV.U32 R11, RZ, RZ, R19 ;  /* 0x000000ffff0b7224 */ /* 0x000fe200078e0013 */
[----:B------:R-:W5:Y:S01]  /*53920*/  LDL.LU R18, [R1+0x228c] ;  /* 0x00228c0001127983 */ /* 0x000f620000300800 */
[----:B------:R-:W5:Y:S05]  /*53930*/  LDL.LU R19, [R1+0x2288] ;  /* 0x0022880001137983 */ /* 0x000f6a0000300800 */
[C---:B---3--:R-:W-:Y:S08]  /*53940*/  HMMA.16816.F32.BF16 R8, R24.reuse, R22, R8 ;  /* 0x000000161808723c */ /* 0x048ff00000041808 */
[----:B-----5:R-:W-:Y:S01]  /*53950*/  HMMA.16816.F32.BF16 R4, R24, R18, R4 ;  /* 0x000000121804723c */ /* 0x020fe20000041804 */
[----:B------:R0:W-:Y:S01]  /*53960*/  STL.64 [R1+0x1f98], R22 ;  /* 0x001f981601007387 */ /* 0x0001e20000100a00 */
[----:B------:R1:W-:Y:S01]  /*53970*/  STL.64 [R1+0x1f90], R20 ;  /* 0x001f901401007387 */ /* 0x0003e20000100a00 */
[----:B0-----:R-:W-:-:S02]  /*53980*/  MOV R22, R15 ;  /* 0x0000000f00167202 */ /* 0x001fc40000000f00 */
[----:B------:R-:W-:-:S10]  /*53990*/  MOV R23, R14 ;  /* 0x0000000e00177202 */ /* 0x000fd40000000f00 */
[----:B------:R-:W-:Y:S01]  /*539a0*/  STL.64 [R1+0x3f0], R8 ;  /* 0x0003f00801007387 */ /* 0x000fe20000100a00 */
[----:B------:R-:W-:Y:S02]  /*539b0*/  STL.64 [R1+0x3f8], R10 ;  /* 0x0003f80a01007387 */ /* 0x000fe40000100a00 */
[----:B------:R-:W2:Y:S02]  /*539c0*/  LDL.LU R15, [R1+0x2284] ;  /* 0x00228400010f7983 */ /* 0x000ea40000300800 */
[----:B------:R-:W3:Y:S01]  /*539d0*/  LDL.LU R14, [R1+0x2280] ;  /* 0x00228000010e7983 */ /* 0x000ee20000300800 */
[----:B------:R0:W-:Y:S01]  /*539e0*/  STL.64 [R1+0x2110], R22 ;  /* 0x0021101601007387 */ /* 0x0001e20000100a00 */
[----:B-1----:R-:W4:Y:S03]  /*539f0*/  LDL.LU R20, [R1+0x310] ;  /* 0x0003100001147983 */ /* 0x002f260000300800 */
[----:B------:R-:W-:Y:S01]  /*53a00*/  STL.64 [R1+0x3e0], R4 ;  /* 0x0003e00401007387 */ /* 0x000fe20000100a00 */
[----:B------:R-:W-:Y:S02]  /*53a10*/  STL.64 [R1+0x3e8], R6 ;  /* 0x0003e80601007387 */ /* 0x000fe40000100a00 */
[----:B------:R-:W4:Y:S01]  /*53a20*/  LDL.LU R21, [R1+0x314] ;  /* 0x0003140001157983 */ /* 0x000f220000300800 */
[----:B0-----:R-:W5:Y:S01]  /*53a30*/  LDL.LU R22, [R1+0x318] ;  /* 0x0003180001167983 */ /* 0x001f620000300800 */
[----:B------:R-:W5:Y:S03]  /*53a40*/  LDL.LU R23, [R1+0x31c] ;  /* 0x00031c0001177983 */ /* 0x000f660000300800 */
[----:B-----5:R0:W-:Y:S01]  /*53a50*/  STL.64 [R1+0x2120], R22 ;  /* 0x0021201601007387 */ /* 0x0201e20000100a00 */
[----:B----4-:R-:W-:Y:S03]  /*53a60*/  STL.64 [R1+0x2118], R20 ;  /* 0x0021181401007387 */ /* 0x010fe60000100a00 */
[----:B0-----:R-:W4:Y:S01]  /*53a70*/  LDL.LU R22, [R1+0x118] ;  /* 0x0001180001167983 */ /* 0x001f220000300800 */
[----:B------:R-:W4:Y:S03]  /*53a80*/  LDL.LU R23, [R1+0x11c] ;  /* 0x00011c0001177983 */ /* 0x000f260000300800 */
[----:B----4-:R3:W-:Y:S02]  /*53a90*/  STL.64 [R1+0x2138], R22 ;  /* 0x0021381601007387 */ /* 0x0107e40000100a00 */
[----:B---3--:R-:W-:Y:S01]  /*53aa0*/  IMAD.MOV.U32 R22, RZ, RZ, R14 ;  /* 0x000000ffff167224 */ /* 0x008fe200078e000e */
[----:B--2---:R-:W-:Y:S01]  /*53ab0*/  MOV R23, R15 ;  /* 0x0000000f00177202 */ /* 0x004fe20000000f00 */
[----:B------:R-:W2:Y:S01]  /*53ac0*/  LDL.LU R14, [R1+0x227c] ;  /* 0x00227c00010e7983 */ /* 0x000ea20000300800 */
[----:B------:R-:W3:Y:S03]  /*53ad0*/  LDL.LU R15, [R1+0x2278] ;  /* 0x00227800010f7983 */ /* 0x000ee60000300800 */
[----:B------:R-:W-:Y:S01]  /*53ae0*/  STL.64 [R1+0x2150], R22 ;  /* 0x0021501601007387 */ /* 0x000fe20000100a00 */
[----:B------:R-:W-:Y:S02]  /*53af0*/  STL.64 [R1+0x1f88], R18 ;  /* 0x001f881201007387 */ /* 0x000fe40000100a00 */
[----:B------:R0:W-:Y:S02]  /*53b00*/  STL.64 [R1+0x1f80], R16 ;  /* 0x001f801001007387 */ /* 0x0001e40000100a00 */
[----:B0-----:R-:W4:Y:S01]  /*53b10*/  LDL.LU R16, [R1+0x300] ;  /* 0x0003000001107983 */ /* 0x001f220000300800 */
[----:B------:R-:W4:Y:S02]  /*53b20*/  LDL.LU R17, [R1+0x304] ;  /* 0x0003040001117983 */ /* 0x000f240000300800 */
[----:B------:R-:W5:Y:S02]  /*53b30*/  LDL.LU R18, [R1+0x308] ;  /* 0x0003080001127983 */ /* 0x000f640000300800 */
[----:B------:R-:W5:Y:S01]  /*53b40*/  LDL.LU R19, [R1+0x30c] ;  /* 0x00030c0001137983 */ /* 0x000f620000300800 */
[----:B------:R-:W2:Y:S01]  /*53b50*/  LDL.LU R22, [R1+0x138] ;  /* 0x0001380001167983 */ /* 0x000ea20000300800 */
[----:B------:R-:W2:Y:S03]  /*53b60*/  LDL.LU R23, [R1+0x13c] ;  /* 0x00013c0001177983 */ /* 0x000ea60000300800 */
[----:B--2---:R-:W-:Y:S01]  /*53b70*/  STL.64 [R1+0x2168], R22 ;  /* 0x0021681601007387 */ /* 0x004fe20000100a00 */
[----:B-----5:R-:W-:Y:S02]  /*53b80*/  STL.64 [R1+0x2130], R18 ;  /* 0x0021301201007387 */ /* 0x020fe40000100a00 */
[----:B----4-:R0:W-:Y:S02]  /*53b90*/  STL.64 [R1+0x2128], R16 ;  /* 0x0021281001007387 */ /* 0x0101e40000100a00 */
[----:B0-----:R-:W2:Y:S01]  /*53ba0*/  LDL.LU R16, [R1+0x320] ;  /* 0x0003200001107983 */ /* 0x001ea20000300800 */
[----:B------:R-:W2:Y:S02]  /*53bb0*/  LDL.LU R17, [R1+0x324] ;  /* 0x0003240001117983 */ /* 0x000ea40000300800 */
[----:B------:R-:W4:Y:S02]  /*53bc0*/  LDL.LU R18, [R1+0x328] ;  /* 0x0003280001127983 */ /* 0x000f240000300800 */
[----:B------:R-:W4:Y:S01]  /*53bd0*/  LDL.LU R19, [R1+0x32c] ;  /* 0x00032c0001137983 */ /* 0x000f220000300800 */
[----:B---3--:R-:W-:Y:S01]  /*53be0*/  MOV R22, R15 ;  /* 0x0000000f00167202 */ /* 0x008fe20000000f00 */
[----:B------:R-:W-:Y:S01]  /*53bf0*/  IMAD.MOV.U32 R23, RZ, RZ, R14 ;  /* 0x000000ffff177224 */ /* 0x000fe200078e000e */
[----:B------:R-:W3:Y:S01]  /*53c00*/  LDL.LU R15, [R1+0x2274] ;  /* 0x00227400010f7983 */ /* 0x000ee20000300800 */
[----:B------:R-:W5:Y:S03]  /*53c10*/  LDL.LU R14, [R1+0x2270] ;  /* 0x00227000010e7983 */ /* 0x000f660000300800 */
[----:B------:R-:W-:Y:S04]  /*53c20*/  STL.64 [R1+0x2180], R22 ;  /* 0x0021801601007387 */ /* 0x000fe80000100a00 */
[----:B----4-:R-:W-:Y:S01]  /*53c30*/  STL.64 [R1+0x2148], R18 ;  /* 0x0021481201007387 */ /* 0x010fe20000100a00 */
[----:B--2---:R0:W-:Y:S03]  /*53c40*/  STL.64 [R1+0x2140], R16 ;  /* 0x0021401001007387 */ /* 0x0041e60000100a00 */
[----:B0-----:R-:W2:Y:S01]  /*53c50*/  LDL.LU R16, [R1+0x330] ;  /* 0x0003300001107983 */ /* 0x001ea20000300800 */
[----:B------:R-:W2:Y:S02]  /*53c60*/  LDL.LU R17, [R1+0x334] ;  /* 0x0003340001117983 */ /* 0x000ea40000300800 */
[----:B------:R-:W4:Y:S02]  /*53c70*/  LDL.LU R18, [R1+0x338] ;  /* 0x0003380001127983 */ /* 0x000f240000300800 */
[----:B------:R-:W4:Y:S01]  /*53c80*/  LDL.LU R19, [R1+0x33c] ;  /* 0x00033c0001137983 */ /* 0x000f220000300800 */
[----:B------:R-:W2:Y:S01]  /*53c90*/  LDL.LU R22, [R1+0x158] ;  /* 0x0001580001167983 */ /* 0x000ea20000300800 */
[----:B------:R-:W2:Y:S03]  /*53ca0*/  LDL.LU R23, [R1+0x15c] ;  /* 0x00015c0001177983 */ /* 0x000ea60000300800 */
[----:B--2---:R5:W-:Y:S01]  /*53cb0*/  STL.64 [R1+0x2198], R22 ;  /* 0x0021981601007387 */ /* 0x004be20000100a00 */
[----:B----4-:R-:W-:Y:S02]  /*53cc0*/  STL.64 [R1+0x2160], R18 ;  /* 0x0021601201007387 */ /* 0x010fe40000100a00 */
[----:B------:R0:W-:Y:S01]  /*53cd0*/  STL.64 [R1+0x2158], R16 ;  /* 0x0021581001007387 */ /* 0x0001e20000100a00 */
[----:B-----5:R-:W-:-:S02]  /*53ce0*/  MOV R22, R14 ;  /* 0x0000000e00167202 */ /* 0x020fc40000000f00 */
[----:B---3--:R-:W-:Y:S01]  /*53cf0*/  MOV R23, R15 ;  /* 0x0000000f00177202 */ /* 0x008fe20000000f00 */
        /* <DEDUP_REMOVED lines=15> */
[----:B------:R-:W3:Y:S02]  /*53df0*/  LDL.LU R19, [R1+0x35c] ;  /* 0x00035c0001137983 */ /* 0x000ee40000300800 */
[----:B-----5:R-:W-:Y:S01]  /*53e00*/  IMAD.MOV.U32 R22, RZ, RZ, R15 ;  /* 0x000000ffff167224 */ /* 0x020fe200078e000f */
[----:B----4-:R-:W-:Y:S01]  /*53e10*/  MOV R23, R14 ;  /* 0x0000000e00177202 */ /* 0x010fe20000000f00 */
        /* <DEDUP_REMOVED lines=21> */
[----:B------:R-:W5:Y:S02]  /*53f70*/  LDL.LU R15, [R1+0x2258] ;  /* 0x00225800010f7983 */ /* 0x000f640000300800 */
[----:B------:R-:W2:Y:S02]  /*53f80*/  LDL.LU R8, [R1+0x3d0] ;  /* 0x0003d00001087983 */ /* 0x000ea40000300800 */
[----:B------:R-:W2:Y:S01]  /*53f90*/  LDL.LU R9, [R1+0x3d4] ;  /* 0x0003d40001097983 */ /* 0x000ea20000300800 */
[----:B------:R-:W2:Y:S01]  /*53fa0*/  LDL.LU R10, [R1+0x3d8] ;  /* 0x0003d800010a7983 */ /* 0x000ea20000300800 */
[----:B------:R-:W2:Y:S02]  /*53fb0*/  LDL.LU R11, [R1+0x3dc] ;  /* 0x0003dc00010b7983 */ /* 0x000ea40000300800 */
[----:B------:R-:W2:Y:S02]  /*53fc0*/  LDL R20, [R1+0x5fc] ;  /* 0x0005fc0001147983 */ /* 0x000ea40000100800 */
[----:B------:R-:W2:Y:S01]  /*53fd0*/  LDL R21, [R1+0x600] ;  /* 0x0006000001157983 */ /* 0x000ea20000100800 */
[----:B------:R-:W-:Y:S04]  /*53fe0*/  STL.64 [R1+0x2220], R22 ;  /* 0x0022201601007387 */ /* 0x000fe80000100a00 */
[----:B--2---:R0:W-:Y:S04]  /*53ff0*/  STL.64 [R1+0x2218], R20 ;  /* 0x0022181401007387 */ /* 0x0041e80000100a00 */
        /* <DEDUP_REMOVED lines=8> */
[----:B---3--:R-:W-:Y:S01]  /*54080*/  STL.64 [R1+0x21c0], R18 ;  /* 0x0021c01201007387 */ /* 0x008fe20000100a00 */
[----:B------:R0:W-:Y:S03]  /*54090*/  STL.64 [R1+0x21b8], R16 ;  /* 0x0021b81001007387 */ /* 0x0001e60000100a00 */
[----:B0-----:R-:W3:Y:S01]  /*540a0*/  LDL.LU R16, [R1+0x380] ;  /* 0x0003800001107983 */ /* 0x001ee20000300800 */
[----:B------:R-:W3:Y:S01]  /*540b0*/  LDL.LU R17, [R1+0x384] ;  /* 0x0003840001117983 */ /* 0x000ee20000300800 */
[----:B-----5:R-:W-:-:S02]  /*540c0*/  MOV R18, R15 ;  /* 0x0000000f00127202 */ /* 0x020fc40000000f00 */
[----:B----4-:R-:W-:Y:S01]  /*540d0*/  MOV R19, R14 ;  /* 0x0000000e00137202 */ /* 0x010fe20000000f00 */
[----:B------:R-:W4:Y:S01]  /*540e0*/  LDL.LU R15, [R1+0x2254] ;  /* 0x00225400010f7983 */ /* 0x000f220000300800 */
[----:B------:R-:W5:Y:S03]  /*540f0*/  LDL.LU R14, [R1+0x2250] ;  /* 0x00225000010e7983 */ /* 0x000f660000300800 */
[----:B------:R-:W-:Y:S04]  /*54100*/  STL.64 [R1+0x21d8], R18 ;  /* 0x0021d81201007387 */ /* 0x000fe80000100a00 */
[----:B---3--:R0:W-:Y:S04]  /*54110*/  STL.64 [R1+0x21d0], R16 ;  /* 0x0021d01001007387 */ /* 0x0081e80000100a00 */
[----:B0-----:R-:W3:Y:S01]  /*54120*/  LDL.LU R16, [R1+0x390] ;  /* 0x0003900001107983 */ /* 0x001ee20000300800 */
[----:B------:R-:W3:Y:S02]  /*54130*/  LDL.LU R17, [R1+0x394] ;  /* 0x0003940001117983 */ /* 0x000ee40000300800 */
[----:B------:R-:W2:Y:S02]  /*54140*/  LDL.LU R18, [R1+0x398] ;  /* 0x0003980001127983 */ /* 0x000ea40000300800 */
[----:B------:R-:W2:Y:S02]  /*54150*/  LDL.LU R19, [R1+0x39c] ;  /* 0x00039c0001137983 */ /* 0x000ea40000300800 */
[----:B--2---:R5:W-:Y:S01]  /*54160*/  STL.64 [R1+0x21f0], R18 ;  /* 0x0021f01201007387 */ /* 0x004be20000100a00 */
[----:B---3--:R0:W-:Y:S02]  /*54170*/  STL.64 [R1+0x21e8], R16 ;  /* 0x0021e81001007387 */ /* 0x0081e40000100a00 */
[----:B-----5:R-:W-:Y:S01]  /*54180*/  IMAD.MOV.U32 R18, RZ, RZ, R14 ;  /* 0x000000ffff127224 */ /* 0x020fe200078e000e */
[----:B0-----:R-:W2:Y:S01]  /*54190*/  LDL.LU R16, [R1+0x3a0] ;  /* 0x0003a00001107983 */ /* 0x001ea20000300800 */
[----:B------:R-:W2:Y:S02]  /*541a0*/  LDL.LU R17, [R1+0x3a4] ;  /* 0x0003a40001117983 */ /* 0x000ea40000300800 */
[----:B------:R-:W3:Y:S01]  /*541b0*/  LDL.LU R14, [R1+0x224c] ;  /* 0x00224c00010e7983 */ /* 0x000ee20000300800 */
[----:B----4-:R-:W-:-:S02]  /*541c0*/  MOV R19, R15 ;  /* 0x0000000f00137202 */ /* 0x010fc40000000f00 */
[----:B------:R-:W3:Y:S03]  /*541d0*/  LDL.LU R15, [R1+0x2248] ;  /* 0x00224800010f7983 */ /* 0x000ee60000300800 */
[----:B------:R-:W-:Y:S01]  /*541e0*/  STL.64 [R1+0x2208], R18 ;  /* 0x0022081201007387 */ /* 0x000fe20000100a00 */
[C---:B---3--:R-:W-:Y:S01]  /*541f0*/  HMMA.16816.F32.BF16 R8, R24.reuse, R14, R8 ;  /* 0x0000000e1808723c */ /* 0x048fe20000041808 */
        /* <DEDUP_REMOVED lines=28> */
[----:B------:R-:W2:Y:S11]  /*543c0*/  LDL.LU.64 R20, [R1+0x2218] ;  /* 0x0022180001147983 */ /* 0x000eb60000300a00 */
[----:B------:R-:W-:Y:S09]  /*543d0*/  @!UPT UIADD3 URZ, URZ, URZ, URZ ;  /* 0x0000003f3f3ff290 */ /* 0x000ff2000fffe03f */
[----:B------:R5:W-:Y:S01]  /*543e0*/  STL.64 [R1+0x1c0], R24 ;  /* 0x0001c01801007387 */ /* 0x000be20000100a00 */
[----:B------:R0:W-:Y:S01]  /*543f0*/  STL.64 [R1+0x1c8], R26 ;  /* 0x0001c81a01007387 */ /* 0x0001e20000100a00 */
[----:B-----5:R-:W-:Y:S02]  /*54400*/  F2FP.BF16.PACK_AB R24, R11, R12 ;  /* 0x0000000c0b18723e */ /* 0x020fe400000010ff */
[----:B0-----:R-:W-:Y:S02]  /*54410*/  F2FP.BF16.PACK_AB R27, R9, R29 ;  /* 0x0000001d091b723e */ /* 0x001fe400000010ff */
[----:B--2---:R-:W-:Y:S02]  /*54420*/  F2FP.BF16.PACK_AB R25, R13, R20 ;  /* 0x000000140d19723e */ /* 0x004fe400000010ff */
        /* <DEDUP_REMOVED lines=73> */
[----:B0-----:R-:W2:Y:S01]  /*548c0*/  LDL.LU.64 R22, [R1+0x2120] ;  /* 0x0021200001167983 */ /* 0x001ea20000300a00 */
[----:B------:R-:W2:Y:S02]  /*548d0*/  LDL.LU.64 R20, [R1+0x2118] ;  /* 0x0021180001147983 */ /* 0x000ea40000300a00 */
[C---:B--2---:R-:W-:Y:S01]  /*548e0*/  HMMA.16816.F32.BF16 R12, R24.reuse, R14, R20 ;  /* 0x0000000e180c723c */ /* 0x044fe20000041814 */
[----:B------:R-:W3:Y:S11]  /*548f0*/  LDL.LU.64 R22, [R1+0x2110] ;  /* 0x0021100001167983 */ /* 0x000ef60000300a00 */
[----:B------:R-:W-:Y:S11]  /*54900*/  @!UPT UIADD3 URZ, URZ, URZ, URZ ;  /* 0x0000003f3f3ff290 */ /* 0x000ff6000fffe03f */
[----:B------:R-:W-:Y:S01]  /*54910*/  STL.64 [R1+0x310], R12 ;  /* 0x0003100c01007387 */ /* 0x000fe20000100a00 */
[----:B------:R3:W-:Y:S02]  /*54920*/  STL.64 [R1+0x318], R14 ;  /* 0x0003180e01007387 */ /* 0x0007e40000100a00 */
[----:B---3--:R-:W-:Y:S07]  /*54930*/  HMMA.16816.F32.BF16 R12, R24, R22, R16 ;  /* 0x00000016180c723c */ /* 0x008fee0000041810 */
[----:B------:R-:W-:Y:S01]  /*54940*/  MOV R22, R4 ;  /* 0x0000000400167202 */ /* 0x000fe20000000f00 */
[----:B------:R-:W-:Y:S11]  /*54950*/  IMAD.MOV.U32 R23, RZ, RZ, R0 ;  /* 0x000000ffff177224 */ /* 0x000ff600078e0000 */
[----:B------:R-:W-:Y:S04]  /*54960*/  @!UPT UIADD3 URZ, URZ, URZ, URZ ;  /* 0x0000003f3f3ff290 */ /* 0x000fe8000fffe03f */
[----:B------:R-:W-:Y:S01]  /*54970*/  STL.64 [R1+0x300], R12 ;  /* 0x0003000c01007387 */ /* 0x000fe20000100a00 */
[----:B------:R-:W-:Y:S02]  /*54980*/  STL.64 [R1+0x308], R14 ;  /* 0x0003080e01007387 */ /* 0x000fe40000100a00 */
[----:B------:R0:W-:Y:S02]  /*54990*/  STL.64 [R1+0x1fb0], R22 ;  /* 0x001fb01601007387 */ /* 0x0001e40000100a00 */
[----:B------:R-:W2:Y:S01]  /*549a0*/  LDL.LU R4, [R1+0xb60] ;  /* 0x000b600001047983 */ /* 0x000ea20000300800 */
[----:B------:R-:W-:Y:S01]  /*549b0*/  STL.64 [R1+0x1fe0], R6 ;  /* 0x001fe00601007387 */ /* 0x000fe20000100a00 */
[----:B0-----:R-:W-:Y:S02]  /*549c0*/  MOV R22, R28 ;  /* 0x0000001c00167202 */ /* 0x001fe40000000f00 */
[----:B------:R-:W-:Y:S01]  /*549d0*/  MOV R23, R2 ;  /* 0x0000000200177202 */ /* 0x000fe20000000f00 */
[----:B--2---:R-:W-:Y:S01]  /*549e0*/  STL [R1+0x1fd8], R4 ;  /* 0x001fd80401007387 */ /* 0x004fe20000100800 */
[----:B------:R-:W2:Y:S02]  /*549f0*/  LDL.LU R16, [R1+0x200] ;  /* 0x0002000001107983 */ /* 0x000ea40000300800 */
[----:B------:R-:W2:Y:S02]  /*54a00*/  LDL.LU R17, [R1+0x204] ;  /* 0x0002040001117983 */ /* 0x000ea40000300800 */
[----:B------:R-:W3:Y:S01]  /*54a10*/  LDL.LU R18, [R1+0x208] ;  /* 0x0002080001127983 */ /* 0x000ee20000300800 */
[----:B------:R-:W3:Y:S01]  /*54a20*/  LDL.LU R19, [R1+0x20c] ;  /* 0x00020c0001137983 */ /* 0x000ee20000300800 */
[----:B------:R5:W-:Y:S02]  /*54a30*/  STL.64 [R1+0x1fe8], R22 ;  /* 0x001fe81601007387 */ /* 0x000be40000100a00 */
[----:B------:R-:W2:Y:S02]  /*54a40*/  LDL.LU R10, [R1+0x28] ;  /* 0x00002800010a7983 */ /* 0x000ea40000300800 */
[----:B------:R-:W-:-:S02]  /*54a50*/  IMAD.MOV.U32 R11, RZ, RZ, R5 ;  /* 0x000000ffff0b7224 */ /* 0x000fc400078e0005 */
[----:B------:R-:W3:Y:S01]  /*54a60*/  LDL.LU R5, [R1+0x2108] ;  /* 0x0021080001057983 */ /* 0x000ee20000300800 */
[----:B-----5:R-:W-:Y:S02]  /*54a70*/  MOV R22, R29 ;  /* 0x0000001d00167202 */ /* 0x020fe40000000f00 */
[----:B----4-:R-:W-:Y:S01]  /*54a80*/  MOV R23, R9 ;  /* 0x0000000900177202 */ /* 0x010fe20000000f00 */
[----:B--2---:R0:W-:Y:S04]  /*54a90*/  STL.64 [R1+0x1ff0], R10 ;  /* 0x001ff00a01007387 */ /* 0x0041e80000100a00 */
[----:B------:R3:W-:Y:S02]  /*54aa0*/  STL.64 [R1+0x1ff8], R22 ;  /* 0x001ff81601007387 */ /* 0x0007e40000100a00 */
[----:B------:R-:W2:Y:S02]  /*54ab0*/  LDL.LU R8, [R1+0x240] ;  /* 0x0002400001087983 */ /* 0x000ea40000300800 */
[----:B------:R-:W2:Y:S01]  /*54ac0*/  LDL.LU R9, [R1+0x244] ;  /* 0x0002440001097983 */ /* 0x000ea20000300800 */
[----:B0-----:R-:W4:Y:S01]  /*54ad0*/  LDL.LU R10, [R1+0x248] ;  /* 0x00024800010a7983 */ /* 0x001f220000300800 */
[----:B------:R-:W4:Y:S02]  /*54ae0*/  LDL.LU R11, [R1+0x24c] ;  /* 0x00024c00010b7983 */ /* 0x000f240000300800 */
[----:B---3--:R-:W-:Y:S01]  /*54af0*/  IMAD.MOV.U32 R23, RZ, RZ, R5 ;  /* 0x000000ffff177224 */ /* 0x008fe200078e0005 */
[----:B----4-:R-:W-:Y:S01]  /*54b00*/  STL.64 [R1+0x2008], R10 ;  /* 0x0020080a01007387 */ /* 0x010fe20000100a00 */
[----:B--2---:R0:W-:Y:S02]  /*54b10*/  STL.64 [R1+0x2000], R8 ;  /* 0x0020000801007387 */ /* 0x0041e40000100a00 */
[----:B------:R-:W2:Y:S02]  /*54b20*/  LDL.LU R22, [R1+0x48] ;  /* 0x0000480001167983 */ /* 0x000ea40000300800 */
[----:B------:R-:W3:Y:S01]  /*54b30*/  LDL.LU R5, [R1+0x2104] ;  /* 0x0021040001057983 */ /* 0x000ee20000300800 */
[----:B--2---:R1:W-:Y:S01]  /*54b40*/  STL.64 [R1+0x2010], R22 ;  /* 0x0020101601007387 */ /* 0x0043e20000100a00 */
[----:B0-----:R-:W2:Y:S02]  /*54b50*/  LDL.LU R8, [R1+0x250] ;  /* 0x0002500001087983 */ /* 0x001ea40000300800 */
[----:B------:R-:W2:Y:S02]  /*54b60*/  LDL.LU R9, [R1+0x254] ;  /* 0x0002540001097983 */ /* 0x000ea40000300800 */
[----:B------:R-:W4:Y:S01]  /*54b70*/  LDL.LU R10, [R1+0x258] ;  /* 0x00025800010a7983 */ /* 0x000f220000300800 */
[----:B------:R-:W4:Y:S04]  /*54b80*/  LDL.LU R11, [R1+0x25c] ;  /* 0x00025c00010b7983 */ /* 0x000f280000300800 */
[----:B----4-:R-:W-:Y:S01]  /*54b90*/  STL.64 [R1+0x2020], R10 ;  /* 0x0020200a01007387 */ /* 0x010fe20000100a00 */
[----:B--2---:R0:W-:Y:S02]  /*54ba0*/  STL.64 [R1+0x2018], R8 ;  /* 0x0020180801007387 */ /* 0x0041e40000100a00 */
[----:B-1----:R-:W2:Y:S01]  /*54bb0*/  LDL.LU R22, [R1+0x58] ;  /* 0x0000580001167983 */ /* 0x002ea20000300800 */
[----:B---3--:R-:W-:-:S02]  /*54bc0*/  MOV R23, R5 ;  /* 0x0000000500177202 */ /* 0x008fc40000000f00 */
[----:B------:R-:W3:Y:S04]  /*54bd0*/  LDL.LU R5, [R1+0x2100] ;  /* 0x0021000001057983 */ /* 0x000ee80000300800 */
[----:B--2---:R1:W-:Y:S01]  /*54be0*/  STL.64 [R1+0x2028], R22 ;  /* 0x0020281601007387 */ /* 0x0043e20000100a00 */
[----:B0-----:R-:W2:Y:S02]  /*54bf0*/  LDL.LU R8, [R1+0x260] ;  /* 0x0002600001087983 */ /* 0x001ea40000300800 */
[----:B------:R-:W2:Y:S02]  /*54c00*/  LDL.LU R9, [R1+0x264] ;  /* 0x0002640001097983 */ /* 0x000ea40000300800 */
[----:B------:R-:W4:Y:S01]  /*54c10*/  LDL.LU R10, [R1+0x268] ;  /* 0x00026800010a7983 */ /* 0x000f220000300800 */
[----:B------:R-:W4:Y:S04]  /*54c20*/  LDL.LU R11, [R1+0x26c] ;  /* 0x00026c00010b7983 */ /* 0x000f280000300800 */
[----:B----4-:R-:W-:Y:S01]  /*54c30*/  STL.64 [R1+0x2038], R10 ;  /* 0x0020380a01007387 */ /* 0x010fe20000100a00 */
[----:B--2---:R-:W-:Y:S02]  /*54c40*/  STL.64 [R1+0x2030], R8 ;  /* 0x0020300801007387 */ /* 0x004fe40000100a00 */
[----:B-1----:R-:W2:Y:S02]  /*54c50*/  LDL.LU R22, [R1+0x68] ;  /* 0x0000680001167983 */ /* 0x002ea40000300800 */
[----:B------:R-:W2:Y:S02]  /*54c60*/  LDL.LU R23, [R1+0x6c] ;  /* 0x00006c0001177983 */ /* 0x000ea40000300800 */
[----:B--2---:R0:W-:Y:S04]  /*54c70*/  STL.64 [R1+0x2040], R22 ;  /* 0x0020401601007387 */ /* 0x0041e80000100a00 */
[----:B0-----:R-:W2:Y:S01]  /*54c80*/  LDL.LU R22, [R1+0x78] ;  /* 0x0000780001167983 */ /* 0x001ea20000300800 */
[----:B---3--:R-:W-:-:S02]  /*54c90*/  MOV R23, R5 ;  /* 0x0000000500177202 */ /* 0x008fc40000000f00 */
[----:B------:R-:W3:Y:S03]  /*54ca0*/  LDL.LU R5, [R1+0x20fc] ;  /* 0x0020fc0001057983 */ /* 0x000ee60000300800 */
[----:B--2---:R0:W-:Y:S01]  /*54cb0*/  STL.64 [R1+0x2058], R22 ;  /* 0x0020581601007387 */ /* 0x0041e20000100a00 */
[----:B------:R-:W2:Y:S02]  /*54cc0*/  LDL.LU R8, [R1+0x270] ;  /* 0x0002700001087983 */ /* 0x000ea40000300800 */
[----:B------:R-:W2:Y:S02]  /*54cd0*/  LDL.LU R9, [R1+0x274] ;  /* 0x0002740001097983 */ /* 0x000ea40000300800 */
[----:B------:R-:W4:Y:S01]  /*54ce0*/  LDL.LU R10, [R1+0x278] ;  /* 0x00027800010a7983 */ /* 0x000f220000300800 */
[----:B------:R-:W4:Y:S04]  /*54cf0*/  LDL.LU R11, [R1+0x27c] ;  /* 0x00027c00010b7983 */ /* 0x000f280000300800 */
[----:B0-----:R-:W5:Y:S01]  /*54d00*/  LDL.LU R22, [R1+0x88] ;  /* 0x0000880001167983 */ /* 0x001f620000300800 */
[----:B---3--:R-:W-:-:S02]  /*54d10*/  IMAD.MOV.U32 R23, RZ, RZ, R5 ;  /* 0x000000ffff177224 */ /* 0x008fc400078e0005 */
[----:B------:R-:W3:Y:S03]  /*54d20*/  LDL.LU R5, [R1+0x20f8] ;  /* 0x0020f80001057983 */ /* 0x000ee60000300800 */
[----:B-----5:R-:W-:Y:S01]  /*54d30*/  STL.64 [R1+0x2070], R22 ;  /* 0x0020701601007387 */ /* 0x020fe20000100a00 */
[----:B----4-:R-:W-:Y:S02]  /*54d40*/  STL.64 [R1+0x2050], R10 ;  /* 0x0020500a01007387 */ /* 0x010fe40000100a00 */
[----:B--2---:R0:W-:Y:S02]  /*54d50*/  STL.64 [R1+0x2048], R8 ;  /* 0x0020480801007387 */ /* 0x0041e40000100a00 */
[----:B0-----:R-:W2:Y:S01]  /*54d60*/  LDL.LU R8, [R1+0x280] ;  /* 0x0002800001087983 */ /* 0x001ea20000300800 */
[----:B------:R-:W2:Y:S02]  /*54d70*/  LDL.LU R9, [R1+0x284] ;  /* 0x0002840001097983 */ /* 0x000ea40000300800 */
[----:B------:R-:W4:Y:S02]  /*54d80*/  LDL.LU R10, [R1+0x288] ;  /* 0x00028800010a7983 */ /* 0x000f240000300800 */
[----:B------:R-:W4:Y:S01]  /*54d90*/  LDL.LU R11, [R1+0x28c] ;  /* 0x00028c00010b7983 */ /* 0x000f220000300800 */
[----:B------:R-:W5:Y:S01]  /*54da0*/  LDL.LU R22, [R1+0x98] ;  /* 0x0000980001167983 */ /* 0x000f620000300800 */
[----:B------:R-:W5:Y:S03]  /*54db0*/  LDL.LU R23, [R1+0x9c] ;  /* 0x00009c0001177983 */ /* 0x000f660000300800 */
        /* <DEDUP_REMOVED lines=8> */
[----:B---3--:R-:W-:-:S02]  /*54e40*/  MOV R23, R5 ;  /* 0x0000000500177202 */ /* 0x008fc40000000f00 */
        /* <DEDUP_REMOVED lines=10> */
[----:B-----5:R0:W-:Y:S04]  /*54ef0*/  STL.64 [R1+0x20b8], R22 ;  /* 0x0020b81601007387 */ /* 0x0201e80000100a00 */
[----:B0-----:R-:W5:Y:S01]  /*54f00*/  LDL.LU R22, [R1+0xc8] ;  /* 0x0000c80001167983 */ /* 0x001f620000300800 */
[----:B---3--:R-:W-:-:S02]  /*54f10*/  MOV R23, R5 ;  /* 0x0000000500177202 */ /* 0x008fc40000000f00 */
[----:B------:R-:W3:Y:S03]  /*54f20*/  LDL.LU R5, [R1+0x20f0] ;  /* 0x0020f00001057983 */ /* 0x000ee60000300800 */
[----:B-----5:R0:W-:Y:S01]  /*54f30*/  STL.64 [R1+0x20d0], R22 ;  /* 0x0020d01601007387 */ /* 0x0201e20000100a00 */
[----:B------:R-:W5:Y:S02]  /*54f40*/  LDL.LU R14, [R1+0xd8] ;  /* 0x0000d800010e7983 */ /* 0x000f640000300800 */
[----:B------:R-:W5:Y:S02]  /*54f50*/  LDL.LU R15, [R1+0xdc] ;  /* 0x0000dc00010f7983 */ /* 0x000f640000300800 */
[----:B-----5:R1:W-:Y:S01]  /*54f60*/  STL.64 [R1+0x20d8], R14 ;  /* 0x0020d80e01007387 */ /* 0x0203e20000100a00 */
[----:B------:R-:W5:Y:S02]  /*54f70*/  LDL.LU R20, [R1+0x2e0] ;  /* 0x0002e00001147983 */ /* 0x000f640000300800 */
[----:B------:R-:W5:Y:S02]  /*54f80*/  LDL.LU R21, [R1+0x2e4] ;  /* 0x0002e40001157983 */ /* 0x000f640000300800 */
[----:B0-----:R-:W2:Y:S01]  /*54f90*/  LDL.LU R22, [R1+0x2e8] ;  /* 0x0002e80001167983 */ /* 0x001ea20000300800 */
[----:B------:R-:W2:Y:S04]  /*54fa0*/  LDL.LU R23, [R1+0x2ec] ;  /* 0x0002ec0001177983 */ /* 0x000ea80000300800 */
[----:B--2---:R-:W-:Y:S01]  /*54fb0*/  STL.64 [R1+0x20e8], R22 ;  /* 0x0020e81601007387 */ /* 0x004fe20000100a00 */
[----:B-----5:R0:W-:Y:S02]  /*54fc0*/  STL.64 [R1+0x20e0], R20 ;  /* 0x0020e01401007387 */ /* 0x0201e40000100a00 */
[----:B-1----:R-:W2:Y:S01]  /*54fd0*/  LDL.LU R14, [R1+0xe8] ;  /* 0x0000e800010e7983 */ /* 0x002ea20000300800 */
[----:B0-----:R-:W2:Y:S01]  /*54fe0*/  LDL.LU R20, [R1+0x2f0] ;  /* 0x0002f00001147983 */ /* 0x001ea20000300800 */
[----:B------:R-:W2:Y:S02]  /*54ff0*/  LDL.LU R21, [R1+0x2f4] ;  /* 0x0002f40001157983 */ /* 0x000ea40000300800 */
[----:B------:R-:W2:Y:S02]  /*55000*/  LDL.LU R22, [R1+0x2f8] ;  /* 0x0002f80001167983 */ /* 0x000ea40000300800 */
[----:B------:R-:W2:Y:S01]  /*55010*/  LDL.LU R23, [R1+0x2fc] ;  /* 0x0002fc0001177983 */ /* 0x000ea20000300800 */
[----:B----4-:R-:W-:Y:S01]  /*55020*/  STL.64 [R1+0x2098], R10 ;  /* 0x0020980a01007387 */ /* 0x010fe20000100a00 */
[----:B------:R0:W-:Y:S03]  /*55030*/  STL.64 [R1+0x2090], R8 ;  /* 0x0020900801007387 */ /* 0x0001e60000100a00 */
        /* <DEDUP_REMOVED lines=9> */
[----:B------:R-:W5:Y:S02]  /*550d0*/  LDL.LU R11, [R1+0x2cc] ;  /* 0x0002cc00010b7983 */ /* 0x000f640000300800 */
[----:B---3--:R-:W-:Y:S01]  /*550e0*/  IMAD.MOV.U32 R15, RZ, RZ, R5 ;  /* 0x000000ffff0f7224 */ /* 0x008fe200078e0005 */
[----:B-----5:R-:W-:Y:S01]  /*550f0*/  STL.64 [R1+0x20c8], R10 ;  /* 0x0020c80a01007387 */ /* 0x020fe20000100a00 */
[----:B----4-:R0:W-:Y:S03]  /*55100*/  STL.64 [R1+0x20c0], R8 ;  /* 0x0020c00801007387 */ /* 0x0101e60000100a00 */
        /* <DEDUP_REMOVED lines=25> */
[----:B0-----:R-:W3:Y:S02]  /*552a0*/  LDL.LU.64 R14, [R1+0x20d8] ;  /* 0x0020d800010e7983 */ /* 0x001ee40000300a00 */
[C---:B---3--:R-:W-:Y:S02]  /*552b0*/  HMMA.16816.F32.BF16 R12, R24.reuse, R14, R20 ;  /* 0x0000000e180c723c */ /* 0x048fe40000041814 */
[----:B------:R-:W3:Y:S01]  /*552c0*/  LDL.LU.64 R22, [R1+0x20d0] ;  /* 0x0020d00001167983 */ /* 0x000ee20000300a00 */
        /* <DEDUP_REMOVED lines=14> */
[----:B0-----:R-:W3:Y:S01]  /*553b0*/  LDL.LU.64 R22, [R1+0x20b8] ;  /* 0x0020b80001167983 */ /* 0x001ee20000300a00 */
[----:B------:R-:W2:Y:S01]  /*553c0*/  LDL.LU R29, [R1+0xb58] ;  /* 0x000b5800011d7983 */ /* 0x000ea20000300800 */
        /* <DEDUP_REMOVED lines=61> */
[----:B0-----:R-:W2:Y:S01]  /*557a0*/  LDL.LU.64 R22, [R1+0x1fe8] ;  /* 0x001fe80001167983 */ /* 0x001ea20000300a00 */
[C---:B----4-:R-:W-:Y:S03]  /*557b0*/  HMMA.16816.F32.BF16 R8, R24.reuse, R10, R4 ;  /* 0x0000000a1808723c */ /* 0x050fe60000041804 */
[----:B------:R-:W3:Y:S01]  /*557c0*/  LDL.LU.64 R6, [R1+0x1fe0] ;  /* 0x001fe00001067983 */ /* 0x000ee20000300a00 */
[----:B------:R-:W4:Y:S11]  /*557d0*/  LDL.LU R4, [R1+0x1fd8] ;  /* 0x001fd80001047983 */ /* 0x000f360000300800 */
[----:B------:R-:W-:Y:S08]  /*557e0*/  @!UPT UIADD3 URZ, URZ, URZ, URZ ;  /* 0x0000003f3f3ff290 */ /* 0x000ff0000fffe03f */
[----:B------:R-:W-:Y:S01]  /*557f0*/  STL.64 [R1+0x230], R8 ;  /* 0x0002300801007387 */ /* 0x000fe20000100a00 */
[----:B------:R0:W-:Y:S03]  /*55800*/  STL.64 [R1+0x238], R10 ;  /* 0x0002380a01007387 */ /* 0x0001e60000100a00 */
[----:B0-----:R-:W3:Y:S01]  /*55810*/  LDL.LU.64 R10, [R1+0x1fd0] ;  /* 0x001fd000010a7983 */ /* 0x001ee20000300a00 */
[----:B------:R-:W4:Y:S02]  /*55820*/  LDL.LU R8, [R1+0x1fc8] ;  /* 0x001fc80001087983 */ /* 0x000f240000300800 */
[----:B------:R-:W4:Y:S01]  /*55830*/  LDL.LU R9, [R1+0xb54] ;  /* 0x000b540001097983 */ /* 0x000f220000300800 */
[C---:B--2---:R-:W-:Y:S01]  /*55840*/  HMMA.16816.F32.BF16 R20, R24.reuse, R22, R16 ;  /* 0x000000161814723c */ /* 0x044fe20000041810 */
[----:B---3--:R-:W-:Y:S01]  /*55850*/  STL.64 [R1+0x1f68], R10 ;  /* 0x001f680a01007387 */ /* 0x008fe20000100a00 */
[----:B----4-:R0:W-:Y:S03]  /*55860*/  STL.64 [R1+0x1f60], R8 ;  /* 0x001f600801007387 */ /* 0x0101e60000100a00 */
[----:B0-----:R-:W2:Y:S01]  /*55870*/  LDL.LU R8, [R1+0x1e0] ;  /* 0x0001e00001087983 */ /* 0x001ea20000300800 */
[----:B------:R-:W2:Y:S02]  /*55880*/  LDL.LU R9, [R1+0x1e4] ;  /* 0x0001e40001097983 */ /* 0x000ea40000300800 */
[----:B------:R-:W2:Y:S02]  /*55890*/  LDL.LU R10, [R1+0x1e8] ;  /* 0x0001e800010a7983 */ /* 0x000ea40000300800 */
[----:B------:R-:W2:Y:S01]  /*558a0*/  LDL.LU R11, [R1+0x1ec] ;  /* 0x0001ec00010b7983 */ /* 0x000ea20000300800 */
[----:B------:R-:W3:Y:S01]  /*558b0*/  LDL.LU R5, [R1+0xb70] ;  /* 0x000b700001057983 */ /* 0x000ee20000300800 */
[----:B------:R-:W4:Y:S02]  /*558c0*/  LDL.LU.64 R18, [R1+0x1fc0] ;  /* 0x001fc00001127983 */ /* 0x000f240000300a00 */
[----:B------:R-:W4:Y:S09]  /*558d0*/  LDL.LU.64 R16, [R1+0x1fb8] ;  /* 0x001fb80001107983 */ /* 0x000f320000300a00 */
[----:B------:R-:W-:Y:S01]  /*558e0*/  STL.64 [R1+0x220], R20 ;  /* 0x0002201401007387 */ /* 0x000fe20000100a00 */
[----:B------:R0:W-:Y:S04]  /*558f0*/  STL.64 [R1+0x228], R22 ;  /* 0x0002281601007387 */ /* 0x0001e80000100a00 */
        /* <DEDUP_REMOVED lines=8> */
[----:B------:R-:W2:Y:S01]  /*55980*/  LDL.LU.64 R20, [R1+0x1f90] ;  /* 0x001f900001147983 */ /* 0x000ea20000300a00 */
[C---:B----4-:R-:W-:Y:S11]  /*55990*/  HMMA.16816.F32.BF16 R16, R24.reuse, R22, R16 ;  /* 0x000000161810723c */ /* 0x050ff60000041810 */
[----:B------:R-:W-:Y:S11]  /*559a0*/  @!UPT UIADD3 URZ, URZ, URZ, URZ ;  /* 0x0000003f3f3ff290 */ /* 0x000ff6000fffe03f */
[----:B------:R-:W-:Y:S01]  /*559b0*/  @!UPT UIADD3 URZ, URZ, URZ, URZ ;  /* 0x0000003f3f3ff290 */ /* 0x000fe2000fffe03f */
[----:B------:R-:W-:Y:S01]  /*559c0*/  STL.64 [R1+0x200], R16 ;  /* 0x0002001001007387 */ /* 0x000fe20000100a00 */
[----:B------:R0:W-:Y:S03]  /*559d0*/  STL.64 [R1+0x208], R18 ;  /* 0x0002081201007387 */ /* 0x0001e60000100a00 */
[----:B0-----:R-:W4:Y:S01]  /*559e0*/  LDL.LU.64 R18, [R1+0x1f88] ;  /* 0x001f880001127983 */ /* 0x001f220000300a00 */
[--C-:B------:R-:W-:Y:S02]  /*559f0*/  FADD R0, R4, -R3.reuse ;  /* 0x8000000304007221 */ /* 0x100fe40000000000 */
[----:B------:R-:W3:Y:S02]  /*55a00*/  LDL.LU.64 R16, [R1+0x1f80] ;  /* 0x001f800001107983 */ /* 0x000ee40000300a00 */
[----:B------:R-:W3:Y:S01]  /*55a10*/  LDL.LU R4, [R1+0xb64] ;  /* 0x000b640001047983 */ /* 0x000ee20000300800 */
[----:B------:R-:W3:Y:S01]  /*55a20*/  LDL R22, [R1+0x7e0] ;  /* 0x0007e00001167983 */ /* 0x000ee20000100800 */
[----:B--2---:R-:W-:Y:S01]  /*55a30*/  STL.64 [R1+0x1dd8], R20 ;  /* 0x001dd81401007387 */ /* 0x004fe20000100a00 */
[----:B----4-:R-:W-:Y:S11]  /*55a40*/  HMMA.16816.F32.BF16 R12, R24, R18, R12 ;  /* 0x00000012180c723c */ /* 0x010ff6000004180c */
[----:B------:R-:W-:Y:S11]  /*55a50*/  @!UPT UIADD3 URZ, URZ, URZ, URZ ;  /* 0x0000003f3f3ff290 */ /* 0x000ff6000fffe03f */
[----:B------:R-:W-:Y:S01]  /*55a60*/  @!UPT UIADD3 URZ, URZ, URZ, URZ ;  /* 0x0000003f3f3ff290 */ /* 0x000fe2000fffe03f */
[----:B------:R-:W-:Y:S01]  /*55a70*/  STL.64 [R1+0x1f0], R12 ;  /* 0x0001f00c01007387 */ /* 0x000fe20000100a00 */
[----:B------:R0:W-:Y:S03]  /*55a80*/  STL.64 [R1+0x1f8], R14 ;  /* 0x0001f80e01007387 */ /* 0x0001e60000100a00 */
[----:B0-----:R-:W2:Y:S01]  /*55a90*/  LDL.LU.64 R14, [R1+0x1f78] ;  /* 0x001f7800010e7983 */ /* 0x001ea20000300a00 */
[----:B------:R-:W4:Y:S02]  /*55aa0*/  LDL.LU.64 R12, [R1+0x1f70] ;  /* 0x001f7000010c7983 */ /* 0x000f240000300a00 */
[----:B------:R-:W-:Y:S02]  /*55ab0*/  FMUL R0, R0, 1.4426950216293334961 ;  /* 0x3fb8aa3b00007820 */ /* 0x000fe40000400000 */
[----:B-----5:R-:W-:Y:S02]  /*55ac0*/  FADD R2, R28, -R3 ;  /* 0x800000031c027221 */ /* 0x020fe40000000000 */
[----:B------:R0:W1:Y:S02]  /*55ad0*/  MUFU.EX2 R20, R0 ;  /* 0x0000000000147308 */ /* 0x0000640000000800 */
[----:B0-----:R-:W-:-:S06]  /*55ae0*/  FMUL R0, R2, 1.4426950216293334961 ;  /* 0x3fb8aa3b02007820 */ /* 0x001fcc0000400000 */
[----:B------:R-:W0:Y:S01]  /*55af0*/  MUFU.EX2 R18, R0 ;  /* 0x0000000000127308 */ /* 0x000e220000000800 */
[----:B-1----:R-:W-:Y:S01]  /*55b00*/  STL [R1+0x5ec], R20 ;  /* 0x0005ec1401007387 */ /* 0x002fe20000100800 */
[----:B--2---:R-:W-:Y:S11]  /*55b10*/  HMMA.16816.F32.BF16 R8, R24, R14, R8 ;  /* 0x0000000e1808723c */ /* 0x004ff60000041808 */
[----:B------:R-:W-:Y:S11]  /*55b20*/  @!UPT UIADD3 URZ, URZ, URZ, URZ ;  /* 0x0000003f3f3ff290 */ /* 0x000ff6000fffe03f */
[----:B------:R-:W-:Y:S01]  /*55b30*/  @!UPT UIADD3 URZ, URZ, URZ, URZ ;  /* 0x0000003f3f3ff290 */ /* 0x000fe2000fffe03f */
[----:B------:R-:W-:Y:S01]  /*55b40*/  STL.64 [R1+0x1e0], R8 ;  /* 0x0001e00801007387 */ /* 0x000fe20000100a00 */
[----:B------:R1:W-:Y:S03]  /*55b50*/  STL.64 [R1+0x1e8], R10 ;  /* 0x0001e80a01007387 */ /* 0x0003e60000100a00 */
[----:B-1----:R-:W2:Y:S01]  /*55b60*/  LDL.LU.64 R10, [R1+0x1f68] ;  /* 0x001f6800010a7983 */ /* 0x002ea20000300a00 */
[----:B------:R-:W5:Y:S02]  /*55b70*/  LDL.LU.64 R8, [R1+0x1f60] ;  /* 0x001f600001087983 */ /* 0x000f640000300a00 */
[----:B----4-:R1:W-:Y:S02]  /*55b80*/  STL.64 [R1+0x1d30], R12 ;  /* 0x001d300c01007387 */ /* 0x0103e40000100a00 */
[----:B-1----:R-:W4:Y:S01]  /*55b90*/  LDL.LU R12, [R1+0x1b0] ;  /* 0x0001b000010c7983 */ /* 0x002f220000300800 */
[----:B------:R-:W4:Y:S02]  /*55ba0*/  LDL.LU R13, [R1+0x1b4] ;  /* 0x0001b400010d7983 */ /* 0x000f240000300800 */
[----:B------:R-:W4:Y:S02]  /*55bb0*/  LDL.LU R14, [R1+0x1b8] ;  /* 0x0001b800010e7983 */ /* 0x000f240000300800 */
[----:B------:R-:W4:Y:S01]  /*55bc0*/  LDL.LU R15, [R1+0x1bc] ;  /* 0x0001bc00010f7983 */ /* 0x000f220000300800 */
[----:B0-----:R-:W-:Y:S01]  /*55bd0*/  STL [R1+0x5e8], R18 ;  /* 0x0005e81201007387 */ /* 0x001fe20000100800 */
[----:B------:R-:W-:Y:S02]  /*55be0*/  STL [R1+0x1f58], R18 ;  /* 0x001f581201007387 */ /* 0x000fe40000100800 */
[----:B---3--:R0:W-:Y:S02]  /*55bf0*/  STL.64 [R1+0x1f50], R16 ;  /* 0x001f501001007387 */ /* 0x0081e40000100a00 */
[----:B0-----:R-:W2:Y:S01]  /*55c00*/  LDL.LU R16, [R1+0x1d0] ;  /* 0x0001d00001107983 */ /* 0x001ea20000300800 */
[----:B------:R-:W2:Y:S02]  /*55c10*/  LDL.LU R17, [R1+0x1d4] ;  /* 0x0001d40001117983 */ /* 0x000ea40000300800 */
[----:B------:R-:W2:Y:S02]  /*55c20*/  LDL.LU R18, [R1+0x1d8] ;  /* 0x0001d80001127983 */ /* 0x000ea40000300800 */
[----:B------:R-:W2:Y:S02]  /*55c30*/  LDL.LU R19, [R1+0x1dc] ;  /* 0x0001dc0001137983 */ /* 0x000ea40000300800 */
[----:B------:R-:W-:-:S04]  /*55c40*/  FADD R2, R29, -R3 ;  /* 0x800000031d027221 */ /* 0x000fc80000000000 */
[----:B------:R-:W-:-:S04]  /*55c50*/  FMUL R0, R2, 1.4426950216293334961 ;  /* 0x3fb8aa3b02007820 */ /* 0x000fc80000400000 */
[----:B------:R0:W1:Y:S01]  /*55c60*/  MUFU.EX2 R29, R0 ;  /* 0x00000000001d7308 */ /* 0x0000620000000800 */
[----:B-----5:R-:W-:-:S04]  /*55c70*/  FADD R2, R9, -R3 ;  /* 0x8000000309027221 */ /* 0x020fc80000000000 */
[----:B0-----:R-:W-:Y:S02]  /*55c80*/  FMUL R0, R2, 1.4426950216293334961 ;  /* 0x3fb8aa3b02007820 */ /* 0x001fe40000400000 */
[----:B------:R-:W-:Y:S01]  /*55c90*/  FADD R2, R5, -R22 ;  /* 0x8000001605027221 */ /* 0x000fe20000000000 */
[C---:B--2---:R-:W-:Y:S11]  /*55ca0*/  HMMA.16816.F32.BF16 R16, R24.reuse, R10, R16 ;  /* 0x0000000a1810723c */ /* 0x044ff60000041810 */
[----:B------:R-:W-:Y:S11]  /*55cb0*/  @!UPT UIADD3 URZ, URZ, URZ, URZ ;  /* 0x0000003f3f3ff290 */ /* 0x000ff6000fffe03f */
[----:B------:R-:W-:Y:S01]  /*55cc0*/  @!UPT UIADD3 URZ, URZ, URZ, URZ ;  /* 0x0000003f3f3ff290 */ /* 0x000fe2000fffe03f */
[----:B------:R-:W-:Y:S01]  /*55cd0*/  STL.64 [R1+0x1d0], R16 ;  /* 0x0001d01001007387 */ /* 0x000fe20000100a00 */
[----:B------:R-:W-:Y:S02]  /*55ce0*/  STL.64 [R1+0x1d8], R18 ;  /* 0x0001d81201007387 */ /* 0x000fe40000100a00 */
[----:B------:R-:W2:Y:S01]  /*55cf0*/  LDL.LU R5, [R1+0xb68] ;  /* 0x000b680001057983 */ /* 0x000ea20000300800 */
[----:B------:R-:W0:Y:S04]  /*55d00*/  S2R R9, SR_TID.X ;  /* 0x0000000000097919 */ /* 0x000e280000002100 */
[----:B------:R-:W3:Y:S01]  /*55d10*/  S2R R3, SR_TID.X ;  /* 0x0000000000037919 */ /* 0x000ee20000002100 */
[----:B----4-:R-:W-:Y:S01]  /*55d20*/  HMMA.16816.F32.BF16 R12, R24, R6, R12 ;  /* 0x00000006180c723c */ /* 0x010fe2000004180c */
[----:B------:R-:W4:Y:S01]  /*55d30*/  MUFU.EX2 R28, R0 ;  /* 0x00000000001c7308 */ /* 0x000f220000000800 */
[----:B-1----:R-:W-:Y:S01]  /*55d40*/  STL [R1+0x5e4], R29 ;  /* 0x0005e41d01007387 */ /* 0x002fe20000100800 */
[----:B------:R-:W-:Y:S01]  /*55d50*/  STL [R1+0x1f14], R29 ;  /* 0x001f141d01007387 */ /* 0x000fe20000100800 */
[----:B0-----:R-:W-:-:S02]  /*55d60*/  LOP3.LUT R9, R9, 0x7, RZ, 0xc0, !PT ;  /* 0x0000000709097812 */ /* 0x001fc400078ec0ff */
[----:B---3--:R-:W-:-:S03]  /*55d70*/  SHF.L.U32 R3, R3, 0x1, RZ ;  /* 0x0000000103037819 */ /* 0x008fc600000006ff */
[----:B------:R-:W-:-:S05]  /*55d80*/  IMAD R9, R9, 0x110, RZ ;  /* 0x0000011009097824 */ /* 0x000fca00078e02ff */
[----:B------:R-:W-:Y:S01]  /*55d90*/  LOP3.LUT R9, R9, 0x30, R3, 0x78, !PT ;  /* 0x0000003009097812 */ /* 0x000fe200078e7803 */
[----:B----4-:R-:W-:Y:S01]  /*55da0*/  STL [R1+0x5e0], R28 ;  /* 0x0005e01c01007387 */ /* 0x010fe20000100800 */
[----:B------:R-:W-:Y:S02]  /*55db0*/  STL [R1+0x1f18], R28 ;  /* 0x001f181c01007387 */ /* 0x000fe40000100800 */
[----:B------:R-:W-:-:S05]  /*55dc0*/  LOP3.LUT R9, R9, 0x40, RZ, 0x3c, !PT ;  /* 0x0000004009097812 */ /* 0x000fca00078e3cff */
[----:B------:R-:W-:Y:S01]  /*55dd0*/  STL.64 [R1+0x1b0], R12 ;  /* 0x0001b00c01007387 */ /* 0x000fe20000100a00 */
[----:B------:R-:W-:Y:S03]  /*55de0*/  STL.64 [R1+0x1b8], R14 ;  /* 0x0001b80e01007387 */ /* 0x000fe60000100a00 */
[----:B------:R-:W0:Y:S04]  /*55df0*/  LDSM.16.M88.4 R12, [R9+0x20080] ;  /* 0x02008000090c783b */ /* 0x000e280000000200 */
[----:B------:R-:W1:Y:S04]  /*55e00*/  LDSM.16.M88.4 R16, [R9+0x20880] ;  /* 0x020880000910783b */ /* 0x000e680000000200 */
[----:B0-----:R-:W-:Y:S01]  /*55e10*/  STL.64 [R1+0x1a0], R12 ;  /* 0x0001a00c01007387 */ /* 0x001fe20000100a00 */
[----:B------:R-:W-:Y:S01]  /*55e20*/  MOV R28, R12 ;  /* 0x0000000c001c7202 */ /* 0x000fe20000000f00 */
[----:B------:R-:W-:Y:S02]  /*55e30*/  STL.64 [R1+0x1a8], R14 ;  /* 0x0001a80e01007387 */ /* 0x000fe40000100a00 */
[----:B------:R-:W-:-:S02]  /*55e40*/  IMAD.MOV.U32 R29, RZ, RZ, R13 ;  /* 0x000000ffff1d7224 */ /* 0x000fc400078e000d */
[----:B------:R-:W0:Y:S04]  /*55e50*/  LDSM.16.M88.4 R12, [R9+0x21080] ;  /* 0x02108000090c783b */ /* 0x000e280000000200 */
[----:B------:R3:W-:Y:S01]  /*55e60*/  STL [R1+0x1f20], R29 ;  /* 0x001f201d01007387 */ /* 0x0007e20000100800 */
[----:B------:R4:W-:Y:S02]  /*55e70*/  STL [R1+0x1f1c], R28 ;  /* 0x001f1c1c01007387 */ /* 0x0009e40000100800 */
[----:B-1----:R-:W-:Y:S02]  /*55e80*/  STL.64 [R1+0x190], R16 ;  /* 0x0001901001007387 */ /* 0x002fe40000100a00 */
[----:B------:R-:W-:Y:S02]  /*55e90*/  STL.64 [R1+0x198], R18 ;  /* 0x0001981201007387 */ /* 0x000fe40000100a00 */
[----:B------:R-:W1:Y:S01]  /*55ea0*/  LDSM.16.M88.4 R16, [R9+0x21880] ;  /* 0x021880000910783b */ /* 0x000e620000000200 */
[----:B------:R-:W-:-:S04]  /*55eb0*/  FMUL R2, R2, 1.4426950216293334961 ;  /* 0x3fb8aa3b02027820 */ /* 0x000fc80000400000 */
[----:B------:R-:W5:Y:S01]  /*55ec0*/  MUFU.EX2 R25, R2 ;  /* 0x0000000200197308 */ /* 0x000f620000000800 */
[----:B0-----:R-:W-:Y:S01]  /*55ed0*/  STL.64 [R1+0x180], R12 ;  /* 0x0001800c01007387 */ /* 0x001fe20000100a00 */
[----:B---3--:R-:W-:Y:S01]  /*55ee0*/  MOV R29, R12 ;  /* 0x0000000c001d7202 */ /* 0x008fe20000000f00 */
[----:B------:R-:W-:Y:S01]  /*55ef0*/  STL.64 [R1+0x188], R14 ;  /* 0x0001880e01007387 */ /* 0x000fe20000100a00 */
[----:B----4-:R-:W-:Y:S01]  /*55f00*/  MOV R28, R13 ;  /* 0x0000000d001c7202 */ /* 0x010fe20000000f00 */
[----:B------:R-:W3:Y:S04]  /*55f10*/  LDL.LU R23, [R1+0xb6c] ;  /* 0x000b6c0001177983 */ /* 0x000ee80000300800 */
[----:B------:R-:W0:Y:S04]  /*55f20*/  LDSM.16.M88.4 R12, [R9+0x22080] ;  /* 0x02208000090c783b */ /* 0x000e280000000200 */
[----:B------:R0:W-:Y:S01]  /*55f30*/  STL [R1+0x1f28], R28 ;  /* 0x001f281c01007387 */ /* 0x0001e20000100800 */
[----:B------:R-:W-:-:S02]  /*55f40*/  FADD R0, R4, -R22 ;  /* 0x8000001604007221 */ /* 0x000fc40000000000 */
[----:B------:R4:W-:Y:S02]  /*55f50*/  STL [R1+0x1f24], R29 ;  /* 0x001f241d01007387 */ /* 0x0009e40000100800 */
[----:B-----5:R-:W-:Y:S01]  /*55f60*/  STL [R1+0x5d0], R25 ;  /* 0x0005d01901007387 */ /* 0x020fe20000100800 */
[----:B------:R-:W-:Y:S01]  /*55f70*/  STL [R1+0x1f2c], R25 ;  /* 0x001f2c1901007387 */ /* 0x000fe20000100800 */
[----:B-1----:R-:W-:Y:S02]  /*55f80*/  STL.64 [R1+0x170], R16 ;  /* 0x0001701001007387 */ /* 0x002fe40000100a00 */
[----:B------:R-:W-:Y:S02]  /*55f90*/  STL.64 [R1+0x178], R18 ;  /* 0x0001781201007387 */ /* 0x000fe40000100a00 */
[----:B0-----:R-:W-:Y:S01]  /*55fa0*/  IMAD.MOV.U32 R28, RZ, RZ, R12 ;  /* 0x000000ffff1c7224 */ /* 0x001fe200078e000c */
[----:B------:R-:W-:Y:S01]  /*55fb0*/  STL.64 [R1+0x160], R12 ;  /* 0x0001600c01007387 */ /* 0x000fe20000100a00 */
[----:B------:R-:W-:Y:S01]  /*55fc0*/  STL.64 [R1+0x168], R14 ;  /* 0x0001680e01007387 */ /* 0x000fe20000100a00 */
[----:B----4-:R-:W-:Y:S01]  /*55fd0*/  MOV R29, R13 ;  /* 0x0000000d001d7202 */ /* 0x010fe20000000f00 */
[----:B------:R-:W-:Y:S01]  /*55fe0*/  FMUL R0, R0, 1.4426950216293334961 ;  /* 0x3fb8aa3b00007820 */ /* 0x000fe20000400000 */
[----:B------:R-:W-:Y:S04]  /*55ff0*/  LDSM.16.M88.4 R12, [R9+0x23080] ;  /* 0x02308000090c783b */ /* 0x000fe80000000200 */
[----:B------:R-:W-:Y:S01]  /*56000*/  STL [R1+0x1f34], R29 ;  /* 0x001f341d01007387 */ /* 0x000fe20000100800 */
[----:B------:R-:W-:Y:S01]  /*56010*/  STL [R1+0x1f30], R28 ;  /* 0x001f301c01007387 */ /* 0x000fe20000100800 */
[----:B------:R-:W0:Y:S02]  /*56020*/  MUFU.EX2 R26, R0 ;  /* 0x00000000001a7308 */ /* 0x000e240000000800 */
[----:B------:R-:W-:Y:S01]  /*56030*/  LDSM.16.M88.4 R16, [R9+0x25880] ;  /* 0x025880000910783b */ /* 0x000fe20000000200 */
[----:B--2---:R-:W-:-:S03]  /*56040*/  FADD R2, R5, -R22 ;  /* 0x8000001605027221 */ /* 0x004fc60000000000 */
[----:B------:R-:W1:Y:S02]  /*56050*/  LDSM.16.M88.4 R4, [R9+0x22880] ;  /* 0x022880000904783b */ /* 0x000e640000000200 */
[----:B-1----:R-:W-:Y:S02]  /*56060*/  MOV R25, R5 ;  /* 0x0000000500197202 */ /* 0x002fe40000000f00 */
[----:B------:R1:W-:Y:S01]  /*56070*/  STL.64 [R1+0x150], R4 ;  /* 0x0001500401007387 */ /* 0x0003e20000100a00 */
[----:B------:R2:W-:Y:S03]  /*56080*/  STL.64 [R1+0x158], R6 ;  /* 0x0001580601007387 */ /* 0x0005e60000100a00 */
[----:B------:R-:W-:Y:S01]  /*56090*/  STL [R1+0x1f38], R25 ;  /* 0x001f381901007387 */ /* 0x000fe20000100800 */
[----:B------:R-:W-:Y:S02]  /*560a0*/  STL.64 [R1+0x140], R12 ;  /* 0x0001400c01007387 */ /* 0x000fe40000100a00 */
[----:B------:R-:W-:Y:S01]  /*560b0*/  STL.64 [R1+0x148], R14 ;  /* 0x0001480e01007387 */ /* 0x000fe20000100a00 */
[----:B-1----:R-:W-:Y:S01]  /*560c0*/  MOV R5, R12 ;  /* 0x0000000c00057202 */ /* 0x002fe20000000f00 */
[----:B--2---:R-:W-:-:S02]  /*560d0*/  IMAD.MOV.U32 R6, RZ, RZ, R13 ;  /* 0x000000ffff067224 */ /* 0x004fc400078e000d */
[----:B------:R-:W1:Y:S04]  /*560e0*/  LDSM.16.M88.4 R12, [R9+0x23880] ;  /* 0x02388000090c783b */ /* 0x000e680000000200 */
[----:B-1----:R-:W-:Y:S01]  /*560f0*/  STL.64 [R1+0x130], R12 ;  /* 0x0001300c01007387 */ /* 0x002fe20000100a00 */
[----:B------:R-:W-:Y:S01]  /*56100*/  MOV R4, R13 ;  /* 0x0000000d00047202 */ /* 0x000fe20000000f00 */
[----:B------:R-:W-:Y:S02]  /*56110*/  STL.64 [R1+0x138], R14 ;  /* 0x0001380e01007387 */ /* 0x000fe40000100a00 */
[----:B------:R-:W-:Y:S02]  /*56120*/  IMAD.MOV.U32 R28, RZ, RZ, R12 ;  /* 0x000000ffff1c7224 */ /* 0x000fe400078e000c */
[----:B------:R-:W1:Y:S04]  /*56130*/  LDSM.16.M88.4 R12, [R9+0x24080] ;  /* 0x02408000090c783b */ /* 0x000e680000000200 */
[----:B------:R-:W-:Y:S01]  /*56140*/  STL [R1+0x1f48], R6 ;  /* 0x001f480601007387 */ /* 0x000fe20000100800 */
[----:B------:R2:W-:Y:S02]  /*56150*/  STL.64 [R1+0x1f40], R4 ;  /* 0x001f400401007387 */ /* 0x0005e40000100a00 */
[----:B0-----:R-:W-:Y:S01]  /*56160*/  STL [R1+0x5d4], R26 ;  /* 0x0005d41a01007387 */ /* 0x001fe20000100800 */
[----:B-1----:R-:W-:Y:S01]  /*56170*/  STL.64 [R1+0x120], R12 ;  /* 0x0001200c01007387 */ /* 0x002fe20000100a00 */
[----:B------:R-:W-:Y:S01]  /*56180*/  MOV R25, R12 ;  /* 0x0000000c00197202 */ /* 0x000fe20000000f00 */
[----:B------:R-:W-:Y:S01]  /*56190*/  STL.64 [R1+0x128], R14 ;  /* 0x0001280e01007387 */ /* 0x000fe20000100a00 */
[----:B------:R-:W-:-:S02]  /*561a0*/  MOV R29, R13 ;  /* 0x0000000d001d7202 */ /* 0x000fc40000000f00 */
[----:B------:R-:W0:Y:S01]  /*561b0*/  LDSM.16.M88.4 R12, [R9+0x24880] ;  /* 0x02488000090c783b */ /* 0x000e220000000200 */
[----:B------:R-:W-:Y:S02]  /*561c0*/  FMUL R2, R2, 1.4426950216293334961 ;  /* 0x3fb8aa3b02027820 */ /* 0x000fe40000400000 */
[----:B--2---:R-:W-:Y:S02]  /*561d0*/  IMAD.MOV.U32 R4, RZ, RZ, R16 ;  /* 0x000000ffff047224 */ /* 0x004fe400078e0010 */
[----:B------:R1:W2:Y:S02]  /*561e0*/  MUFU.EX2 R27, R2 ;  /* 0x00000002001b7308 */ /* 0x0002a40000000800 */
[----:B-1----:R-:W-:Y:S01]  /*561f0*/  MOV R2, R17 ;  /* 0x0000001100027202 */ /* 0x002fe20000000f00 */
[----:B0-----:R-:W-:Y:S01]  /*56200*/  STL.64 [R1+0x110], R12 ;  /* 0x0001100c01007387 */ /* 0x001fe20000100a00 */
[----:B------:R-:W-:Y:S02]  /*56210*/  IMAD.MOV.U32 R5, RZ, RZ, R12 ;  /* 0x000000ffff057224 */ /* 0x000fe400078e000c */
[----:B------:R-:W-:Y:S01]  /*56220*/  STL.64 [R1+0x118], R14 ;  /* 0x0001180e01007387 */ /* 0x000fe20000100a00 */
[----:B------:R-:W-:Y:S01]  /*56230*/  MOV R3, R13 ;  /* 0x0000000d00037202 */ /* 0x000fe20000000f00 */
[----:B------:R-:W-:Y:S04]  /*56240*/  STL.64 [R1+0xf0], R16 ;  /* 0x0000f01001007387 */ /* 0x000fe80000100a00 */
[----:B------:R-:W0:Y:S01]  /*56250*/  LDSM.16.M88.4 R12, [R9+0x25080] ;  /* 0x02508000090c783b */ /* 0x000e220000000200 */
[----:B------:R-:W-:Y:S02]  /*56260*/  STL.64 [R1+0xf8], R18 ;  /* 0x0000f81201007387 */ /* 0x000fe40000100a00 */
[----:B------:R-:W1:Y:S04]  /*56270*/  LDSM.16.M88.4 R16, [R9+0x26880] ;  /* 0x026880000910783b */ /* 0x000e680000000200 */
[----:B--2---:R-:W-:Y:S01]  /*56280*/  STL [R1+0x5d8], R27 ;  /* 0x0005d81b01007387 */ /* 0x004fe20000100800 */
[----:B0-----:R-:W-:Y:S01]  /*56290*/  STL.64 [R1+0x100], R12 ;  /* 0x0001000c01007387 */ /* 0x001fe20000100a00 */
[----:B------:R0:W-:Y:S02]  /*562a0*/  STL.64 [R1+0x108], R14 ;  /* 0x0001080e01007387 */ /* 0x0001e40000100a00 */
[----:B------:R2:W-:Y:S02]  /*562b0*/  STL.64 [R1+0x1e18], R12 ;  /* 0x001e180c01007387 */ /* 0x0005e40000100a00 */
[----:B-1----:R-:W-:Y:S01]  /*562c0*/  STL.64 [R1+0xd0], R16 ;  /* 0x0000d01001007387 */ /* 0x002fe20000100a00 */
[----:B------:R-:W-:Y:S01]  /*562d0*/  STL.64 [R1+0xd8], R18 ;  /* 0x0000d81201007387 */ /* 0x000fe20000100a00 */
[----:B0-----:R-:W-:Y:S01]  /*562e0*/  MOV R15, R17 ;  /* 0x00000011000f7202 */ /* 0x001fe20000000f00 */
[----:B--2---:R-:W-:Y:S01]  /*562f0*/  IMAD.MOV.U32 R13, RZ, RZ, R3 ;  /* 0x000000ffff0d7224 */ /* 0x004fe200078e0003 */
[----:B------:R-:W-:-:S02]  /*56300*/  MOV R3, R16 ;  /* 0x0000001000037202 */ /* 0x000fc40000000f00 */
[----:B------:R-:W0:Y:S04]  /*56310*/  LDSM.16.M88.4 R16, [R9+0x27080] ;  /* 0x027080000910783b */ /* 0x000e280000000200 */
[----:B0-----:R-:W-:Y:S01]  /*56320*/  STL.64 [R1+0xc0], R16 ;  /* 0x0000c01001007387 */ /* 0x001fe20000100a00 */
[----:B------:R0:W-:Y:S03]  /*56330*/  STL.64 [R1+0xc8], R18 ;  /* 0x0000c81201007387 */ /* 0x0001e60000100a00 */
[----:B0-----:R-:W2:Y:S01]  /*56340*/  LDL.LU R18, [R1+0x1f58] ;  /* 0x001f580001127983 */ /* 0x001ea20000300800 */
[----:B---3--:R-:W-:Y:S01]  /*56350*/  FADD R0, R23, -R22 ;  /* 0x8000001617007221 */ /* 0x008fe20000000000 */
[----:B------:R-:W-:-:S02]  /*56360*/  MOV R24, R20 ;  /* 0x0000001400187202 */ /* 0x000fc40000000f00 */
[----:B------:R-:W0:Y:S01]  /*56370*/  LDSM.16.M88.4 R20, [R9+0x26080] ;  /* 0x026080000914783b */ /* 0x000e220000000200 */
[----:B------:R-:W-:Y:S01]  /*56380*/  IMAD.MOV.U32 R11, RZ, RZ, R16 ;  /* 0x000000ffff0b7224 */ /* 0x000fe200078e0010 */
[----:B------:R-:W-:Y:S02]  /*56390*/  MOV R10, R17 ;  /* 0x00000011000a7202 */ /* 0x000fe40000000f00 */
[----:B------:R-:W3:Y:S01]  /*563a0*/  LDL.LU.64 R16, [R1+0x1f50] ;  /* 0x001f500001107983 */ /* 0x000ee20000300a00 */
[----:B------:R-:W-:-:S03]  /*563b0*/  MOV R12, R5 ;  /* 0x00000005000c7202 */ /* 0x000fc60000000f00 */
[----:B0-----:R-:W-:Y:S01]  /*563c0*/  STL.64 [R1+0xe0], R20 ;  /* 0x0000e01401007387 */ /* 0x001fe20000100a00 */
[----:B------:R0:W-:Y:S02]  /*563d0*/  STL.64 [R1+0xe8], R22 ;  /* 0x0000e81601007387 */ /* 0x0001e40000100a00 */
[----:B0-----:R-:W-:Y:S02]  /*563e0*/  MOV R22, R4 ;  /* 0x0000000400167202 */ /* 0x001fe40000000f00 */
[----:B------:R-:W0:Y:S04]  /*563f0*/  LDSM.16.M88.4 R4, [R9+0x27880] ;  /* 0x027880000904783b */ /* 0x000e280000000200 */
[----:B------:R-:W-:Y:S04]  /*56400*/  STL.64 [R1+0x1df0], R20 ;  /* 0x001df01401007387 */ /* 0x000fe80000100a00 */
[----:B0-----:R-:W-:Y:S01]  /*56410*/  STL.64 [R1+0xb0], R4 ;  /* 0x0000b00401007387 */ /* 0x001fe20000100a00 */
[----:B------:R0:W-:Y:S01]  /*56420*/  STL.64 [R1+0xb8], R6 ;  /* 0x0000b80601007387 */ /* 0x0001e20000100a00 */
[----:B------:R-:W-:-:S02]  /*56430*/  MOV R19, R4 ;  /* 0x0000000400137202 */ /* 0x000fc40000000f00 */
[----:B0-----:R-:W4:Y:S01]  /*56440*/  LDL.LU R6, [R1+0x1f48] ;  /* 0x001f480001067983 */ /* 0x001f220000300800 */
[----:B--2---:R-:W-:Y:S01]  /*56450*/  MOV R21, R18 ;  /* 0x0000001200157202 */ /* 0x004fe20000000f00 */
[----:B------:R-:W-:Y:S02]  /*56460*/  IMAD.MOV.U32 R18, RZ, RZ, R5 ;  /* 0x000000ffff127224 */ /* 0x000fe400078e0005 */
[----:B------:R-:W2:Y:S03]  /*56470*/  LDL.LU.64 R4, [R1+0x1f40] ;  /* 0x001f400001047983 */ /* 0x000ea60000300a00 */
[----:B------:R4:W-:Y:S01]  /*56480*/  STL.64 [R1+0x1de8], R18 ;  /* 0x001de81201007387 */ /* 0x0009e20000100a00 */
[----:B---3--:R0:W-:Y:S01]  /*56490*/  STL.64 [R1+0x1de0], R16 ;  /* 0x001de01001007387 */ /* 0x0081e20000100a00 */
[----:B------:R-:W-:-:S04]  /*564a0*/  FMUL R0, R0, 1.4426950216293334961 ;  /* 0x3fb8aa3b00007820 */ /* 0x000fc80000400000 */
[----:B------:R-:W1:Y:S01]  /*564b0*/  MUFU.EX2 R14, R0 ;  /* 0x00000000000e7308 */ /* 0x000e620000000800 */
[----:B------:R-:W-:Y:S01]  /*564c0*/  IMAD.MOV.U32 R23, RZ, RZ, R2 ;  /* 0x000000ffff177224 */ /* 0x000fe200078e0002 */
[----:B------:R-:W-:Y:S01]  /*564d0*/  F2FP.BF16.PACK_AB R24, R21, R24 ;  /* 0x000000181518723e */ /* 0x000fe200000010ff */
[----:B------:R-:W-:-:S03]  /*564e0*/  IMAD.MOV.U32 R20, RZ, RZ, R22 ;  /* 0x000000ffff147224 */ /* 0x000fc600078e0016 */
[----:B------:R-:W-:Y:S02]  /*564f0*/  MOV R21, R23 ;  /* 0x0000001700157202 */ /* 0x000fe40000000f00 */
[----:B----4-:R-:W-:Y:S02]  /*56500*/  MOV R19, R6 ;  /* 0x0000000600137202 */ /* 0x010fe40000000f00 */
[----:B--2---:R-:W-:Y:S01]  /*56510*/  MOV R18, R5 ;  /* 0x0000000500127202 */ /* 0x004fe20000000f00 */
[----:B0-----:R-:W-:Y:S02]  /*56520*/  IMAD.MOV.U32 R17, RZ, RZ, R4 ;  /* 0x000000ffff117224 */ /* 0x001fe400078e0004 */
[----:B------:R-:W0:Y:S04]  /*56530*/  LDSM.16.M88.4 R4, [R9+0x28080] ;  /* 0x028080000904783b */ /* 0x000e280000000200 */
[----:B0-----:R-:W-:Y:S01]  /*56540*/  STL.64 [R1+0xa0], R4 ;  /* 0x0000a00401007387 */ /* 0x001fe20000100a00 */
[----:B------:R-:W-:Y:S02]  /*56550*/  STL.64 [R1+0xa8], R6 ;  /* 0x0000a80601007387 */ /* 0x000fe40000100a00 */
[----:B-1----:R-:W-:Y:S02]  /*56560*/  STL [R1+0x5dc], R14 ;  /* 0x0005dc0e01007387 */ /* 0x002fe40000100800 */
[----:B------:R-:W-:Y:S01]  /*56570*/  STL.64 [R1+0x1e00], R10 ;  /* 0x001e000a01007387 */ /* 0x000fe20000100a00 */
[----:B------:R-:W-:Y:S01]  /*56580*/  STL.64 [R1+0x1df8], R8 ;  /* 0x001df80801007387 */ /* 0x000fe20000100a00 */
[----:B------:R-:W-:Y:S02]  /*56590*/  STL.64 [R1+0x1e30], R12 ;  /* 0x001e300c01007387 */ /* 0x000fe40000100a00 */
[----:B------:R0:W-:Y:S02]  /*565a0*/  STL.64 [R1+0x1e10], R20 ;  /* 0x001e101401007387 */ /* 0x0001e40000100a00 */
[----:B0-----:R-:W2:Y:S01]  /*565b0*/  LDL.LU R20, [R1+0x500] ;  /* 0x0005000001147983 */ /* 0x001ea20000300800 */
[----:B------:R-:W2:Y:S02]  /*565c0*/  LDL.LU R21, [R1+0x504] ;  /* 0x0005040001157983 */ /* 0x000ea40000300800 */
[----:B------:R-:W3:Y:S02]  /*565d0*/  LDL.LU R22, [R1+0x508] ;  /* 0x0005080001167983 */ /* 0x000ee40000300800 */
[----:B------:R-:W3:Y:S01]  /*565e0*/  LDL.LU R23, [R1+0x50c] ;  /* 0x00050c0001177983 */ /* 0x000ee20000300800 */
[----:B------:R-:W-:Y:S01]  /*565f0*/  MOV R12, R25 ;  /* 0x00000019000c7202 */ /* 0x000fe20000000f00 */
[----:B------:R-:W-:Y:S01]  /*56600*/  IMAD.MOV.U32 R13, RZ, RZ, R29 ;  /* 0x000000ffff0d7224 */ /* 0x000fe200078e001d */
[----:B------:R-:W4:Y:S01]  /*56610*/  LDL.LU R25, [R1+0x1f38] ;  /* 0x001f380001197983 */ /* 0x000f220000300800 */
[----:B------:R-:W5:Y:S03]  /*56620*/  LDL.LU R29, [R1+0x1f34] ;  /* 0x001f3400011d7983 */ /* 0x000f660000300800 */
[----:B------:R0:W-:Y:S02]  /*56630*/  STL.64 [R1+0x1e48], R12 ;  /* 0x001e480c01007387 */ /* 0x0001e40000100a00 */
[----:B0-----:R-:W-:-:S02]  /*56640*/  MOV R12, R28 ;  /* 0x0000001c000c7202 */ /* 0x001fc40000000f00 */
[----:B------:R-:W-:Y:S01]  /*56650*/  MOV R13, R17 ;  /* 0x00000011000d7202 */ /* 0x000fe20000000f00 */
[----:B------:R-:W4:Y:S04]  /*56660*/  LDL.LU R28, [R1+0x1f30] ;  /* 0x001f3000011c7983 */ /* 0x000f280000300800 */
        /* <DEDUP_REMOVED lines=8> */
[----:B------:R-:W-:-:S05]  /*566f0*/  MOV R13, R19 ;  /* 0x00000013000d7202 */ /* 0x000fca0000000f00 */
[----:B------:R-:W-:Y:S04]  /*56700*/  STL.64 [R1+0x1e78], R12 ;  /* 0x001e780c01007387 */ /* 0x000fe80000100a00 */
[----:B---3--:R-:W-:Y:S01]  /*56710*/  STL.64 [R1+0x1e40], R22 ;  /* 0x001e401601007387 */ /* 0x008fe20000100a00 */
[----:B--2---:R0:W-:Y:S03]  /*56720*/  STL.64 [R1+0x1e38], R20 ;  /* 0x001e381401007387 */ /* 0x0041e60000100a00 */
[----:B0-----:R-:W2:Y:S01]  /*56730*/  LDL.LU R20, [R1+0x520] ;  /* 0x0005200001147983 */ /* 0x001ea20000300800 */
[----:B------:R-:W2:Y:S02]  /*56740*/  LDL.LU R21, [R1+0x524] ;  /* 0x0005240001157983 */ /* 0x000ea40000300800 */
[----:B------:R-:W3:Y:S02]  /*56750*/  LDL.LU R22, [R1+0x528] ;  /* 0x0005280001167983 */ /* 0x000ee40000300800 */
[----:B------:R-:W3:Y:S01]  /*56760*/  LDL.LU R23, [R1+0x52c] ;  /* 0x00052c0001177983 */ /* 0x000ee20000300800 */
[----:B------:R-:W2:Y:S01]  /*56770*/  LDL R12, [R1+0x150] ;  /* 0x00015000010c7983 */ /* 0x000ea20000100800 */
[----:B----4-:R-:W-:-:S02]  /*56780*/  MOV R13, R25 ;  /* 0x00000019000d7202 */ /* 0x010fc40000000f00 */
[----:B------:R-:W4:Y:S03]  /*56790*/  LDL.LU R25, [R1+0x1f2c] ;  /* 0x001f2c0001197983 */ /* 0x000f260000300800 */
[----:B--2---:R-:W-:Y:S01]  /*567a0*/  STL.64 [R1+0x1e90], R12 ;  /* 0x001e900c01007387 */ /* 0x004fe20000100a00 */
[----:B---3--:R-:W-:Y:S02]  /*567b0*/  STL.64 [R1+0x1e58], R22 ;  /* 0x001e581601007387 */ /* 0x008fe40000100a00 */
[----:B------:R0:W-:Y:S02]  /*567c0*/  STL.64 [R1+0x1e50], R20 ;  /* 0x001e501401007387 */ /* 0x0001e40000100a00 */
[----:B0-----:R-:W2:Y:S01]  /*567d0*/  LDL.LU R20, [R1+0x530] ;  /* 0x0005300001147983 */ /* 0x001ea20000300800 */
[----:B------:R-:W2:Y:S02]  /*567e0*/  LDL.LU R21, [R1+0x534] ;  /* 0x0005340001157983 */ /* 0x000ea40000300800 */
[----:B------:R-:W3:Y:S02]  /*567f0*/  LDL.LU R22, [R1+0x538] ;  /* 0x0005380001167983 */ /* 0x000ee40000300800 */
[----:B------:R-:W3:Y:S02]  /*56800*/  LDL.LU R23, [R1+0x53c] ;  /* 0x00053c0001177983 */ /* 0x000ee40000300800 */
[----:B------:R-:W-:Y:S01]  /*56810*/  IMAD.MOV.U32 R12, RZ, RZ, R28 ;  /* 0x000000ffff0c7224 */ /* 0x000fe200078e001c */
[----:B-----5:R-:W-:Y:S01]  /*56820*/  MOV R13, R29 ;  /* 0x0000001d000d7202 */ /* 0x020fe20000000f00 */
[----:B------:R-:W5:Y:S01]  /*56830*/  LDL.LU R28, [R1+0x1f28] ;  /* 0x001f2800011c7983 */ /* 0x000f620000300800 */
[----:B------:R-:W4:Y:S03]  /*56840*/  LDL.LU R29, [R1+0x1f24] ;  /* 0x001f2400011d7983 */ /* 0x000f260000300800 */
[----:B------:R-:W-:Y:S04]  /*56850*/  STL.64 [R1+0x1ea8], R12 ;  /* 0x001ea80c01007387 */ /* 0x000fe80000100a00 */
[----:B---3--:R-:W-:Y:S01]  /*56860*/  STL.64 [R1+0x1e70], R22 ;  /* 0x001e701601007387 */ /* 0x008fe20000100a00 */
[----:B--2---:R0:W-:Y:S03]  /*56870*/  STL.64 [R1+0x1e68], R20 ;  /* 0x001e681401007387 */ /* 0x0041e60000100a00 */
[----:B0-----:R-:W2:Y:S01]  /*56880*/  LDL.LU R20, [R1+0x540] ;  /* 0x0005400001147983 */ /* 0x001ea20000300800 */
[----:B------:R-:W2:Y:S02]  /*56890*/  LDL.LU R21, [R1+0x544] ;  /* 0x0005440001157983 */ /* 0x000ea40000300800 */
[----:B------:R-:W3:Y:S02]  /*568a0*/  LDL.LU R22, [R1+0x548] ;  /* 0x0005480001167983 */ /* 0x000ee40000300800 */
[----:B------:R-:W3:Y:S01]  /*568b0*/  LDL.LU R23, [R1+0x54c] ;  /* 0x00054c0001177983 */ /* 0x000ee20000300800 */
[----:B------:R-:W2:Y:S04]  /*568c0*/  LDL R12, [R1+0x170] ;  /* 0x00017000010c7983 */ /* 0x000ea80000100800 */
[----:B------:R-:W2:Y:S04]  /*568d0*/  LDL R13, [R1+0x174] ;  /* 0x00017400010d7983 */ /* 0x000ea80000100800 */
[----:B--2---:R4:W-:Y:S01]  /*568e0*/  STL.64 [R1+0x1ec0], R12 ;  /* 0x001ec00c01007387 */ /* 0x0049e20000100a00 */
[----:B---3--:R-:W-:Y:S02]  /*568f0*/  STL.64 [R1+0x1e88], R22 ;  /* 0x001e881601007387 */ /* 0x008fe40000100a00 */
[----:B------:R0:W-:Y:S01]  /*56900*/  STL.64 [R1+0x1e80], R20 ;  /* 0x001e801401007387 */ /* 0x0001e20000100a00 */
[----:B----4-:R-:W-:Y:S01]  /*56910*/  MOV R12, R29 ;  /* 0x0000001d000c7202 */ /* 0x010fe20000000f00 */
[----:B-----5:R-:W-:Y:S01]  /*56920*/  IMAD.MOV.U32 R13, RZ, RZ, R28 ;  /* 0x000000ffff0d7224 */ /* 0x020fe200078e001c */
[----:B0-----:R-:W2:Y:S01]  /*56930*/  LDL.LU R20, [R1+0x550] ;  /* 0x0005500001147983 */ /* 0x001ea20000300800 */
[----:B------:R-:W2:Y:S02]  /*56940*/  LDL.LU R21, [R1+0x554] ;  /* 0x0005540001157983 */ /* 0x000ea40000300800 */
[----:B------:R-:W3:Y:S02]  /*56950*/  LDL.LU R22, [R1+0x558] ;  /* 0x0005580001167983 */ /* 0x000ee40000300800 */
[----:B------:R-:W3:Y:S01]  /*56960*/  LDL.LU R23, [R1+0x55c] ;  /* 0x00055c0001177983 */ /* 0x000ee20000300800 */
[----:B------:R-:W4:Y:S01]  /*56970*/  LDL.LU R29, [R1+0x1f20] ;  /* 0x001f2000011d7983 */ /* 0x000f220000300800 */
[----:B------:R-:W5:Y:S02]  /*56980*/  LDL.LU R28, [R1+0x1f1c] ;  /* 0x001f1c00011c7983 */ /* 0x000f640000300800 */
[----:B------:R0:W-:Y:S02]  /*56990*/  STL.64 [R1+0x1ed8], R12 ;  /* 0x001ed80c01007387 */ /* 0x0001e40000100a00 */
        /* <DEDUP_REMOVED lines=12> */
[----:B------:R-:W4:Y:S03]  /*56a60*/  LDL.LU R29, [R1+0x1f14] ;  /* 0x001f1400011d7983 */ /* 0x000f260000300800 */
        /* <DEDUP_REMOVED lines=18> */
[----:B------:R-:W-:-:S02]  /*56b90*/  MOV R2, R4 ;  /* 0x0000000400027202 */ /* 0x000fc40000000f00 */
[----:B------:R-:W-:Y:S02]  /*56ba0*/  MOV R0, R5 ;  /* 0x0000000500007202 */ /* 0x000fe40000000f00 */
[----:B------:R-:W0:Y:S04]  /*56bb0*/  LDSM.16.M88.4 R4, [R9+0x28880] ;  /* 0x028880000904783b */ /* 0x000e280000000200 */
[----:B---3--:R-:W-:Y:S01]  /*56bc0*/  STL.64 [R1+0x1f00], R22 ;  /* 0x001f001601007387 */ /* 0x008fe20000100a00 */
[----:B--2---:R1:W-:Y:S03]  /*56bd0*/  STL.64 [R1+0x1ef8], R20 ;  /* 0x001ef81401007387 */ /* 0x0043e60000100a00 */
[----:B-1----:R-:W2:Y:S01]  /*56be0*/  LDL.LU R20, [R1+0x5a0] ;  /* 0x0005a00001147983 */ /* 0x002ea20000300800 */
[----:B------:R-:W2:Y:S02]  /*56bf0*/  LDL.LU R21, [R1+0x5a4] ;  /* 0x0005a40001157983 */ /* 0x000ea40000300800 */
[----:B------:R-:W2:Y:S02]  /*56c00*/  LDL.LU R22, [R1+0x5a8] ;  /* 0x0005a80001167983 */ /* 0x000ea40000300800 */
[----:B------:R-:W2:Y:S01]  /*56c10*/  LDL.LU R23, [R1+0x5ac] ;  /* 0x0005ac0001177983 */ /* 0x000ea20000300800 */
[----:B------:R-:W3:Y:S01]  /*56c20*/  LDL.LU R8, [R1+0x4f0] ;  /* 0x0004f00001087983 */ /* 0x000ee20000300800 */
[----:B------:R-:W3:Y:S02]  /*56c30*/  LDL.LU R9, [R1+0x4f4] ;  /* 0x0004f40001097983 */ /* 0x000ee40000300800 */
[----:B------:R-:W3:Y:S02]  /*56c40*/  LDL.LU R10, [R1+0x4f8] ;  /* 0x0004f800010a7983 */ /* 0x000ee40000300800 */
[----:B------:R-:W3:Y:S01]  /*56c50*/  LDL.LU R11, [R1+0x4fc] ;  /* 0x0004fc00010b7983 */ /* 0x000ee20000300800 */
[----:B------:R-:W5:Y:S01]  /*56c60*/  LDL.LU R16, [R1+0x4e0] ;  /* 0x0004e00001107983 */ /* 0x000f620000300800 */
[----:B------:R-:W5:Y:S02]  /*56c70*/  LDL.LU R17, [R1+0x4e4] ;  /* 0x0004e40001117983 */ /* 0x000f640000300800 */
[----:B------:R-:W5:Y:S01]  /*56c80*/  LDL.LU R18, [R1+0x4e8] ;  /* 0x0004e80001127983 */ /* 0x000f620000300800 */
[----:B------:R-:W-:Y:S01]  /*56c90*/  F2FP.BF16.PACK_AB R25, R26, R25 ;  /* 0x000000191a19723e */ /* 0x000fe200000010ff */
[----:B------:R-:W5:Y:S01]  /*56ca0*/  LDL.LU R19, [R1+0x4ec] ;  /* 0x0004ec0001137983 */ /* 0x000f620000300800 */
[----:B----4-:R-:W-:-:S02]  /*56cb0*/  F2FP.BF16.PACK_AB R26, R28, R29 ;  /* 0x0000001d1c1a723e */ /* 0x010fc400000010ff */
[----:B------:R-:W-:Y:S01]  /*56cc0*/  F2FP.BF16.PACK_AB R27, R14, R27 ;  /* 0x0000001b0e1b723e */ /* 0x000fe200000010ff */
[----:B------:R-:W4:Y:S01]  /*56cd0*/  LDL.LU R28, [R1+0x1f10] ;  /* 0x001f1000011c7983 */ /* 0x000f220000300800 */
[----:B------:R-:W3:Y:S01]  /*56ce0*/  LDL.LU R29, [R1+0x1f0c] ;  /* 0x001f0c00011d7983 */ /* 0x000ee20000300800 */
[----:B0-----:R-:W-:Y:S02]  /*56cf0*/  STL.64 [R1+0x90], R4 ;  /* 0x0000900401007387 */ /* 0x001fe40000100a00 */
[----:B------:R-:W-:Y:S02]  /*56d00*/  STL.64 [R1+0x98], R6 ;  /* 0x0000980601007387 */ /* 0x000fe40000100a00 */
[----:B------:R0:W-:Y:S02]  /*56d10*/  STL.64 [R1+0x1da0], R4 ;  /* 0x001da00401007387 */ /* 0x0001e40000100a00 */
[----:B0-----:R-:W-:Y:S01]  /*56d20*/  MOV R5, R15 ;  /* 0x0000000f00057202 */ /* 0x001fe20000000f00 */
[----:B------:R-:W-:-:S02]  /*56d30*/  IMAD.MOV.U32 R4, RZ, RZ, R3 ;  /* 0x000000ffff047224 */ /* 0x000fc400078e0003 */
        /* <DEDUP_REMOVED lines=76> */
[----:B0-----:R-:W4:Y:S01]  /*57200*/  LDL.LU R12, [R1+0x490] ;  /* 0x00049000010c7983 */ /* 0x001f220000300800 */
[----:B------:R-:W4:Y:S02]  /*57210*/  LDL.LU R13, [R1+0x494] ;  /* 0x00049400010d7983 */ /* 0x000f240000300800 */
[----:B-1----:R-:W4:Y:S01]  /*57220*/  LDL.LU R14, [R1+0x498] ;  /* 0x00049800010e7983 */ /* 0x002f220000300800 */
[----:B---3--:R-:W-:Y:S02]  /*57230*/  MOV R15, R3 ;  /* 0x00000003000f7202 */ /* 0x008fe40000000f00 */
[----:B------:R-:W3:Y:S01]  /*57240*/  LDL.LU R3, [R1+0x1e08] ;  /* 0x001e080001037983 */ /* 0x000ee20000300800 */
[C---:B--2---:R-:W-:Y:S03]  /*57250*/  HMMA.16816.F32.BF16 R20, R24.reuse, R20, R8 ;  /* 0x000000141814723c */ /* 0x044fe60000041808 */
[----:B----4-:R-:W-:Y:S01]  /*57260*/  STL.64 [R1+0x1db0], R14 ;  /* 0x001db00e01007387 */ /* 0x010fe20000100a00 */
[----:B------:R0:W-:Y:S03]  /*57270*/  STL.64 [R1+0x1da8], R12 ;  /* 0x001da80c01007387 */ /* 0x0001e60000100a00 */
[----:B0-----:R-:W2:Y:S01]  /*57280*/  LDL.LU R12, [R1+0x4d0] ;  /* 0x0004d000010c7983 */ /* 0x001ea20000300800 */
[----:B------:R-:W2:Y:S02]  /*57290*/  LDL.LU R13, [R1+0x4d4] ;  /* 0x0004d400010d7983 */ /* 0x000ea40000300800 */
[----:B------:R-:W2:Y:S02]  /*572a0*/  LDL.LU R14, [R1+0x4d8] ;  /* 0x0004d800010e7983 */ /* 0x000ea40000300800 */
[----:B------:R-:W2:Y:S01]  /*572b0*/  LDL.LU R15, [R1+0x4dc] ;  /* 0x0004dc00010f7983 */ /* 0x000ea20000300800 */
[----:B------:R-:W4:Y:S01]  /*572c0*/  LDL.LU.64 R10, [R1+0x1e00] ;  /* 0x001e0000010a7983 */ /* 0x000f220000300a00 */
[----:B------:R-:W2:Y:S09]  /*572d0*/  LDL.LU.64 R8, [R1+0x1df8] ;  /* 0x001df80001087983 */ /* 0x000eb20000300a00 */
[----:B------:R0:W-:Y:S02]  /*572e0*/  STL.64 [R1+0x4f0], R20 ;  /* 0x0004f01401007387 */ /* 0x0001e40000100a00 */
[----:B------:R5:W-:Y:S01]  /*572f0*/  STL.64 [R1+0x4f8], R22 ;  /* 0x0004f81601007387 */ /* 0x000be20000100a00 */
[----:B0-----:R-:W5:Y:S02]  /*57300*/  LDL.LU.64 R20, [R1+0x1df0] ;  /* 0x001df00001147983 */ /* 0x001f640000300a00 */
[C---:B-----5:R-:W-:Y:S02]  /*57310*/  HMMA.16816.F32.BF16 R20, R24.reuse, R20, R16 ;  /* 0x000000141814723c */ /* 0x060fe40000041810 */
[----:B------:R-:W5:Y:S06]  /*57320*/  LDL.LU.64 R18, [R1+0x1de8] ;  /* 0x001de80001127983 */ /* 0x000f6c0000300a00 */
[----:B--2---:R-:W-:Y:S01]  /*57330*/  HMMA.16816.F32.BF16 R12, R24, R4, R12 ;  /* 0x00000004180c723c */ /* 0x004fe2000004180c */
[----:B------:R-:W2:Y:S11]  /*57340*/  LDL.LU.64 R16, [R1+0x1de0] ;  /* 0x001de00001107983 */ /* 0x000eb60000300a00 */
[----:B------:R-:W-:Y:S03]  /*57350*/  @!UPT UIADD3 URZ, URZ, URZ, URZ ;  /* 0x0000003f3f3ff290 */ /* 0x000fe6000fffe03f */
[----:B------:R0:W-:Y:S01]  /*57360*/  STL.64 [R1+0x4e0], R20 ;  /* 0x0004e01401007387 */ /* 0x0001e20000100a00 */
[----:B------:R-:W-:Y:S03]  /*57370*/  STL.64 [R1+0x4e8], R22 ;  /* 0x0004e81601007387 */ /* 0x000fe60000100a00 */
[----:B0-----:R-:W2:Y:S04]  /*57380*/  LDL.LU.64 R20, [R1+0x1dd8] ;  /* 0x001dd80001147983 */ /* 0x001ea80000300a00 */
[----:B------:R0:W-:Y:S02]  /*57390*/  STL.64 [R1+0x4d0], R12 ;  /* 0x0004d00c01007387 */ /* 0x0001e40000100a00 */
[----:B------:R1:W-:Y:S02]  /*573a0*/  STL.64 [R1+0x4d8], R14 ;  /* 0x0004d80e01007387 */ /* 0x0003e40000100a00 */
[----:B-----5:R-:W-:Y:S01]  /*573b0*/  IMAD.MOV.U32 R4, RZ, RZ, R19 ;  /* 0x000000ffff047224 */ /* 0x020fe200078e0013 */
[----:B------:R-:W-:-:S05]  /*573c0*/  MOV R5, R18 ;  /* 0x0000001200057202 */ /* 0x000fca0000000f00 */
[----:B------:R-:W-:Y:S01]  /*573d0*/  STL.64 [R1+0x1db8], R4 ;  /* 0x001db80401007387 */ /* 0x000fe20000100a00 */
[----:B0-----:R-:W5:Y:S02]  /*573e0*/  LDL.LU R12, [R1+0x4b0] ;  /* 0x0004b000010c7983 */ /* 0x001f640000300800 */
[----:B------:R-:W5:Y:S02]  /*573f0*/  LDL.LU R13, [R1+0x4b4] ;  /* 0x0004b400010d7983 */ /* 0x000f640000300800 */
[----:B-1----:R-:W2:Y:S01]  /*57400*/  LDL.LU R14, [R1+0x4b8] ;  /* 0x0004b800010e7983 */ /* 0x002ea20000300800 */
[----:B------:R-:W2:Y:S04]  /*57410*/  LDL.LU R15, [R1+0x4bc] ;  /* 0x0004bc00010f7983 */ /* 0x000ea80000300800 */
[----:B--2---:R3:W-:Y:S01]  /*57420*/  STL.64 [R1+0x1dc8], R14 ;  /* 0x001dc80e01007387 */ /* 0x0047e20000100a00 */
[----:B-----5:R0:W-:Y:S01]  /*57430*/  STL.64 [R1+0x1dc0], R12 ;  /* 0x001dc00c01007387 */ /* 0x0201e20000100a00 */
[----:B---3--:R-:W-:-:S02]  /*57440*/  MOV R15, R3 ;  /* 0x00000003000f7202 */ /* 0x008fc40000000f00 */
[----:B0-----:R-:W2:Y:S01]  /*57450*/  LDL.LU R12, [R1+0x4c0] ;  /* 0x0004c000010c7983 */ /* 0x001ea20000300800 */
[----:B------:R-:W2:Y:S01]  /*57460*/  LDL.LU R13, [R1+0x4c4] ;  /* 0x0004c400010d7983 */ /* 0x000ea20000300800 */
[----:B------:R-:W-:Y:S01]  /*57470*/  MOV R14, R17 ;  /* 0x00000011000e7202 */ /* 0x000fe20000000f00 */
[----:B------:R-:W3:Y:S01]  /*57480*/  LDL.LU R3, [R1+0xb74] ;  /* 0x000b740001037983 */ /* 0x000ee20000300800 */
[----:B------:R-:W5:Y:S04]  /*57490*/  LDL.LU R17, [R1+0xb88] ;  /* 0x000b880001117983 */ /* 0x000f680000300800 */
[----:B-----5:R0:W-:Y:S04]  /*574a0*/  STL [R1+0x1d38], R17 ;  /* 0x001d381101007387 */ /* 0x0201e80000100800 */
[----:B0-----:R-:W5:Y:S01]  /*574b0*/  LDL.LU R17, [R1+0x454] ;  /* 0x0004540001117983 */ /* 0x001f620000300800 */
[----:B------:R-:W2:Y:S02]  /*574c0*/  LDL.LU R18, [R1+0x458] ;  /* 0x0004580001127983 */ /* 0x000ea40000300800 */
[----:B------:R-:W2:Y:S01]  /*574d0*/  LDL.LU R19, [R1+0x45c] ;  /* 0x00045c0001137983 */ /* 0x000ea20000300800 */
[----:B----4-:R-:W-:-:S02]  /*574e0*/  MOV R4, R11 ;  /* 0x0000000b00047202 */ /* 0x010fc40000000f00 */
[----:B------:R-:W4:Y:S04]  /*574f0*/  LDL.LU R11, [R1+0xb78] ;  /* 0x000b7800010b7983 */ /* 0x000f280000300800 */
[----:B--2---:R-:W-:Y:S01]  /*57500*/  STL.64 [R1+0x1d48], R18 ;  /* 0x001d481201007387 */ /* 0x004fe20000100a00 */
[----:B-----5:R0:W-:Y:S02]  /*57510*/  STL.64 [R1+0x1d40], R16 ;  /* 0x001d401001007387 */ /* 0x0201e40000100a00 */
[----:B------:R-:W2:Y:S01]  /*57520*/  LDL.LU R22, [R1+0x448] ;  /* 0x0004480001167983 */ /* 0x000ea20000300800 */
[----:B------:R-:W-:Y:S02]  /*57530*/  MOV R23, R29 ;  /* 0x0000001d00177202 */ /* 0x000fe40000000f00 */
[----:B------:R-:W5:Y:S01]  /*57540*/  LDL.LU R29, [R1+0x1dd0] ;  /* 0x001dd000011d7983 */ /* 0x000f620000300800 */
[----:B0-----:R-:W-:Y:S01]  /*57550*/  MOV R17, R0 ;  /* 0x0000000000117202 */ /* 0x001fe20000000f00 */
[----:B------:R-:W-:-:S02]  /*57560*/  IMAD.MOV.U32 R16, RZ, RZ, R2 ;  /* 0x000000ffff107224 */ /* 0x000fc400078e0002 */
[----:B------:R-:W5:Y:S01]  /*57570*/  LDL.LU R0, [R1+0xb80] ;  /* 0x000b800001007983 */ /* 0x000f620000300800 */
[----:B------:R-:W3:Y:S02]  /*57580*/  LDL.LU R2, [R1+0xb7c] ;  /* 0x000b7c0001027983 */ /* 0x000ee40000300800 */
[----:B------:R-:W-:Y:S01]  /*57590*/  IMAD.MOV.U32 R5, RZ, RZ, R10 ;  /* 0x000000ffff057224 */ /* 0x000fe200078e000a */
[----:B--2---:R-:W-:Y:S01]  /*575a0*/  STL.64 [R1+0x1d58], R22 ;  /* 0x001d581601007387 */ /* 0x004fe20000100a00 */
[----:B------:R0:W-:Y:S03]  /*575b0*/  STL.64 [R1+0x1d50], R20 ;  /* 0x001d501401007387 */ /* 0x0001e60000100a00 */
[----:B0-----:R-:W2:Y:S01]  /*575c0*/  LDL.LU R20, [R1+0x460] ;  /* 0x0004600001147983 */ /* 0x001ea20000300800 */
[----:B------:R-:W2:Y:S02]  /*575d0*/  LDL.LU R21, [R1+0x464] ;  /* 0x0004640001157983 */ /* 0x000ea40000300800 */
[----:B------:R-:W2:Y:S02]  /*575e0*/  LDL.LU R22, [R1+0x468] ;  /* 0x0004680001167983 */ /* 0x000ea40000300800 */
[----:B------:R-:W2:Y:S01]  /*575f0*/  LDL.LU R23, [R1+0x46c] ;  /* 0x00046c0001177983 */ /* 0x000ea20000300800 */
[C---:B------:R-:W-:Y:S01]  /*57600*/  HMMA.16816.F32.BF16 R4, R24.reuse, R4, R12 ;  /* 0x000000041804723c */ /* 0x040fe2000004180c */
[----:B--2---:R-:W-:Y:S01]  /*57610*/  STL.64 [R1+0x1d68], R22 ;  /* 0x001d681601007387 */ /* 0x004fe20000100a00 */
[----:B------:R0:W-:Y:S03]  /*57620*/  STL.64 [R1+0x1d60], R20 ;  /* 0x001d601401007387 */ /* 0x0001e60000100a00 */
[----:B0-----:R-:W2:Y:S01]  /*57630*/  LDL.LU R20, [R1+0x4a0] ;  /* 0x0004a00001147983 */ /* 0x001ea20000300800 */
[----:B------:R-:W2:Y:S02]  /*57640*/  LDL.LU R21, [R1+0x4a4] ;  /* 0x0004a40001157983 */ /* 0x000ea40000300800 */
[----:B------:R-:W2:Y:S02]  /*57650*/  LDL.LU R22, [R1+0x4a8] ;  /* 0x0004a80001167983 */ /* 0x000ea40000300800 */
[----:B------:R-:W2:Y:S01]  /*57660*/  LDL.LU R23, [R1+0x4ac] ;  /* 0x0004ac0001177983 */ /* 0x000ea20000300800 */
[----:B------:R-:W2:Y:S01]  /*57670*/  LDL.LU.64 R14, [R1+0x1dc8] ;  /* 0x001dc800010e7983 */ /* 0x000ea20000300a00 */
[----:B------:R-:W2:Y:S11]  /*57680*/  LDL.LU.64 R12, [R1+0x1dc0] ;  /* 0x001dc000010c7983 */ /* 0x000eb60000300a00 */
        /* <DEDUP_REMOVED lines=10> */
[C---:B------:R-:W-:Y:S11]  /*57730*/  HMMA.16816.F32.BF16 R20, R24.reuse, R16, R20 ;  /* 0x000000101814723c */ /* 0x040ff60000041814 */
[----:B------:R-:W-:Y:S11]  /*57740*/  @!UPT UIADD3 URZ, URZ, URZ, URZ ;  /* 0x0000003f3f3ff290 */ /* 0x000ff6000fffe03f */
[----:B------:R-:W-:Y:S01]  /*57750*/  @!UPT UIADD3 URZ, URZ, URZ, URZ ;  /* 0x0000003f3f3ff290 */ /* 0x000fe2000fffe03f */
[----:B------:R-:W-:Y:S01]  /*57760*/  STL.64 [R1+0x4a0], R20 ;  /* 0x0004a01401007387 */ /* 0x000fe20000100a00 */
[----:B------:R-:W-:Y:S02]  /*57770*/  STL.64 [R1+0x4a8], R22 ;  /* 0x0004a81601007387 */ /* 0x000fe40000100a00 */
[----:B------:R-:W-:Y:S01]  /*57780*/  LDSM.16.M88.4 R20, [R9+0x29880] ;  /* 0x029880000914783b */ /* 0x000fe20000000200 */
[----:B--2---:R-:W-:Y:S01]  /*57790*/  HMMA.16816.F32.BF16 R16, R24, R4, R12 ;  /* 0x000000041810723c */ /* 0x004fe2000004180c */
[----:B------:R-:W0:Y:S11]  /*577a0*/  LDSM.16.M88.4 R12, [R9+0x29080] ;  /* 0x02908000090c783b */ /* 0x000e360000000200 */
[----:B------:R-:W-:Y:S11]  /*577b0*/  @!UPT UIADD3 URZ, URZ, URZ, URZ ;  /* 0x0000003f3f3ff290 */ /* 0x000ff6000fffe03f */
[----:B------:R-:W-:Y:S01]  /*577c0*/  STL.64 [R1+0x490], R16 ;  /* 0x0004901001007387 */ /* 0x000fe20000100a00 */
[----:B------:R-:W-:Y:S02]  /*577d0*/  STL.64 [R1+0x498], R18 ;  /* 0x0004981201007387 */ /* 0x000fe40000100a00 */
[----:B------:R-:W-:Y:S01]  /*577e0*/  LDSM.16.M88.4 R16, [R9+0x2a080] ;  /* 0x02a080000910783b */ /* 0x000fe20000000200 */
[----:B0-----:R-:W-:Y:S03]  /*577f0*/  STL.64 [R1+0x80], R12 ;  /* 0x0000800c01007387 */ /* 0x001fe60000100a00 */
[----:B------:R-:W-:Y:S02]  /*57800*/  IMAD.MOV.U32 R5, RZ, RZ, R12 ;  /* 0x000000ffff057224 */ /* 0x000fe400078e000c */
[----:B------:R-:W-:Y:S01]  /*57810*/  STL.64 [R1+0x88], R14 ;  /* 0x0000880e01007387 */ /* 0x000fe20000100a00 */
[----:B------:R-:W-:-:S02]  /*57820*/  MOV R4, R13 ;  /* 0x0000000d00047202 */ /* 0x000fc40000000f00 */
[----:B------:R-:W0:Y:S04]  /*57830*/  LDSM.16.M88.4 R12, [R9+0x2a880] ;  /* 0x02a88000090c783b */ /* 0x000e280000000200 */
[----:B0-----:R-:W-:Y:S01]  /*57840*/  STL.64 [R1+0x1d88], R14 ;  /* 0x001d880e01007387 */ /* 0x001fe20000100a00 */
[----:B------:R0:W-:Y:S02]  /*57850*/  STL.64 [R1+0x1d80], R12 ;  /* 0x001d800c01007387 */ /* 0x0001e40000100a00 */
[----:B0-----:R-:W-:Y:S01]  /*57860*/  MOV R12, R5 ;  /* 0x00000005000c7202 */ /* 0x001fe20000000f00 */
[----:B------:R-:W-:Y:S02]  /*57870*/  IMAD.MOV.U32 R13, RZ, RZ, R4 ;  /* 0x000000ffff0d7224 */ /* 0x000fe400078e0004 */
[----:B------:R-:W0:Y:S04]  /*57880*/  LDSM.16.M88.4 R4, [R9+0x2b080] ;  /* 0x02b080000904783b */ /* 0x000e280000000200 */
[----:B0-----:R-:W-:Y:S01]  /*57890*/  STL.64 [R1+0x1d98], R6 ;  /* 0x001d980601007387 */ /* 0x001fe20000100a00 */
[----:B------:R0:W-:Y:S03]  /*578a0*/  STL.64 [R1+0x1d90], R4 ;  /* 0x001d900401007387 */ /* 0x0001e60000100a00 */
[----:B0-----:R-:W2:Y:S01]  /*578b0*/  LDL.LU R4, [R1+0x480] ;  /* 0x0004800001047983 */ /* 0x001ea20000300800 */
[----:B------:R-:W2:Y:S02]  /*578c0*/  LDL.LU R5, [R1+0x484] ;  /* 0x0004840001057983 */ /* 0x000ea40000300800 */
[----:B------:R-:W2:Y:S02]  /*578d0*/  LDL.LU R6, [R1+0x488] ;  /* 0x0004880001067983 */ /* 0x000ea40000300800 */
[----:B------:R-:W2:Y:S01]  /*578e0*/  LDL.LU R7, [R1+0x48c] ;  /* 0x00048c0001077983 */ /* 0x000ea20000300800 */
[----:B----4-:R-:W-:Y:S01]  /*578f0*/  STL [R1+0x1d78], R11 ;  /* 0x001d780b01007387 */ /* 0x010fe20000100800 */
[----:B------:R0:W-:Y:S03]  /*57900*/  STL.64 [R1+0x1d70], R8 ;  /* 0x001d700801007387 */ /* 0x0001e60000100a00 */
[----:B0-----:R-:W4:Y:S01]  /*57910*/  LDL.LU R8, [R1+0x470] ;  /* 0x0004700001087983 */ /* 0x001f220000300800 */
[----:B------:R-:W4:Y:S02]  /*57920*/  LDL.LU R9, [R1+0x474] ;  /* 0x0004740001097983 */ /* 0x000f240000300800 */
[----:B------:R-:W4:Y:S02]  /*57930*/  LDL.LU R10, [R1+0x478] ;  /* 0x00047800010a7983 */ /* 0x000f240000300800 */
[----:B------:R-:W4:Y:S01]  /*57940*/  LDL.LU R11, [R1+0x47c] ;  /* 0x00047c00010b7983 */ /* 0x000f220000300800 */
[----:B------:R-:W-:Y:S01]  /*57950*/  STL.64 [R1+0x70], R20 ;  /* 0x0000701401007387 */ /* 0x000fe20000100a00 */
[----:B------:R-:W-:Y:S02]  /*57960*/  STL.64 [R1+0x78], R22 ;  /* 0x0000781601007387 */ /* 0x000fe40000100a00 */
[----:B------:R-:W-:Y:S02]  /*57970*/  STL.64 [R1+0x60], R16 ;  /* 0x0000601001007387 */ /* 0x000fe40000100a00 */
[----:B------:R-:W-:Y:S01]  /*57980*/  STL.64 [R1+0x68], R18 ;  /* 0x0000681201007387 */ /* 0x000fe20000100a00 */
[C---:B--2---:R-:W-:Y:S01]  /*57990*/  HMMA.16816.F32.BF16 R12, R24.reuse, R12, R4 ;  /* 0x0000000c180c723c */ /* 0x044fe20000041804 */
[----:B------:R-:W2:Y:S01]  /*579a0*/  LDL.LU.64 R6, [R1+0x1d98] ;  /* 0x001d980001067983 */ /* 0x000ea20000300a00 */
[----:B------:R-:W2:Y:S11]  /*579b0*/  LDL.LU.64 R4, [R1+0x1d90] ;  /* 0x001d900001047983 */ /* 0x000eb60000300a00 */
[----:B------:R-:W-:Y:S10]  /*579c0*/  @!UPT UIADD3 URZ, URZ, URZ, URZ ;  /* 0x0000003f3f3ff290 */ /* 0x000ff4000fffe03f */
[----:B------:R-:W-:Y:S01]  /*579d0*/  STL.64 [R1+0x480], R12 ;  /* 0x0004800c01007387 */ /* 0x000fe20000100a00 */
[----:B------:R0:W-:Y:S03]  /*579e0*/  STL.64 [R1+0x488], R14 ;  /* 0x0004880e01007387 */ /* 0x0001e60000100a00 */
[----:B0-----:R-:W2:Y:S01]  /*579f0*/  LDL.LU.64 R14, [R1+0x1d88] ;  /* 0x001d8800010e7983 */ /* 0x001ea20000300a00 */
[----:B------:R-:W2:Y:S02]  /*57a00*/  LDL.LU.64 R12, [R1+0x1d80] ;  /* 0x001d8000010c7983 */ /* 0x000ea40000300a00 */
[----:B-----5:R-:W-:Y:S01]  /*57a10*/  FADD R0, R0, -R29 ;  /* 0x8000001d00007221 */ /* 0x020fe20000000000 */
[----:B----4-:R-:W-:Y:S03]  /*57a20*/  HMMA.16816.F32.BF16 R20, R24, R20, R8 ;  /* 0x000000141814723c */ /* 0x010fe60000041808 */
[----:B------:R-:W-:-:S06]  /*57a30*/  FMUL R0, R0, 1.4426950216293334961 ;  /* 0x3fb8aa3b00007820 */ /* 0x000fcc0000400000 */
[----:B------:R-:W0:Y:S01]  /*57a40*/  MUFU.EX2 R0, R0 ;  /* 0x0000000000007308 */ /* 0x000e220000000800 */
[----:B--2---:R-:W-:Y:S01]  /*57a50*/  STL.64 [R1+0x50], R12 ;  /* 0x0000500c01007387 */ /* 0x004fe20000100a00 */
[----:B------:R-:W-:Y:S02]  /*57a60*/  STL.64 [R1+0x58], R14 ;  /* 0x0000580e01007387 */ /* 0x000fe40000100a00 */
[----:B------:R-:W-:Y:S02]  /*57a70*/  STL.64 [R1+0x40], R4 ;  /* 0x0000400401007387 */ /* 0x000fe40000100a00 */
[----:B------:R-:W-:Y:S01]  /*57a80*/  STL.64 [R1+0x48], R6 ;  /* 0x0000480601007387 */ /* 0x000fe20000100a00 */
[----:B------:R-:W2:Y:S01]  /*57a90*/  LDL.LU R11, [R1+0x1d78] ;  /* 0x001d7800010b7983 */ /* 0x000ea20000300800 */
[----:B0-----:R-:W-:Y:S02]  /*57aa0*/  STL [R1+0x5cc], R0 ;  /* 0x0005cc0001007387 */ /* 0x001fe40000100800 */
[----:B------:R-:W4:Y:S04]  /*57ab0*/  LDL.LU.64 R8, [R1+0x1d70] ;  /* 0x001d700001087983 */ /* 0x000f280000300a00 */
[----:B------:R-:W-:Y:S01]  /*57ac0*/  STL.64 [R1+0x470], R20 ;  /* 0x0004701401007387 */ /* 0x000fe20000100a00 */
[----:B------:R0:W-:Y:S04]  /*57ad0*/  STL.64 [R1+0x478], R22 ;  /* 0x0004781601007387 */ /* 0x0001e80000100a00 */
[----:B0-----:R-:W5:Y:S01]  /*57ae0*/  LDL.LU.64 R22, [R1+0x1d68] ;  /* 0x001d680001167983 */ /* 0x001f620000300a00 */
[----:B------:R-:W5:Y:S02]  /*57af0*/  LDL.LU.64 R20, [R1+0x1d60] ;  /* 0x001d600001147983 */ /* 0x000f640000300a00 */
[----:B---3--:R-:W-:-:S04]  /*57b00*/  FADD R2, R2, -R29 ;  /* 0x8000001d02027221 */ /* 0x008fc80000000000 */
[----:B------:R-:W-:-:S06]  /*57b10*/  FMUL R0, R2, 1.4426950216293334961 ;  /* 0x3fb8aa3b02007820 */ /* 0x000fcc0000400000 */
[----:B------:R-:W0:Y:S01]  /*57b20*/  MUFU.EX2 R0, R0 ;  /* 0x0000000000007308 */ /* 0x000e220000000800 */
[----:B-----5:R-:W-:Y:S01]  /*57b30*/  HMMA.16816.F32.BF16 R16, R24, R16, R20 ;  /* 0x000000101810723c */ /* 0x020fe20000041814 */
        /* <DEDUP_REMOVED lines=10> */
[----:B------:R-:W-:Y:S01]  /*57be0*/  FMUL R0, R2, 1.4426950216293334961 ;  /* 0x3fb8aa3b02007820 */ /* 0x000fe20000400000 */
[C---:B-----5:R-:W-:Y:S01]  /*57bf0*/  HMMA.16816.F32.BF16 R12, R24.reuse, R12, R16 ;  /* 0x0000000c180c723c */ /* 0x060fe20000041810 */
[----:B------:R-:W2:Y:S04]  /*57c00*/  LDL.LU R17, [R1+0x1d38] ;  /* 0x001d380001117983 */ /* 0x000ea80000300800 */
[----:B------:R-:W0:Y:S01]  /*57c10*/  MUFU.EX2 R0, R0 ;  /* 0x0000000000007308 */ /* 0x000e220000000800 */
[----:B------:R-:W-:Y:S02]  /*57c20*/  FADD R3, R3, -R29 ;  /* 0x8000001d03037221 */ /* 0x000fe40000000000 */
[----:B---3--:R-:W-:Y:S01]  /*57c30*/  HMMA.16816.F32.BF16 R20, R24, R4, R20 ;  /* 0x000000041814723c */ /* 0x008fe20000041814 */
[----:B0-----:R0:W-:Y:S02]  /*57c40*/  STL [R1+0x5c4], R0 ;  /* 0x0005c40001007387 */ /* 0x0011e40000100800 */
[----:B0-----:R-:W-:-:S06]  /*57c50*/  FMUL R0, R3, 1.4426950216293334961 ;  /* 0x3fb8aa3b03007820 */ /* 0x001fcc0000400000 */
[----:B------:R-:W0:Y:S06]  /*57c60*/  MUFU.EX2 R0, R0 ;  /* 0x0000000000007308 */ /* 0x000e2c0000000800 */
[----:B------:R1:W-:Y:S01]  /*57c70*/  STL.64 [R1+0x450], R12 ;  /* 0x0004500c01007387 */ /* 0x0003e20000100a00 */
[----:B------:R-:W-:Y:S03]  /*57c80*/  STL.64 [R1+0x458], R14 ;  /* 0x0004580e01007387 */ /* 0x000fe60000100a00 */
[----:B-1----:R-:W3:Y:S01]  /*57c90*/  LDL.LU.64 R12, [R1+0x1d30] ;  /* 0x001d3000010c7983 */ /* 0x002ee20000300a00 */
[----:B0-----:R-:W-:Y:S03]  /*57ca0*/  STL [R1+0x5c0], R0 ;  /* 0x0005c00001007387 */ /* 0x001fe60000100800 */
[----:B------:R-:W-:Y:S01]  /*57cb0*/  STL.64 [R1+0x440], R20 ;  /* 0x0004401401007387 */ /* 0x000fe20000100a00 */
[----:B------:R-:W-:Y:S03]  /*57cc0*/  STL.64 [R1+0x448], R22 ;  /* 0x0004481601007387 */ /* 0x000fe60000100a00 */
[----:B----4-:R-:W-:Y:S01]  /*57cd0*/  LDSM.16.M88.4 R20, [R9+0x2c880] ;  /* 0x02c880000914783b */ /* 0x010fe20000000200 */
[----:B--2---:R-:W-:-:S03]  /*57ce0*/  FADD R2, R17, -R28 ;  /* 0x8000001c11027221 */ /* 0x004fc60000000000 */
[----:B------:R-:W0:Y:S04]  /*57cf0*/  LDSM.16.M88.4 R16, [R9+0x2b880] ;  /* 0x02b880000910783b */ /* 0x000e280000000200 */
[----:B0-----:R-:W-:Y:S01]  /*57d00*/  STL.64 [R1+0x30], R16 ;  /* 0x0000301001007387 */ /* 0x001fe20000100a00 */
[----:B------:R-:W-:Y:S01]  /*57d10*/  MOV R5, R16 ;  /* 0x0000001000057202 */ /* 0x000fe20000000f00 */
[----:B------:R-:W-:Y:S01]  /*57d20*/  STL.64 [R1+0x38], R18 ;  /* 0x0000381201007387 */ /* 0x000fe20000100a00 */
[----:B------:R-:W-:Y:S02]  /*57d30*/  MOV R4, R17 ;  /* 0x0000001100047202 */ /* 0x000fe40000000f00 */
[----:B------:R-:W0:Y:S04]  /*57d40*/  LDSM.16.M88.4 R16, [R9+0x2c080] ;  /* 0x02c080000910783b */ /* 0x000e280000000200 */
[----:B0-----:R-:W-:Y:S01]  /*57d50*/  STL.64 [R1+0x20], R16 ;  /* 0x0000201001007387 */ /* 0x001fe20000100a00 */
[----:B------:R-:W-:Y:S02]  /*57d60*/  STL.64 [R1+0x28], R18 ;  /* 0x0000281201007387 */ /* 0x000fe40000100a00 */
[----:B------:R-:W-:Y:S02]  /*57d70*/  STL.64 [R1+0x10], R20 ;  /* 0x0000101401007387 */ /* 0x000fe40000100a00 */
[----:B------:R-:W-:Y:S02]  /*57d80*/  STL.64 [R1+0x18], R22 ;  /* 0x0000181601007387 */ /* 0x000fe40000100a00 */
[----:B------:R-:W-:Y:S01]  /*57d90*/  IMAD.MOV.U32 R6, RZ, RZ, R16 ;  /* 0x000000ffff067224 */ /* 0x000fe200078e0010 */
[----:B------:R-:W-:Y:S01]  /*57da0*/  MOV R0, R17 ;  /* 0x0000001100007202 */ /* 0x000fe20000000f00 */
[----:B------:R-:W0:Y:S04]  /*57db0*/  LDSM.16.M88.4 R20, [R9+0x2d880] ;  /* 0x02d880000914783b */ /* 0x000e280000000200 */
[----:B------:R-:W1:Y:S04]  /*57dc0*/  LDSM.16.M88.4 R16, [R9+0x2d080] ;  /* 0x02d080000910783b */ /* 0x000e680000000200 */
[----:B0-----:R-:W-:Y:S01]  /*57dd0*/  STL.64 [R1+0x1cc8], R22 ;  /* 0x001cc81601007387 */ /* 0x001fe20000100a00 */
[----:B-1----:R-:W-:Y:S02]  /*57de0*/  STL.64 [R1], R16 ;  /* 0x0000001001007387 */ /* 0x002fe40000100a00 */
[----:B------:R-:W-:Y:S02]  /*57df0*/  STL.64 [R1+0x8], R18 ;  /* 0x0000081201007387 */ /* 0x000fe40000100a00 */
[----:B------:R-:W0:Y:S04]  /*57e00*/  LDSM.16.M88.4 R16, [R9+0x2e080] ;  /* 0x02e080000910783b */ /* 0x000e280000000200 */
[----:B------:R-:W-:Y:S04]  /*57e10*/  STL.64 [R1+0x1cc0], R20 ;  /* 0x001cc01401007387 */ /* 0x000fe80000100a00 */
[----:B0-----:R-:W-:Y:S01]  /*57e20*/  STL [R1+0x179c], R18 ;  /* 0x00179c1201007387 */ /* 0x001fe20000100800 */
[----:B------:R-:W-:Y:S02]  /*57e30*/  STL [R1+0x1798], R19 ;  /* 0x0017981301007387 */ /* 0x000fe40000100800 */
[----:B------:R0:W-:Y:S02]  /*57e40*/  STL.64 [R1+0x1cb8], R16 ;  /* 0x001cb81001007387 */ /* 0x0001e40000100a00 */
[----:B0-----:R-:W2:Y:S01]  /*57e50*/  LDL.LU R16, [R1+0x3f0] ;  /* 0x0003f00001107983 */ /* 0x001ea20000300800 */
[----:B------:R-:W2:Y:S02]  /*57e60*/  LDL.LU R17, [R1+0x3f4] ;  /* 0x0003f40001117983 */ /* 0x000ea40000300800 */
[----:B------:R-:W4:Y:S02]  /*57e70*/  LDL.LU R18, [R1+0x3f8] ;  /* 0x0003f80001127983 */ /* 0x000f240000300800 */
[----:B------:R-:W4:Y:S01]  /*57e80*/  LDL.LU R19, [R1+0x3fc] ;  /* 0x0003fc0001137983 */ /* 0x000f220000300800 */
[----:B------:R-:W5:Y:S01]  /*57e90*/  LDL.LU R20, [R1+0x400] ;  /* 0x0004000001147983 */ /* 0x000f620000300800 */
[----:B------:R-:W-:-:S02]  /*57ea0*/  MOV R21, R8 ;  /* 0x0000000800157202 */ /* 0x000fc40000000f00 */
[----:B------:R-:W2:Y:S02]  /*57eb0*/  LDL.LU R8, [R1+0x1d28] ;  /* 0x001d280001087983 */ /* 0x000ea40000300800 */
[----:B---3--:R-:W-:Y:S01]  /*57ec0*/  IMAD.MOV.U32 R22, RZ, RZ, R13 ;  /* 0x000000ffff167224 */ /* 0x008fe200078e000d */
[----:B------:R-:W-:Y:S01]  /*57ed0*/  MOV R23, R12 ;  /* 0x0000000c00177202 */ /* 0x000fe20000000f00 */
[----:B------:R-:W3:Y:S01]  /*57ee0*/  LDL.LU R13, [R1+0x1d24] ;  /* 0x001d2400010d7983 */ /* 0x000ee20000300800 */
[----:B------:R-:W2:Y:S02]  /*57ef0*/  LDL.LU R12, [R1+0x1d20] ;  /* 0x001d2000010c7983 */ /* 0x000ea40000300800 */
[----:B------:R-:W2:Y:S02]  /*57f00*/  LDL.LU R3, [R1+0xb8c] ;  /* 0x000b8c0001037983 */ /* 0x000ea40000300800 */
[----:B------:R-:W2:Y:S01]  /*57f10*/  LDL.LU R29, [R1+0xb84] ;  /* 0x000b8400011d7983 */ /* 0x000ea20000300800 */
[----:B------:R-:W-:Y:S04]  /*57f20*/  STL.64 [R1+0x1ce8], R22 ;  /* 0x001ce81601007387 */ /* 0x000fe80000100a00 */
[----:B-----5:R0:W-:Y:S04]  /*57f30*/  STL.64 [R1+0x1ce0], R20 ;  /* 0x001ce01401007387 */ /* 0x0201e80000100a00 */
[----:B0-----:R-:W5:Y:S04]  /*57f40*/  LDL.64 R20, [R1+0x10] ;  /* 0x0000100001147983 */ /* 0x001f680000100a00 */
[----:B-----5:R0:W-:Y:S02]  /*57f50*/  STL.64 [R1+0x1cf8], R20 ;  /* 0x001cf81401007387 */ /* 0x0201e40000100a00 */
[----:B0-----:R-:W-:Y:S01]  /*57f60*/  MOV R20, R6 ;  /* 0x0000000600147202 */ /* 0x001fe20000000f00 */
[----:B------:R-:W-:-:S02]  /*57f70*/  IMAD.MOV.U32 R21, RZ, RZ, R0 ;  /* 0x000000ffff157224 */ /* 0x000fc400078e0000 */
[----:B------:R-:W5:Y:S03]  /*57f80*/  LDL.LU R0, [R1+0xb90] ;  /* 0x000b900001007983 */ /* 0x000f660000300800 */
[----:B------:R0:W-:Y:S02]  /*57f90*/  STL.64 [R1+0x1d10], R20 ;  /* 0x001d101401007387 */ /* 0x0001e40000100a00 */
[----:B0-----:R-:W3:Y:S01]  /*57fa0*/  LDL.LU R20, [R1+0x430] ;  /* 0x0004300001147983 */ /* 0x001ee20000300800 */
[----:B------:R-:W3:Y:S02]  /*57fb0*/  LDL.LU R21, [R1+0x434] ;  /* 0x0004340001157983 */ /* 0x000ee40000300800 */
[----:B------:R-:W3:Y:S02]  /*57fc0*/  LDL.LU R22, [R1+0x438] ;  /* 0x0004380001167983 */ /* 0x000ee40000300800 */
[----:B------:R-:W3:Y:S01]  /*57fd0*/  LDL.LU R23, [R1+0x43c] ;  /* 0x00043c0001177983 */ /* 0x000ee20000300800 */
[----:B----4-:R-:W-:Y:S01]  /*57fe0*/  STL.64 [R1+0x1cd8], R18 ;  /* 0x001cd81201007387 */ /* 0x010fe20000100a00 */
[----:B--2---:R0:W-:Y:S03]  /*57ff0*/  STL.64 [R1+0x1cd0], R16 ;  /* 0x001cd01001007387 */ /* 0x0041e60000100a00 */
[----:B0-----:R-:W2:Y:S04]  /*58000*/  LDL.LU.64 R16, [R1] ;  /* 0x0000000001107983 */ /* 0x001ea80000300a00 */
[----:B--2---:R3:W-:Y:S02]  /*58010*/  STL.64 [R1+0x1cf0], R16 ;  /* 0x001cf01001007387 */ /* 0x0047e40000100a00 */
[----:B---3--:R-:W-:-:S02]  /*58020*/  MOV R16, R13 ;  /* 0x0000000d00107202 */ /* 0x008fc40000000f00 */
[----:B------:R-:W-:Y:S01]  /*58030*/  MOV R17, R8 ;  /* 0x0000000800117202 */ /* 0x000fe20000000f00 */
[----:B------:R-:W2:Y:S01]  /*58040*/  LDL.LU R13, [R1+0x1d1c] ;  /* 0x001d1c00010d7983 */ /* 0x000ea20000300800 */
[----:B------:R-:W3:Y:S02]  /*58050*/  LDL.LU R8, [R1+0x1d18] ;  /* 0x001d180001087983 */ /* 0x000ee40000300800 */
[----:B------:R-:W4:Y:S02]  /*58060*/  LDL.LU R18, [R1+0x418] ;  /* 0x0004180001127983 */ /* 0x000f240000300800 */
[----:B------:R-:W4:Y:S02]  /*58070*/  LDL.LU R19, [R1+0x41c] ;  /* 0x00041c0001137983 */ /* 0x000f240000300800 */
[----:B----4-:R0:W-:Y:S01]  /*58080*/  STL.64 [R1+0x1d08], R18 ;  /* 0x001d081201007387 */ /* 0x0101e20000100a00 */
[----:B------:R2:W-:Y:S01]  /*58090*/  STL.64 [R1+0x1d00], R16 ;  /* 0x001d001001007387 */ /* 0x0005e20000100a00 */
[----:B0-----:R-:W-:Y:S01]  /*580a0*/  MOV R18, R12 ;  /* 0x0000000c00127202 */ /* 0x001fe20000000f00 */
[----:B--2---:R-:W-:Y:S01]  /*580b0*/  IMAD.MOV.U32 R17, RZ, RZ, R13 ;  /* 0x000000ffff117224 */ /* 0x004fe200078e000d */
[----:B------:R-:W2:Y:S04]  /*580c0*/  LDL.LU R16, [R1+0x420] ;  /* 0x0004200001107983 */ /* 0x000ea80000300800 */
[----:B------:R-:W0:Y:S01]  /*580d0*/  LDSM.16.M88.4 R12, [R9+0x2e880] ;  /* 0x02e88000090c783b */ /* 0x000e220000000200 */
[----:B---3--:R-:W-:-:S03]  /*580e0*/  MOV R19, R8 ;  /* 0x0000000800137202 */ /* 0x008fc60000000f00 */
[----:B0-----:R-:W-:Y:S01]  /*580f0*/  STL.64 [R1+0x1cb0], R14 ;  /* 0x001cb00e01007387 */ /* 0x001fe20000100a00 */
[----:B------:R0:W-:Y:S02]  /*58100*/  STL.64 [R1+0x1ca8], R12 ;  /* 0x001ca80c01007387 */ /* 0x0001e40000100a00 */
[----:B0-----:R-:W-:Y:S01]  /*58110*/  IMAD.MOV.U32 R12, RZ, RZ, R5 ;  /* 0x000000ffff0c7224 */ /* 0x001fe200078e0005 */
[----:B------:R-:W-:Y:S02]  /*58120*/  MOV R13, R4 ;  /* 0x00000004000d7202 */ /* 0x000fe40000000f00 */
[----:B------:R-:W0:Y:S02]  /*58130*/  LDSM.16.M88.4 R4, [R9+0x2f080] ;  /* 0x02f080000904783b */ /* 0x000e240000000200 */
[----:B------:R-:W1:Y:S03]  /*58140*/  LDSM.16.M88.4 R8, [R9+0x2f880] ;  /* 0x02f880000908783b */ /* 0x000e660000000200 */
[----:B------:R-:W-:Y:S01]  /*58150*/  HMMA.16816.F32.BF16 R12, R24, R12, R20 ;  /* 0x0000000c180c723c */ /* 0x000fe20000041814 */
[----:B0-----:R-:W-:Y:S01]  /*58160*/  STL [R1+0x1774], R6 ;  /* 0x0017740601007387 */ /* 0x001fe20000100800 */
[----:B------:R-:W-:Y:S02]  /*58170*/  STL [R1+0x1770], R7 ;  /* 0x0017700701007387 */ /* 0x000fe40000100800 */
[----:B-1----:R-:W-:Y:S02]  /*58180*/  STL [R1+0x1754], R10 ;  /* 0x0017540a01007387 */ /* 0x002fe40000100800 */
[----:B------:R-:W-:Y:S01]  /*58190*/  STL [R1+0x1750], R11 ;  /* 0x0017500b01007387 */ /* 0x000fe20000100800 */
[----:B------:R-:W2:Y:S01]  /*581a0*/  LDL.LU.64 R20, [R1+0x1d10] ;  /* 0x001d100001147983 */ /* 0x000ea20000300a00 */
[----:B------:R-:W-:-:S02]  /*581b0*/  FMUL R2, R2, 1.4426950216293334961 ;  /* 0x3fb8aa3b02027820 */ /* 0x000fc40000400000 */
[----:B-----5:R-:W-:-:S04]  /*581c0*/  FADD R0, R0, -R28 ;  /* 0x8000001c00007221 */ /* 0x020fc80000000000 */
[----:B------:R-:W-:Y:S01]  /*581d0*/  FMUL R0, R0, 1.4426950216293334961 ;  /* 0x3fb8aa3b00007820 */ /* 0x000fe20000400000 */
[----:B------:R-:W0:Y:S08]  /*581e0*/  MUFU.EX2 R2, R2 ;  /* 0x0000000200027308 */ /* 0x000e300000000800 */
[----:B------:R-:W1:Y:S01]  /*581f0*/  MUFU.EX2 R0, R0 ;  /* 0x0000000000007308 */ /* 0x000e620000000800 */
[----:B0-----:R-:W-:Y:S01]  /*58200*/  STL [R1+0x5bc], R2 ;  /* 0x0005bc0201007387 */ /* 0x001fe20000100800 */
[----:B------:R0:W-:Y:S02]  /*58210*/  STL.64 [R1+0x430], R12 ;  /* 0x0004300c01007387 */ /* 0x0001e40000100a00 */
[----:B------:R3:W-:Y:S01]  /*58220*/  STL.64 [R1+0x438], R14 ;  /* 0x0004380e01007387 */ /* 0x0007e20000100a00 */
[----:B0-----:R-:W4:Y:S01]  /*58230*/  LDL.LU R12, [R1+0x3e0] ;  /* 0x0003e000010c7983 */ /* 0x001f220000300800 */
[----:B-1----:R-:W-:Y:S02]  /*58240*/  STL [R1+0x5b8], R0 ;  /* 0x0005b80001007387 */ /* 0x002fe40000100800 */
[----:B------:R-:W4:Y:S02]  /*58250*/  LDL.LU R13, [R1+0x3e4] ;  /* 0x0003e400010d7983 */ /* 0x000f240000300800 */
[----:B---3--:R-:W4:Y:S01]  /*58260*/  LDL.LU R14, [R1+0x3e8] ;  /* 0x0003e800010e7983 */ /* 0x008f220000300800 */
[----:B------:R-:W4:Y:S01]  /*58270*/  LDL.LU R15, [R1+0x3ec] ;  /* 0x0003ec00010f7983 */ /* 0x000f220000300800 */
[----:B--2---:R-:W-:Y:S03]  /*58280*/  HMMA.16816.F32.BF16 R20, R24, R20, R16 ;  /* 0x000000141814723c */ /* 0x004fe60000041810 */
[----:B------:R-:W2:Y:S01]  /*58290*/  LDL.LU.64 R18, [R1+0x1d08] ;  /* 0x001d080001127983 */ /* 0x000ea20000300a00 */
[----:B------:R-:W2:Y:S11]  /*582a0*/  LDL.LU.64 R16, [R1+0x1d00] ;  /* 0x001d000001107983 */ /* 0x000eb60000300a00 */
[----:B------:R-:W-:Y:S08]  /*582b0*/  @!UPT UIADD3 URZ, URZ, URZ, URZ ;  /* 0x0000003f3f3ff290 */ /* 0x000ff0000fffe03f */
[----:B------:R0:W-:Y:S01]  /*582c0*/  STL.64 [R1+0x420], R20 ;  /* 0x0004201401007387 */ /* 0x0001e20000100a00 */
[----:B------:R-:W-:Y:S03]  /*582d0*/  STL [R1+0x428], R22 ;  /* 0x0004281601007387 */ /* 0x000fe60000100800 */
[----:B0-----:R-:W2:Y:S01]  /*582e0*/  LDL.LU.64 R20, [R1+0x1cf8] ;  /* 0x001cf80001147983 */ /* 0x001ea20000300a00 */
[----:B------:R-:W-:-:S04]  /*582f0*/  FADD R2, R3, -R28 ;  /* 0x8000001c03027221 */ /* 0x000fc80000000000 */
[----:B------:R-:W-:-:S06]  /*58300*/  FMUL R2, R2, 1.4426950216293334961 ;  /* 0x3fb8aa3b02027820 */ /* 0x000fcc0000400000 */
[----:B------:R-:W0:Y:S01]  /*58310*/  MUFU.EX2 R2, R2 ;  /* 0x0000000200027308 */ /* 0x000e220000000800 */
[----:B------:R-:W-:-:S05]  /*58320*/  MOV R3, R23 ;  /* 0x0000001700037202 */ /* 0x000fca0000000f00 */
[----:B------:R-:W-:Y:S01]  /*58330*/  STL [R1+0x18b0], R3 ;  /* 0x0018b00301007387 */ /* 0x000fe20000100800 */
[----:B------:R-:W-:Y:S03]  /*58340*/  STL [R1+0x188c], R28 ;  /* 0x00188c1c01007387 */ /* 0x000fe60000100800 */
[----:B0-----:R0:W-:Y:S01]  /*58350*/  STL [R1+0x5b4], R2 ;  /* 0x0005b40201007387 */ /* 0x0011e20000100800 */
[----:B--2---:R-:W-:Y:S01]  /*58360*/  HMMA.16816.F32.BF16 R16, R24, R20, R16 ;  /* 0x000000141810723c */ /* 0x004fe20000041810 */
[----:B0-----:R-:W-:Y:S11]  /*58370*/  IMAD.MOV.U32 R2, RZ, RZ, R21 ;  /* 0x000000ffff027224 */ /* 0x001ff600078e0015 */
[----:B------:R-:W-:Y:S11]  /*58380*/  @!UPT UIADD3 URZ, URZ, URZ, URZ ;  /* 0x0000003f3f3ff290 */ /* 0x000ff6000fffe03f */
[----:B------:R0:W-:Y:S01]  /*58390*/  STL.64 [R1+0x410], R16 ;  /* 0x0004101001007387 */ /* 0x0001e20000100a00 */
[----:B------:R1:W-:Y:S03]  /*583a0*/  STL.64 [R1+0x418], R18 ;  /* 0x0004181201007387 */ /* 0x0003e60000100a00 */
[----:B0-----:R-:W2:Y:S01]  /*583b0*/  LDL.LU.64 R16, [R1+0x1cf0] ;  /* 0x001cf00001107983 */ /* 0x001ea20000300a00 */
[----:B------:R-:W2:Y:S02]  /*583c0*/  LDL.LU.64 R22, [R1+0x1ce8] ;  /* 0x001ce80001167983 */ /* 0x000ea40000300a00 */
[----:B------:R-:W2:Y:S02]  /*583d0*/  LDL.LU.64 R20, [R1+0x1ce0] ;  /* 0x001ce00001147983 */ /* 0x000ea40000300a00 */
[----:B------:R-:W-:-:S04]  /*583e0*/  FADD R0, R29, -R28 ;  /* 0x8000001c1d007221 */ /* 0x000fc80000000000 */
[----:B------:R-:W-:-:S06]  /*583f0*/  FMUL R0, R0, 1.4426950216293334961 ;  /* 0x3fb8aa3b00007820 */ /* 0x000fcc0000400000 */
[----:B------:R-:W0:Y:S01]  /*58400*/  MUFU.EX2 R0, R0 ;  /* 0x0000000000007308 */ /* 0x000e220000000800 */
[----:B------:R3:W-:Y:S04]  /*58410*/  STL [R1+0x1bc0], R2 ;  /* 0x001bc00201007387 */ /* 0x0007e80000100800 */
[----:B0-----:R0:W-:Y:S01]  /*58420*/  STL [R1+0x5b0], R0 ;  /* 0x0005b00001007387 */ /* 0x0011e20000100800 */
[----:B-1----:R-:W5:Y:S01]  /*58430*/  LDL.LU.64 R18, [R1+0x1cd8] ;  /* 0x001cd80001127983 */ /* 0x002f620000300a00 */
[----:B--2---:R-:W-:Y:S01]  /*58440*/  HMMA.16816.F32.BF16 R20, R24, R16, R20 ;  /* 0x000000101814723c */ /* 0x004fe20000041814 */
[----:B---3--:R-:W-:Y:S02]  /*58450*/  MOV R2, R16 ;  /* 0x0000001000027202 */ /* 0x008fe40000000f00 */
[----:B0-----:R-:W-:-:S02]  /*58460*/  MOV R0, R17 ;  /* 0x0000001100007202 */ /* 0x001fc40000000f00 */
[----:B------:R-:W5:Y:S11]  /*58470*/  LDL.LU.64 R16, [R1+0x1cd0] ;  /* 0x001cd00001107983 */ /* 0x000f760000300a00 */
[----:B------:R-:W-:Y:S07]  /*58480*/  @!UPT UIADD3 URZ, URZ, URZ, URZ ;  /* 0x0000003f3f3ff290 */ /* 0x000fee000fffe03f */
[----:B------:R-:W-:Y:S01]  /*58490*/  STL.64 [R1+0x400], R20 ;  /* 0x0004001401007387 */ /* 0x000fe20000100a00 */
[----:B------:R0:W-:Y:S02]  /*584a0*/  STL [R1+0x408], R22 ;  /* 0x0004081601007387 */ /* 0x0001e40000100800 */
[----:B------:R-:W-:Y:S02]  /*584b0*/  IMAD.MOV.U32 R3, RZ, RZ, R23 ;  /* 0x000000ffff037224 */ /* 0x000fe400078e0017 */
[----:B0-----:R-:W2:Y:S01]  /*584c0*/  LDL.LU.64 R22, [R1+0x1cc8] ;  /* 0x001cc80001167983 */ /* 0x001ea20000300a00 */
[----:B------:R-:W5:Y:S02]  /*584d0*/  LDL.LU.64 R20, [R1+0x1cc0] ;  /* 0x001cc00001147983 */ /* 0x000f640000300a00 */
[----:B------:R-:W-:Y:S01]  /*584e0*/  STL [R1+0x1a08], R3 ;  /* 0x001a080301007387 */ /* 0x000fe20000100800 */
[----:B-----5:R-:W-:Y:S11]  /*584f0*/  HMMA.16816.F32.BF16 R16, R24, R20, R16 ;  /* 0x000000141810723c */ /* 0x020ff60000041810 */
[----:B------:R-:W-:Y:S11]  /*58500*/  @!UPT UIADD3 URZ, URZ, URZ, URZ ;  /* 0x0000003f3f3ff290 */ /* 0x000ff6000fffe03f */
[----:B------:R-:W-:Y:S01]  /*58510*/  @!UPT UIADD3 URZ, URZ, URZ, URZ ;  /* 0x0000003f3f3ff290 */ /* 0x000fe2000fffe03f */
[----:B------:R0:W-:Y:S04]  /*58520*/  STL.64 [R1+0x3f0], R16 ;  /* 0x0003f01001007387 */ /* 0x0001e80000100a00 */
[----:B0-----:R-:W4:Y:S01]  /*58530*/  LDL.LU.64 R16, [R1+0x1cb8] ;  /* 0x001cb80001107983 */ /* 0x001f220000300a00 */
[----:B--2---:R-:W-:Y:S02]  /*58540*/  STL.64 [R1+0x1a68], R22 ;  /* 0x001a681601007387 */ /* 0x004fe40000100a00 */
[----:B------:R0:W-:Y:S02]  /*58550*/  STL.64 [R1+0x1a60], R20 ;  /* 0x001a601401007387 */ /* 0x0001e40000100a00 */
[----:B0-----:R-:W2:Y:S01]  /*58560*/  LDL.LU R20, [R1+0x100] ;  /* 0x0001000001147983 */ /* 0x001ea20000300800 */
[----:B------:R-:W2:Y:S01]  /*58570*/  LDL.LU R21, [R1+0x104] ;  /* 0x0001040001157983 */ /* 0x000ea20000300800 */
[----:B------:R-:W-:-:S02]  /*58580*/  MOV R29, R19 ;  /* 0x00000013001d7202 */ /* 0x000fc40000000f00 */
[----:B------:R-:W-:Y:S01]  /*58590*/  MOV R28, R18 ;  /* 0x00000012001c7202 */ /* 0x000fe20000000f00 */
[C---:B----4-:R-:W-:Y:S01]  /*585a0*/  HMMA.16816.F32.BF16 R12, R24.reuse, R16, R12 ;  /* 0x00000010180c723c */ /* 0x050fe2000004180c */
[----:B--2---:R0:W-:Y:S04]  /*585b0*/  STL.64 [R1+0x1bc8], R20 ;  /* 0x001bc81401007387 */ /* 0x0041e80000100a00 */
[----:B0-----:R-:W2:Y:S01]  /*585c0*/  LDL.LU R20, [R1+0x3d0] ;  /* 0x0003d00001147983 */ /* 0x001ea20000300800 */
[----:B------:R-:W2:Y:S02]  /*585d0*/  LDL.LU R21, [R1+0x3d4] ;  /* 0x0003d40001157983 */ /* 0x000ea40000300800 */
[----:B------:R-:W2:Y:S02]  /*585e0*/  LDL.LU R22, [R1+0x3d8] ;  /* 0x0003d80001167983 */ /* 0x000ea40000300800 */
[----:B------:R-:W2:Y:S01]  /*585f0*/  LDL.LU R23, [R1+0x3dc] ;  /* 0x0003dc0001177983 */ /* 0x000ea20000300800 */
[----:B------:R-:W-:Y:S01]  /*58600*/  STL [R1+0x1a10], R29 ;  /* 0x001a101d01007387 */ /* 0x000fe20000100800 */
[----:B------:R-:W-:Y:S11]  /*58610*/  STL [R1+0x1a0c], R28 ;  /* 0x001a0c1c01007387 */ /* 0x000ff60000100800 */
[----:B------:R-:W-:Y:S01]  /*58620*/  @!UPT UIADD3 URZ, URZ, URZ, URZ ;  /* 0x0000003f3f3ff290 */ /* 0x000fe2000fffe03f */
[----:B------:R-:W-:Y:S01]  /*58630*/  MOV R7, R14 ;  /* 0x0000000e00077202 */ /* 0x000fe20000000f00 */
[----:B------:R-:W-:Y:S02]  /*58640*/  IMAD.MOV.U32 R6, RZ, RZ, R15 ;  /* 0x000000ffff067224 */ /* 0x000fe400078e000f */
[----:B------:R-:W-:Y:S01]  /*58650*/  IMAD.MOV.U32 R11, RZ, RZ, R12 ;  /* 0x000000ffff0b7224 */ /* 0x000fe200078e000c */
[----:B------:R-:W-:Y:S01]  /*58660*/  MOV R10, R13 ;  /* 0x0000000d000a7202 */ /* 0x000fe20000000f00 */
[----:B------:R-:W3:Y:S01]  /*58670*/  LDL.LU.64 R14, [R1+0x1cb0] ;  /* 0x001cb000010e7983 */ /* 0x000ee20000300a00 */
[----:B------:R-:W2:Y:S02]  /*58680*/  LDL.LU.64 R12, [R1+0x1ca8] ;  /* 0x001ca800010c7983 */ /* 0x000ea40000300a00 */
[----:B------:R-:W-:Y:S01]  /*58690*/  STL.64 [R1+0x1c98], R16 ;  /* 0x001c981001007387 */ /* 0x000fe20000100a00 */
[----:B------:R-:W-:Y:S01]  /*586a0*/  STL [R1+0x1a18], R10 ;  /* 0x001a180a01007387 */ /* 0x000fe20000100800 */
[----:B------:R-:W-:Y:S02]  /*586b0*/  STL [R1+0x1a14], R11 ;  /* 0x001a140b01007387 */ /* 0x000fe40000100800 */
[----:B------:R2:W-:Y:S02]  /*586c0*/  STL.64 [R1+0x1ca0], R8 ;  /* 0x001ca00801007387 */ /* 0x0005e40000100a00 */
[C---:B--2---:R-:W-:Y:S01]  /*586d0*/  HMMA.16816.F32.BF16 R8, R24.reuse, R12, R20 ;  /* 0x0000000c1808723c */ /* 0x044fe20000041814 */
[----:B------:R-:W2:Y:S11]  /*586e0*/  LDL.LU R20, [R1+0x330] ;  /* 0x0003300001147983 */ /* 0x000eb60000300800 */
[----:B------:R-:W-:Y:S11]  /*586f0*/  @!UPT UIADD3 URZ, URZ, URZ, URZ ;  /* 0x0000003f3f3ff290 */ /* 0x000ff6000fffe03f */
[----:B------:R-:W-:Y:S01]  /*58700*/  STL.64 [R1+0x3d0], R8 ;  /* 0x0003d00801007387 */ /* 0x000fe20000100a00 */
[----:B------:R-:W-:Y:S02]  /*58710*/  STL.64 [R1+0x3d8], R10 ;  /* 0x0003d80a01007387 */ /* 0x000fe40000100a00 */
[----:B------:R-:W2:Y:S02]  /*58720*/  LDL.LU R21, [R1+0x334] ;  /* 0x0003340001157983 */ /* 0x000ea40000300800 */
[----:B------:R-:W4:Y:S01]  /*58730*/  LDL.LU R22, [R1+0x338] ;  /* 0x0003380001167983 */ /* 0x000f220000300800 */
[----:B------:R-:W4:Y:S04]  /*58740*/  LDL.LU R23, [R1+0x33c] ;  /* 0x00033c0001177983 */ /* 0x000f280000300800 */
[----:B----4-:R-:W-:Y:S01]  /*58750*/  STL.64 [R1+0x1bd8], R22 ;  /* 0x001bd81601007387 */ /* 0x010fe20000100a00 */
[----:B--2---:R0:W-:Y:S03]  /*58760*/  STL.64 [R1+0x1bd0], R20 ;  /* 0x001bd01401007387 */ /* 0x0041e60000100a00 */
        /* <DEDUP_REMOVED lines=49> */
[----:B------:R-:W4:Y:S02]  /*58a80*/  LDL.LU R21, [R1+0x194] ;  /* 0x0001940001157983 */ /* 0x000f240000300800 */
[----:B------:R-:W5:Y:S02]  /*58a90*/  LDL.LU R8, [R1+0x3c0] ;  /* 0x0003c00001087983 */ /* 0x000f640000300800 */
[----:B------:R-:W5:Y:S01]  /*58aa0*/  LDL.LU R9, [R1+0x3c4] ;  /* 0x0003c40001097983 */ /* 0x000f620000300800 */
[----:B------:R-:W5:Y:S01]  /*58ab0*/  LDL.LU R10, [R1+0x3c8] ;  /* 0x0003c800010a7983 */ /* 0x000f620000300800 */
[----:B------:R-:W5:Y:S03]  /*58ac0*/  LDL.LU R11, [R1+0x3cc] ;  /* 0x0003cc00010b7983 */ /* 0x000f660000300800 */
        /* <DEDUP_REMOVED lines=20> */
[----:B------:R-:W4:Y:S04]  /*58c10*/  LDL R23, [R1+0x5c0] ;  /* 0x0005c00001177983 */ /* 0x000f280000100800 */
[----:B------:R-:W4:Y:S04]  /*58c20*/  LDL R28, [R1+0x5c4] ;  /* 0x0005c400011c7983 */ /* 0x000f280000100800 */
[----:B------:R-:W4:Y:S04]  /*58c30*/  LDL R29, [R1+0x5b0] ;  /* 0x0005b000011d7983 */ /* 0x000f280000100800 */
[----:B------:R-:W4:Y:S01]  /*58c40*/  LDL R3, [R1+0x5b4] ;  /* 0x0005b40001037983 */ /* 0x000f220000100800 */
[C---:B-----5:R-:W-:Y:S03]  /*58c50*/  HMMA.16816.F32.BF16 R8, R24.reuse, R4, R8 ;  /* 0x000000041808723c */ /* 0x060fe60000041808 */
        /* <DEDUP_REMOVED lines=12> */
[----:B------:R0:W-:Y:S01]  /*58d20*/  STL.64 [R1+0x3c0], R8 ;  /* 0x0003c00801007387 */ /* 0x0001e20000100a00 */
[----:B------:R-:W-:Y:S03]  /*58d30*/  STL.64 [R1+0x3c8], R10 ;  /* 0x0003c80a01007387 */ /* 0x000fe60000100a00 */
[----:B0-----:R-:W4:Y:S01]  /*58d40*/  LDL.LU.64 R8, [R1+0x1ca0] ;  /* 0x001ca00001087983 */ /* 0x001f220000300a00 */
[----:B------:R0:W-:Y:S03]  /*58d50*/  STL.64 [R1+0x1a38], R6 ;  /* 0x001a380601007387 */ /* 0x0001e60000100a00 */
[----:B0-----:R-:W3:Y:S04]  /*58d60*/  LDL R6, [R1+0x5cc] ;  /* 0x0005cc0001067983 */ /* 0x001ee80000100800 */
[----:B------:R-:W5:Y:S01]  /*58d70*/  LDL R7, [R1+0x5b8] ;  /* 0x0005b80001077983 */ /* 0x000f620000100800 */
[----:B------:R0:W-:Y:S03]  /*58d80*/  STL.64 [R1+0x1a30], R4 ;  /* 0x001a300401007387 */ /* 0x0001e60000100a00 */
[----:B0-----:R-:W2:Y:S01]  /*58d90*/  LDL.LU R4, [R1+0x110] ;  /* 0x0001100001047983 */ /* 0x001ea20000300800 */
[----:B------:R-:W2:Y:S01]  /*58da0*/  LDL.LU R5, [R1+0x114] ;  /* 0x0001140001057983 */ /* 0x000ea20000300800 */
[----:B----4-:R-:W-:Y:S02]  /*58db0*/  HMMA.16816.F32.BF16 R24, R24, R8, R16 ;  /* 0x000000081818723c */ /* 0x010fe40000041810 */
[----:B------:R-:W4:Y:S11]  /*58dc0*/  LDL.LU.64 R16, [R1+0x1c98] ;  /* 0x001c980001107983 */ /* 0x000f360000300a00 */
[----:B------:R-:W-:Y:S10]  /*58dd0*/  @!UPT UIADD3 URZ, URZ, URZ, URZ ;  /* 0x0000003f3f3ff290 */ /* 0x000ff4000fffe03f */
[----:B------:R0:W-:Y:S04]  /*58de0*/  STL.64 [R1+0x1c8], R26 ;  /* 0x0001c81a01007387 */ /* 0x0001e80000100a00 */
[----:B0-----:R-:W3:Y:S01]  /*58df0*/  LDL R27, [R1+0x5c8] ;  /* 0x0005c800011b7983 */ /* 0x001ee20000100800 */
[----:B------:R-:W-:Y:S02]  /*58e00*/  MOV R18, R24 ;  /* 0x0000001800127202 */ /* 0x000fe40000000f00 */
[----:B------:R-:W-:Y:S01]  /*58e10*/  MOV R19, R25 ;  /* 0x0000001900137202 */ /* 0x000fe20000000f00 */
[----:B-----5:R-:W-:Y:S01]  /*58e20*/  F2FP.BF16.PACK_AB R25, R7, R22 ;  /* 0x000000160719723e */ /* 0x020fe200000010ff */
[----:B------:R-:W-:Y:S01]  /*58e30*/  F2FP.BF16.PACK_AB R26, R23, R28 ;  /* 0x0000001c171a723e */ /* 0x000fe200000010ff */
[----:B------:R0:W-:Y:S04]  /*58e40*/  STL.64 [R1+0x1a70], R8 ;  /* 0x001a700801007387 */ /* 0x0001e80000100a00 */
[----:B0-----:R-:W5:Y:S01]  /*58e50*/  LDL.LU R8, [R1+0x320] ;  /* 0x0003200001087983 */ /* 0x001f620000300800 */
[----:B------:R-:W5:Y:S02]  /*58e60*/  LDL.LU R9, [R1+0x324] ;  /* 0x0003240001097983 */ /* 0x000f640000300800 */
[----:B------:R-:W5:Y:S02]  /*58e70*/  LDL.LU R10, [R1+0x328] ;  /* 0x00032800010a7983 */ /* 0x000f640000300800 */
[----:B------:R-:W5:Y:S01]  /*58e80*/  LDL.LU R11, [R1+0x32c] ;  /* 0x00032c00010b7983 */ /* 0x000f620000300800 */
[----:B------:R-:W-:Y:S04]  /*58e90*/  STL.64 [R1+0x1a58], R18 ;  /* 0x001a581201007387 */ /* 0x000fe80000100a00 */
[----:B----4-:R0:W-:Y:S04]  /*58ea0*/  STL.64 [R1+0x1a50], R16 ;  /* 0x001a501001007387 */ /* 0x0101e80000100a00 */
[----:B0-----:R-:W4:Y:S01]  /*58eb0*/  LDL.LU R16, [R1+0x120] ;  /* 0x0001200001107983 */ /* 0x001f220000300800 */
[----:B------:R-:W4:Y:S01]  /*58ec0*/  LDL.LU R17, [R1+0x124] ;  /* 0x0001240001117983 */ /* 0x000f220000300800 */
[----:B---3--:R-:W-:Y:S01]  /*58ed0*/  F2FP.BF16.PACK_AB R24, R27, R6 ;  /* 0x000000061b18723e */ /* 0x008fe200000010ff */
[----:B------:R-:W-:-:S07]  /*58ee0*/  F2FP.BF16.PACK_AB R27, R29, R3 ;  /* 0x000000031d1b723e */ /* 0x000fce00000010ff */
        /* <DEDUP_REMOVED lines=55> */
[----:B0-----:R-:W4:Y:S01]  /*59260*/  LDL.LU.64 R22, [R1+0x1bd8] ;  /* 0x001bd80001167983 */ /* 0x001f220000300a00 */
[----:B------:R-:W4:Y:S01]  /*59270*/  LDL.LU.64 R20, [R1+0x1bd0] ;  /* 0x001bd00001147983 */ /* 0x000f220000300a00 */
[C---:B-----5:R-:W-:Y:S08]  /*59280*/  HMMA.16816.F32.BF16 R8, R24.reuse, R4, R8 ;  /* 0x000000041808723c */ /* 0x060ff00000041808 */
[C---:B----4-:R-:W-:Y:S01]  /*59290*/  HMMA.16816.F32.BF16 R16, R24.reuse, R16, R20 ;  /* 0x000000101810723c */ /* 0x050fe20000041814 */
[----:B------:R-:W2:Y:S11]  /*592a0*/  LDL.LU.64 R20, [R1+0x1bc8] ;  /* 0x001bc80001147983 */ /* 0x000eb60000300a00 */
[----:B------:R-:W-:Y:S11]  /*592b0*/  @!UPT UIADD3 URZ, URZ, URZ, URZ ;  /* 0x0000003f3f3ff290 */ /* 0x000ff6000fffe03f */
[----:B------:R-:W-:Y:S01]  /*592c0*/  STL.64 [R1+0x330], R16 ;  /* 0x0003301001007387 */ /* 0x000fe20000100a00 */
[----:B------:R-:W-:Y:S02]  /*592d0*/  STL.64 [R1+0x338], R18 ;  /* 0x0003381201007387 */ /* 0x000fe40000100a00 */
[----:B------:R0:W-:Y:S02]  /*592e0*/  STL.64 [R1+0x320], R8 ;  /* 0x0003200801007387 */ /* 0x0001e40000100a00 */
[----:B------:R1:W-:Y:S01]  /*592f0*/  STL.64 [R1+0x328], R10 ;  /* 0x0003280a01007387 */ /* 0x0003e20000100a00 */
[----:B--2---:R-:W-:Y:S07]  /*59300*/  HMMA.16816.F32.BF16 R4, R24, R20, R12 ;  /* 0x000000141804723c */ /* 0x004fee000004180c */
[----:B------:R-:W-:Y:S01]  /*59310*/  IMAD.MOV.U32 R20, RZ, RZ, R2 ;  /* 0x000000ffff147224 */ /* 0x000fe200078e0002 */
[----:B------:R-:W-:Y:S01]  /*59320*/  MOV R21, R0 ;  /* 0x0000000000157202 */ /* 0x000fe20000000f00 */
[----:B------:R-:W2:Y:S11]  /*59330*/  LDL.LU R2, [R1+0x1bc0] ;  /* 0x001bc00001027983 */ /* 0x000eb60000300800 */
[----:B------:R-:W-:Y:S03]  /*59340*/  @!UPT UIADD3 URZ, URZ, URZ, URZ ;  /* 0x0000003f3f3ff290 */ /* 0x000fe6000fffe03f */
[----:B------:R-:W-:Y:S01]  /*59350*/  STL.64 [R1+0x310], R4 ;  /* 0x0003100401007387 */ /* 0x000fe20000100a00 */
[----:B------:R-:W-:Y:S02]  /*59360*/  STL.64 [R1+0x318], R6 ;  /* 0x0003180601007387 */ /* 0x000fe40000100a00 */
[----:B------:R3:W-:Y:S02]  /*59370*/  STL.64 [R1+0x1a78], R20 ;  /* 0x001a781401007387 */ /* 0x0007e40000100a00 */
[----:B0-----:R-:W4:Y:S01]  /*59380*/  LDL.LU R8, [R1+0x210] ;  /* 0x0002100001087983 */ /* 0x001f220000300800 */
[----:B------:R-:W4:Y:S01]  /*59390*/  LDL.LU R9, [R1+0x214] ;  /* 0x0002140001097983 */ /* 0x000f220000300800 */
[----:B-1----:R-:W5:Y:S02]  /*593a0*/  LDL.LU R10, [R1+0x218] ;  /* 0x00021800010a7983 */ /* 0x002f640000300800 */
[----:B------:R-:W5:Y:S02]  /*593b0*/  LDL.LU R11, [R1+0x21c] ;  /* 0x00021c00010b7983 */ /* 0x000f640000300800 */
[----:B-----5:R-:W-:Y:S01]  /*593c0*/  STL.64 [R1+0x1a88], R10 ;  /* 0x001a880a01007387 */ /* 0x020fe20000100a00 */
[----:B----4-:R0:W-:Y:S02]  /*593d0*/  STL.64 [R1+0x1a80], R8 ;  /* 0x001a800801007387 */ /* 0x0101e40000100a00 */
[----:B---3--:R-:W3:Y:S01]  /*593e0*/  LDL.LU R20, [R1+0x10] ;  /* 0x0000100001147983 */ /* 0x008ee20000300800 */
[----:B--2---:R-:W-:-:S05]  /*593f0*/  MOV R21, R2 ;  /* 0x0000000200157202 */ /* 0x004fca0000000f00 */
[----:B---3--:R1:W-:Y:S01]  /*59400*/  STL.64 [R1+0x1a90], R20 ;  /* 0x001a901401007387 */ /* 0x0083e20000100a00 */
        /* <DEDUP_REMOVED lines=79> */
[----:B------:R-:W4:Y:S02]  /*59900*/  LDL.LU R4, [R1+0xd0] ;  /* 0x0000d00001047983 */ /* 0x000f240000300800 */
[----:B------:R-:W4:Y:S02]  /*59910*/  LDL.LU R5, [R1+0xd4] ;  /* 0x0000d40001057983 */ /* 0x000f240000300800 */
        /* <DEDUP_REMOVED lines=11> */
[----:B------:R-:W4:Y:S01]  /*599d0*/  LDL.LU R13, [R1+0xf4] ;  /* 0x0000f400010d7983 */ /* 0x000f220000300800 */
[----:B0-----:R-:W4:Y:S01]  /*599e0*/  LDL.LU R4, [R1+0x300] ;  /* 0x0003000001047983 */ /* 0x001f220000300800 */
[----:B------:R-:W4:Y:S02]  /*599f0*/  LDL.LU R5, [R1+0x304] ;  /* 0x0003040001057983 */ /* 0x000f240000300800 */
[----:B------:R-:W4:Y:S02]  /*59a00*/  LDL.LU R6, [R1+0x308] ;  /* 0x0003080001067983 */ /* 0x000f240000300800 */
[----:B------:R-:W4:Y:S01]  /*59a10*/  LDL.LU R7, [R1+0x30c] ;  /* 0x00030c0001077983 */ /* 0x000f220000300800 */
[----:B------:R-:W5:Y:S01]  /*59a20*/  LDL.LU R20, [R1+0x2e0] ;  /* 0x0002e00001147983 */ /* 0x000f620000300800 */
[----:B------:R-:W5:Y:S02]  /*59a30*/  LDL.LU R21, [R1+0x2e4] ;  /* 0x0002e40001157983 */ /* 0x000f640000300800 */
[----:B------:R-:W5:Y:S02]  /*59a40*/  LDL.LU R22, [R1+0x2e8] ;  /* 0x0002e80001167983 */ /* 0x000f640000300800 */
[----:B------:R-:W5:Y:S01]  /*59a50*/  LDL.LU R23, [R1+0x2ec] ;  /* 0x0002ec0001177983 */ /* 0x000f620000300800 */
        /* <DEDUP_REMOVED lines=29> */
[----:B------:R-:W4:Y:S01]  /*59c30*/  LDL.LU.64 R6, [R1+0x1bb8] ;  /* 0x001bb80001067983 */ /* 0x000f220000300a00 */
[----:B------:R-:W4:Y:S02]  /*59c40*/  LDL.LU.64 R4, [R1+0x1bb0] ;  /* 0x001bb00001047983 */ /* 0x000f240000300a00 */
[----:B------:R0:W-:Y:S02]  /*59c50*/  STL.64 [R1+0x300], R12 ;  /* 0x0003000c01007387 */ /* 0x0001e40000100a00 */
[----:B------:R4:W-:Y:S01]  /*59c60*/  STL.64 [R1+0x308], R14 ;  /* 0x0003080e01007387 */ /* 0x0009e20000100a00 */
[----:B0-----:R-:W4:Y:S02]  /*59c70*/  LDL.LU.64 R12, [R1+0x1ba8] ;  /* 0x001ba800010c7983 */ /* 0x001f240000300a00 */
[C---:B----4-:R-:W-:Y:S02]  /*59c80*/  HMMA.16816.F32.BF16 R12, R24.reuse, R12, R4 ;  /* 0x0000000c180c723c */ /* 0x050fe40000041804 */
[----:B------:R-:W5:Y:S11]  /*59c90*/  LDL.LU.64 R4, [R1+0x1ba0] ;  /* 0x001ba00001047983 */ /* 0x000f760000300a00 */
[----:B------:R-:W-:Y:S10]  /*59ca0*/  @!UPT UIADD3 URZ, URZ, URZ, URZ ;  /* 0x0000003f3f3ff290 */ /* 0x000ff4000fffe03f */
[----:B------:R0:W-:Y:S01]  /*59cb0*/  STL.64 [R1+0x2f0], R12 ;  /* 0x0002f00c01007387 */ /* 0x0001e20000100a00 */
[----:B------:R1:W-:Y:S03]  /*59cc0*/  STL.64 [R1+0x2f8], R14 ;  /* 0x0002f80e01007387 */ /* 0x0003e60000100a00 */
[----:B0-----:R-:W4:Y:S01]  /*59cd0*/  LDL.LU R12, [R1+0x1f0] ;  /* 0x0001f000010c7983 */ /* 0x001f220000300800 */
[----:B------:R-:W4:Y:S02]  /*59ce0*/  LDL.LU R13, [R1+0x1f4] ;  /* 0x0001f400010d7983 */ /* 0x000f240000300800 */
[----:B-1----:R-:W4:Y:S02]  /*59cf0*/  LDL.LU R14, [R1+0x1f8] ;  /* 0x0001f800010e7983 */ /* 0x002f240000300800 */
[----:B------:R-:W4:Y:S01]  /*59d00*/  LDL.LU R15, [R1+0x1fc] ;  /* 0x0001fc00010f7983 */ /* 0x000f220000300800 */
[C---:B-----5:R-:W-:Y:S01]  /*59d10*/  HMMA.16816.F32.BF16 R4, R24.reuse, R4, R20 ;  /* 0x000000041804723c */ /* 0x060fe20000041814 */
[----:B------:R-:W2:Y:S11]  /*59d20*/  LDL.LU.64 R20, [R1+0x1b98] ;  /* 0x001b980001147983 */ /* 0x000eb60000300a00 */
[----:B------:R-:W-:Y:S11]  /*59d30*/  @!UPT UIADD3 URZ, URZ, URZ, URZ ;  /* 0x0000003f3f3ff290 */ /* 0x000ff6000fffe03f */
[----:B------:R0:W-:Y:S01]  /*59d40*/  STL.64 [R1+0x2e0], R4 ;  /* 0x0002e00401007387 */ /* 0x0001e20000100a00 */
[----:B------:R1:W-:Y:S03]  /*59d50*/  STL.64 [R1+0x2e8], R6 ;  /* 0x0002e80601007387 */ /* 0x0003e60000100a00 */
[----:B0-----:R-:W5:Y:S01]  /*59d60*/  LDL.LU R4, [R1+0x1e0] ;  /* 0x0001e00001047983 */ /* 0x001f620000300800 */
[----:B------:R-:W5:Y:S02]  /*59d70*/  LDL.LU R5, [R1+0x1e4] ;  /* 0x0001e40001057983 */ /* 0x000f640000300800 */
[----:B-1----:R-:W5:Y:S02]  /*59d80*/  LDL.LU R6, [R1+0x1e8] ;  /* 0x0001e80001067983 */ /* 0x002f640000300800 */
[----:B------:R-:W5:Y:S01]  /*59d90*/  LDL.LU R7, [R1+0x1ec] ;  /* 0x0001ec0001077983 */ /* 0x000f620000300800 */
[----:B------:R-:W3:Y:S01]  /*59da0*/  LDL.LU R0, [R1+0xbac] ;  /* 0x000bac0001007983 */ /* 0x000ee20000300800 */
[C---:B--2---:R-:W-:Y:S03]  /*59db0*/  HMMA.16816.F32.BF16 R20, R24.reuse, R20, R8 ;  /* 0x000000141814723c */ /* 0x044fe60000041808 */
[----:B------:R-:W2:Y:S01]  /*59dc0*/  LDL.LU.64 R10, [R1+0x1b90] ;  /* 0x001b9000010a7983 */ /* 0x000ea20000300a00 */
[----:B------:R-:W2:Y:S11]  /*59dd0*/  LDL.LU.64 R8, [R1+0x1b88] ;  /* 0x001b880001087983 */ /* 0x000eb60000300a00 */
[----:B------:R-:W-:Y:S08]  /*59de0*/  @!UPT UIADD3 URZ, URZ, URZ, URZ ;  /* 0x0000003f3f3ff290 */ /* 0x000ff0000fffe03f */
        /* <DEDUP_REMOVED lines=90> */
[----:B------:R-:W3:Y:S02]  /*5a390*/  LDL.LU.64 R20, [R1+0x1a60] ;  /* 0x001a600001147983 */ /* 0x000ee40000300a00 */
        /* <DEDUP_REMOVED lines=8> */
[----:B------:R-:W3:Y:S02]  /*5a420*/  LDL R20, [R1+0x7e0] ;  /* 0x0007e00001147983 */ /* 0x000ee40000100800 */
[----:B------:R-:W3:Y:S01]  /*5a430*/  LDL.LU R21, [R1+0xb98] ;  /* 0x000b980001157983 */ /* 0x000ee20000300800 */
[----:B--2---:R0:W-:Y:S04]  /*5a440*/  STL.64 [R1+0x18b8], R22 ;  /* 0x0018b81601007387 */ /* 0x0041e80000100a00 */
[----:B0-----:R-:W2:Y:S01]  /*5a450*/  LDL.LU R22, [R1+0xba0] ;  /* 0x000ba00001167983 */ /* 0x001ea20000300800 */
[----:B------:R-:W2:Y:S01]  /*5a460*/  LDL R23, [R1+0x7e4] ;  /* 0x0007e40001177983 */ /* 0x000ea20000100800 */
[C---:B----4-:R-:W-:Y:S11]  /*5a470*/  HMMA.16816.F32.BF16 R12, R24.reuse, R16, R12 ;  /* 0x00000010180c723c */ /* 0x050ff6000004180c */
[----:B------:R-:W-:Y:S11]  /*5a480*/  @!UPT UIADD3 URZ, URZ, URZ, URZ ;  /* 0x0000003f3f3ff290 */ /* 0x000ff6000fffe03f */
[----:B------:R-:W-:Y:S01]  /*5a490*/  @!UPT UIADD3 URZ, URZ, URZ, URZ ;  /* 0x0000003f3f3ff290 */ /* 0x000fe2000fffe03f */
[----:B------:R-:W-:Y:S01]  /*5a4a0*/  STL.64 [R1+0x1f0], R12 ;  /* 0x0001f00c01007387 */ /* 0x000fe20000100a00 */
[----:B------:R0:W-:Y:S03]  /*5a4b0*/  STL.64 [R1+0x1f8], R14 ;  /* 0x0001f80e01007387 */ /* 0x0001e60000100a00 */
[----:B0-----:R-:W4:Y:S01]  /*5a4c0*/  LDL.LU.64 R14, [R1+0x1a48] ;  /* 0x001a4800010e7983 */ /* 0x001f220000300a00 */
[----:B------:R-:W5:Y:S02]  /*5a4d0*/  LDL.LU.64 R12, [R1+0x1a40] ;  /* 0x001a4000010c7983 */ /* 0x000f640000300a00 */
[----:B---3--:R0:W-:Y:S02]  /*5a4e0*/  STL.64 [R1+0x18c0], R18 ;  /* 0x0018c01201007387 */ /* 0x0081e40000100a00 */
[----:B------:R-:W3:Y:S01]  /*5a4f0*/  LDL.LU R16, [R1+0x1d0] ;  /* 0x0001d00001107983 */ /* 0x000ee20000300800 */
[----:B------:R-:W3:Y:S04]  /*5a500*/  LDL.LU R17, [R1+0x1d4] ;  /* 0x0001d40001117983 */ /* 0x000ee80000300800 */
[----:B0-----:R-:W3:Y:S01]  /*5a510*/  LDL.LU R18, [R1+0x1d8] ;  /* 0x0001d80001127983 */ /* 0x001ee20000300800 */
[----:B------:R-:W3:Y:S01]  /*5a520*/  LDL.LU R19, [R1+0x1dc] ;  /* 0x0001dc0001137983 */ /* 0x000ee20000300800 */
[----:B-----5:R-:W-:Y:S11]  /*5a530*/  HMMA.16816.F32.BF16 R4, R24, R12, R4 ;  /* 0x0000000c1804723c */ /* 0x020ff60000041804 */
[----:B------:R-:W-:Y:S11]  /*5a540*/  @!UPT UIADD3 URZ, URZ, URZ, URZ ;  /* 0x0000003f3f3ff290 */ /* 0x000ff6000fffe03f */
[----:B------:R-:W-:Y:S01]  /*5a550*/  @!UPT UIADD3 URZ, URZ, URZ, URZ ;  /* 0x0000003f3f3ff290 */ /* 0x000fe2000fffe03f */
[----:B------:R-:W-:Y:S01]  /*5a560*/  STL.64 [R1+0x1e0], R4 ;  /* 0x0001e00401007387 */ /* 0x000fe20000100a00 */
[----:B------:R0:W-:Y:S03]  /*5a570*/  STL.64 [R1+0x1e8], R6 ;  /* 0x0001e80601007387 */ /* 0x0001e60000100a00 */
[----:B0-----:R-:W5:Y:S01]  /*5a580*/  LDL.LU.64 R6, [R1+0x1a38] ;  /* 0x001a380001067983 */ /* 0x001f620000300a00 */
[----:B------:R-:W3:Y:S02]  /*5a590*/  LDL.LU.64 R4, [R1+0x1a30] ;  /* 0x001a300001047983 */ /* 0x000ee40000300a00 */
[--C-:B--2---:R-:W-:Y:S02]  /*5a5a0*/  FADD R0, R0, -R23.reuse ;  /* 0x8000001700007221 */ /* 0x104fe40000000000 */
[----:B------:R-:W-:Y:S02]  /*5a5b0*/  FADD R2, R2, -R23 ;  /* 0x8000001702027221 */ /* 0x000fe40000000000 */
[----:B------:R-:W-:Y:S01]  /*5a5c0*/  FMUL R0, R0, 1.4426950216293334961 ;  /* 0x3fb8aa3b00007820 */ /* 0x000fe20000400000 */
[----:B----4-:R3:W-:Y:S03]  /*5a5d0*/  STL.64 [R1+0x17a0], R14 ;  /* 0x0017a00e01007387 */ /* 0x0107e60000100a00 */
[----:B------:R0:W1:Y:S02]  /*5a5e0*/  MUFU.EX2 R10, R0 ;  /* 0x00000000000a7308 */ /* 0x0000640000000800 */
[----:B0-----:R-:W-:-:S02]  /*5a5f0*/  FMUL R0, R2, 1.4426950216293334961 ;  /* 0x3fb8aa3b02007820 */ /* 0x001fc40000400000 */
[--C-:B------:R-:W-:Y:S01]  /*5a600*/  FADD R2, R22, -R23.reuse ;  /* 0x8000001716027221 */ /* 0x100fe20000000000 */
[----:B---3--:R-:W-:Y:S03]  /*5a610*/  HMMA.16816.F32.BF16 R12, R24, R4, R16 ;  /* 0x00000004180c723c */ /* 0x008fe60000041810 */
[----:B------:R0:W2:Y:S02]  /*5a620*/  MUFU.EX2 R4, R0 ;  /* 0x0000000000047308 */ /* 0x0000a40000000800 */
[----:B0-----:R-:W-:Y:S02]  /*5a630*/  FMUL R0, R2, 1.4426950216293334961 ;  /* 0x3fb8aa3b02007820 */ /* 0x001fe40000400000 */
[----:B------:R-:W-:-:S04]  /*5a640*/  FADD R2, R3, -R23 ;  /* 0x8000001703027221 */ /* 0x000fc80000000000 */
[----:B------:R0:W3:Y:S02]  /*5a650*/  MUFU.EX2 R3, R0 ;  /* 0x0000000000037308 */ /* 0x0000e40000000800 */
[----:B0-----:R-:W-:Y:S02]  /*5a660*/  FMUL R0, R2, 1.4426950216293334961 ;  /* 0x3fb8aa3b02007820 */ /* 0x001fe40000400000 */
[----:B------:R-:W-:-:S04]  /*5a670*/  FADD R2, R28, -R20 ;  /* 0x800000141c027221 */ /* 0x000fc80000000000 */
[----:B------:R0:W4:Y:S02]  /*5a680*/  MUFU.EX2 R28, R0 ;  /* 0x00000000001c7308 */ /* 0x0001240000000800 */
[----:B0-----:R-:W-:Y:S02]  /*5a690*/  FMUL R0, R2, 1.4426950216293334961 ;  /* 0x3fb8aa3b02007820 */ /* 0x001fe40000400000 */
[----:B------:R-:W-:-:S04]  /*5a6a0*/  FADD R2, R29, -R20 ;  /* 0x800000141d027221 */ /* 0x000fc80000000000 */
[----:B------:R0:W1:Y:S02]  /*5a6b0*/  MUFU.EX2 R29, R0 ;  /* 0x00000000001d7308 */ /* 0x0000640000000800 */
[----:B0-----:R-:W-:Y:S02]  /*5a6c0*/  FMUL R0, R2, 1.4426950216293334961 ;  /* 0x3fb8aa3b02007820 */ /* 0x001fe40000400000 */
[----:B------:R-:W-:-:S04]  /*5a6d0*/  FADD R2, R11, -R20 ;  /* 0x800000140b027221 */ /* 0x000fc80000000000 */
[----:B------:R-:W0:Y:S01]  /*5a6e0*/  MUFU.EX2 R11, R0 ;  /* 0x00000000000b7308 */ /* 0x000e220000000800 */
[----:B-----5:R-:W-:Y:S01]  /*5a6f0*/  STL.64 [R1+0x17a8], R6 ;  /* 0x0017a80601007387 */ /* 0x020fe20000100a00 */
[----:B------:R-:W-:Y:S02]  /*5a700*/  STL.64 [R1+0x1d0], R12 ;  /* 0x0001d00c01007387 */ /* 0x000fe40000100a00 */
[----:B------:R5:W-:Y:S02]  /*5a710*/  STL.64 [R1+0x1d8], R14 ;  /* 0x0001d80e01007387 */ /* 0x000be40000100a00 */
[----:B-1----:R-:W-:Y:S01]  /*5a720*/  STL [R1+0x10], R10 ;  /* 0x0000100a01007387 */ /* 0x002fe20000100800 */
[----:B--2---:R1:W-:Y:S01]  /*5a730*/  STL [R1+0x20], R4 ;  /* 0x0000200401007387 */ /* 0x0043e20000100800 */
[----:B---3--:R-:W-:Y:S02]  /*5a740*/  STL [R1+0x30], R3 ;  /* 0x0000300301007387 */ /* 0x008fe40000100800 */
[----:B----4-:R-:W-:Y:S02]  /*5a750*/  STL [R1+0x40], R28 ;  /* 0x0000401c01007387 */ /* 0x010fe40000100800 */
[----:B------:R-:W-:Y:S01]  /*5a760*/  STL [R1+0x14], R29 ;  /* 0x0000141d01007387 */ /* 0x000fe20000100800 */
[----:B0-----:R-:W-:Y:S01]  /*5a770*/  STL [R1+0x24], R11 ;  /* 0x0000240b01007387 */ /* 0x001fe20000100800 */
[----:B-----5:R-:W2:Y:S02]  /*5a780*/  LDL R14, [R1+0xb8] ;  /* 0x0000b800010e7983 */ /* 0x020ea40000100800 */
[----:B------:R-:W2:Y:S02]  /*5a790*/  LDL R15, [R1+0xbc] ;  /* 0x0000bc00010f7983 */ /* 0x000ea40000100800 */
[----:B--2---:R0:W-:Y:S01]  /*5a7a0*/  STL.64 [R1+0x18c8], R14 ;  /* 0x0018c80e01007387 */ /* 0x0041e20000100a00 */
[----:B-1----:R-:W2:Y:S02]  /*5a7b0*/  LDL.LU R4, [R1+0x4b0] ;  /* 0x0004b00001047983 */ /* 0x002ea40000300800 */
[----:B------:R-:W2:Y:S02]  /*5a7c0*/  LDL.LU R5, [R1+0x4b4] ;  /* 0x0004b40001057983 */ /* 0x000ea40000300800 */
[----:B------:R-:W3:Y:S01]  /*5a7d0*/  LDL.LU R6, [R1+0x4b8] ;  /* 0x0004b80001067983 */ /* 0x000ee20000300800 */
[----:B------:R-:W3:Y:S01]  /*5a7e0*/  LDL.LU R7, [R1+0x4bc] ;  /* 0x0004bc0001077983 */ /* 0x000ee20000300800 */
[----:B------:R-:W-:-:S02]  /*5a7f0*/  FMUL R0, R2, 1.4426950216293334961 ;  /* 0x3fb8aa3b02007820 */ /* 0x000fc40000400000 */
[----:B------:R-:W-:Y:S01]  /*5a800*/  FADD R2, R21, -R20 ;  /* 0x8000001415027221 */ /* 0x000fe20000000000 */
[----:B---3--:R1:W-:Y:S01]  /*5a810*/  STL.64 [R1+0x18d8], R6 ;  /* 0x0018d80601007387 */ /* 0x0083e20000100a00 */
[----:B--2---:R-:W-:Y:S02]  /*5a820*/  STL.64 [R1+0x18d0], R4 ;  /* 0x0018d00401007387 */ /* 0x004fe40000100a00 */
[----:B------:R-:W2:Y:S02]  /*5a830*/  LDL.LU R20, [R1+0x4c0] ;  /* 0x0004c00001147983 */ /* 0x000ea40000300800 */
[----:B------:R-:W2:Y:S01]  /*5a840*/  LDL.LU R21, [R1+0x4c4] ;  /* 0x0004c40001157983 */ /* 0x000ea20000300800 */
[----:B------:R-:W3:Y:S01]  /*5a850*/  LDL.LU R22, [R1+0x4c8] ;  /* 0x0004c80001167983 */ /* 0x000ee20000300800 */
[----:B------:R-:W3:Y:S03]  /*5a860*/  LDL.LU R23, [R1+0x4cc] ;  /* 0x0004cc0001177983 */ /* 0x000ee60000300800 */
[----:B---3--:R-:W-:Y:S01]  /*5a870*/  STL.64 [R1+0x18e8], R22 ;  /* 0x0018e81601007387 */ /* 0x008fe20000100a00 */
[----:B--2---:R2:W-:Y:S02]  /*5a880*/  STL.64 [R1+0x18e0], R20 ;  /* 0x0018e01401007387 */ /* 0x0045e40000100a00 */
[----:B------:R-:W3:Y:S02]  /*5a890*/  LDL R18, [R1+0xd8] ;  /* 0x0000d80001127983 */ /* 0x000ee40000100800 */
[----:B------:R-:W3:Y:S02]  /*5a8a0*/  LDL R19, [R1+0xdc] ;  /* 0x0000dc0001137983 */ /* 0x000ee40000100800 */
[----:B---3--:R3:W-:Y:S01]  /*5a8b0*/  STL.64 [R1+0x18f0], R18 ;  /* 0x0018f01201007387 */ /* 0x0087e20000100a00 */
[----:B------:R-:W4:Y:S02]  /*5a8c0*/  LDL.LU R12, [R1+0x4d0] ;  /* 0x0004d000010c7983 */ /* 0x000f240000300800 */
[----:B------:R-:W4:Y:S02]  /*5a8d0*/  LDL.LU R13, [R1+0x4d4] ;  /* 0x0004d400010d7983 */ /* 0x000f240000300800 */
[----:B0-----:R-:W5:Y:S01]  /*5a8e0*/  LDL.LU R14, [R1+0x4d8] ;  /* 0x0004d800010e7983 */ /* 0x001f620000300800 */
[----:B------:R-:W5:Y:S04]  /*5a8f0*/  LDL.LU R15, [R1+0x4dc] ;  /* 0x0004dc00010f7983 */ /* 0x000f680000300800 */
[----:B-----5:R-:W-:Y:S01]  /*5a900*/  STL.64 [R1+0x1900], R14 ;  /* 0x0019000e01007387 */ /* 0x020fe20000100a00 */
[----:B----4-:R-:W-:Y:S02]  /*5a910*/  STL.64 [R1+0x18f8], R12 ;  /* 0x0018f80c01007387 */ /* 0x010fe40000100a00 */
[----:B-1----:R-:W4:Y:S02]  /*5a920*/  LDL R6, [R1+0xe8] ;  /* 0x0000e80001067983 */ /* 0x002f240000100800 */
[----:B------:R-:W4:Y:S02]  /*5a930*/  LDL R7, [R1+0xec] ;  /* 0x0000ec0001077983 */ /* 0x000f240000100800 */
[----:B----4-:R0:W-:Y:S01]  /*5a940*/  STL.64 [R1+0x1908], R6 ;  /* 0x0019080601007387 */ /* 0x0101e20000100a00 */
[----:B--2---:R-:W2:Y:S02]  /*5a950*/  LDL.LU R20, [R1+0x4e0] ;  /* 0x0004e00001147983 */ /* 0x004ea40000300800 */
[----:B------:R-:W2:Y:S02]  /*5a960*/  LDL.LU R21, [R1+0x4e4] ;  /* 0x0004e40001157983 */ /* 0x000ea40000300800 */
[----:B------:R-:W4:Y:S01]  /*5a970*/  LDL.LU R22, [R1+0x4e8] ;  /* 0x0004e80001167983 */ /* 0x000f220000300800 */
[----:B------:R-:W4:Y:S04]  /*5a980*/  LDL.LU R23, [R1+0x4ec] ;  /* 0x0004ec0001177983 */ /* 0x000f280000300800 */
[----:B----4-:R-:W-:Y:S01]  /*5a990*/  STL.64 [R1+0x1918], R22 ;  /* 0x0019181601007387 */ /* 0x010fe20000100a00 */
[----:B--2---:R1:W-:Y:S02]  /*5a9a0*/  STL.64 [R1+0x1910], R20 ;  /* 0x0019101401007387 */ /* 0x0043e40000100a00 */
[----:B---3--:R-:W2:Y:S02]  /*5a9b0*/  LDL R18, [R1+0xf8] ;  /* 0x0000f80001127983 */ /* 0x008ea40000100800 */
[----:B------:R-:W2:Y:S02]  /*5a9c0*/  LDL R19, [R1+0xfc] ;  /* 0x0000fc0001137983 */ /* 0x000ea40000100800 */
[----:B--2---:R2:W-:Y:S01]  /*5a9d0*/  STL.64 [R1+0x1920], R18 ;  /* 0x0019201201007387 */ /* 0x0045e20000100a00 */
[----:B0-----:R-:W3:Y:S02]  /*5a9e0*/  LDL R6, [R1+0x108] ;  /* 0x0001080001067983 */ /* 0x001ee40000100800 */
[----:B------:R-:W3:Y:S02]  /*5a9f0*/  LDL R7, [R1+0x10c] ;  /* 0x00010c0001077983 */ /* 0x000ee40000100800 */
[----:B---3--:R0:W-:Y:S01]  /*5aa00*/  STL.64 [R1+0x1928], R6 ;  /* 0x0019280601007387 */ /* 0x0081e20000100a00 */
[----:B-1----:R-:W3:Y:S02]  /*5aa10*/  LDL.LU R20, [R1+0x500] ;  /* 0x0005000001147983 */ /* 0x002ee40000300800 */
[----:B------:R-:W3:Y:S02]  /*5aa20*/  LDL.LU R21, [R1+0x504] ;  /* 0x0005040001157983 */ /* 0x000ee40000300800 */
[----:B------:R-:W4:Y:S01]  /*5aa30*/  LDL.LU R22, [R1+0x508] ;  /* 0x0005080001167983 */ /* 0x000f220000300800 */
[----:B------:R-:W4:Y:S04]  /*5aa40*/  LDL.LU R23, [R1+0x50c] ;  /* 0x00050c0001177983 */ /* 0x000f280000300800 */
[----:B----4-:R1:W-:Y:S01]  /*5aa50*/  STL.64 [R1+0x1938], R22 ;  /* 0x0019381601007387 */ /* 0x0103e20000100a00 */
[----:B---3--:R-:W-:Y:S02]  /*5aa60*/  STL.64 [R1+0x1930], R20 ;  /* 0x0019301401007387 */ /* 0x008fe40000100a00 */
[----:B--2---:R-:W2:Y:S02]  /*5aa70*/  LDL R18, [R1+0x118] ;  /* 0x0001180001127983 */ /* 0x004ea40000100800 */
[----:B------:R-:W2:Y:S02]  /*5aa80*/  LDL R19, [R1+0x11c] ;  /* 0x00011c0001137983 */ /* 0x000ea40000100800 */
[----:B--2---:R2:W-:Y:S01]  /*5aa90*/  STL.64 [R1+0x1940], R18 ;  /* 0x0019401201007387 */ /* 0x0045e20000100a00 */
[----:B------:R-:W3:Y:S02]  /*5aaa0*/  LDL.LU R4, [R1+0x510] ;  /* 0x0005100001047983 */ /* 0x000ee40000300800 */
[----:B------:R-:W3:Y:S02]  /*5aab0*/  LDL.LU R5, [R1+0x514] ;  /* 0x0005140001057983 */ /* 0x000ee40000300800 */
[----:B0-----:R-:W4:Y:S01]  /*5aac0*/  LDL.LU R6, [R1+0x518] ;  /* 0x0005180001067983 */ /* 0x001f220000300800 */
[----:B------:R-:W4:Y:S04]  /*5aad0*/  LDL.LU R7, [R1+0x51c] ;  /* 0x00051c0001077983 */ /* 0x000f280000300800 */
[----:B----4-:R0:W-:Y:S01]  /*5aae0*/  STL.64 [R1+0x1950], R6 ;  /* 0x0019500601007387 */ /* 0x0101e20000100a00 */
[----:B---3--:R-:W-:Y:S02]  /*5aaf0*/  STL.64 [R1+0x1948], R4 ;  /* 0x0019480401007387 */ /* 0x008fe40000100a00 */
[----:B-1----:R-:W3:Y:S02]  /*5ab00*/  LDL R22, [R1+0x128] ;  /* 0x0001280001167983 */ /* 0x002ee40000100800 */
[----:B------:R-:W3:Y:S02]  /*5ab10*/  LDL R23, [R1+0x12c] ;  /* 0x00012c0001177983 */ /* 0x000ee40000100800 */
[----:B---3--:R-:W-:Y:S01]  /*5ab20*/  STL.64 [R1+0x1958], R22 ;  /* 0x0019581601007387 */ /* 0x008fe20000100a00 */
[----:B------:R-:W3:Y:S02]  /*5ab30*/  LDL.LU R16, [R1+0x520] ;  /* 0x0005200001107983 */ /* 0x000ee40000300800 */
[----:B------:R-:W3:Y:S02]  /*5ab40*/  LDL.LU R17, [R1+0x524] ;  /* 0x0005240001117983 */ /* 0x000ee40000300800 */
[----:B--2---:R-:W2:Y:S01]  /*5ab50*/  LDL.LU R18, [R1+0x528] ;  /* 0x0005280001127983 */ /* 0x004ea20000300800 */
[----:B------:R-:W2:Y:S04]  /*5ab60*/  LDL.LU R19, [R1+0x52c] ;  /* 0x00052c0001137983 */ /* 0x000ea80000300800 */
[----:B--2---:R1:W-:Y:S01]  /*5ab70*/  STL.64 [R1+0x1968], R18 ;  /* 0x0019681201007387 */ /* 0x0043e20000100a00 */
[----:B---3--:R-:W-:Y:S02]  /*5ab80*/  STL.64 [R1+0x1960], R16 ;  /* 0x0019601001007387 */ /* 0x008fe40000100a00 */
[----:B0-----:R-:W2:Y:S02]  /*5ab90*/  LDL R6, [R1+0x138] ;  /* 0x0001380001067983 */ /* 0x001ea40000100800 */
[----:B------:R-:W2:Y:S02]  /*5aba0*/  LDL R7, [R1+0x13c] ;  /* 0x00013c0001077983 */ /* 0x000ea40000100800 */
[----:B--2---:R0:W-:Y:S01]  /*5abb0*/  STL.64 [R1+0x1970], R6 ;  /* 0x0019700601007387 */ /* 0x0041e20000100a00 */
[----:B-1----:R-:W2:Y:S02]  /*5abc0*/  LDL R18, [R1+0x148] ;  /* 0x0001480001127983 */ /* 0x002ea40000100800 */
        /* <DEDUP_REMOVED lines=29> */
[----:B0-----:R-:W2:Y:S04]  /*5ada0*/  LDL.LU.64 R18, [R1+0x188] ;  /* 0x0001880001127983 */ /* 0x001ea80000300a00 */
[----:B--2---:R0:W-:Y:S04]  /*5adb0*/  STL.64 [R1+0x19d8], R18 ;  /* 0x0019d81201007387 */ /* 0x0041e80000100a00 */
[----:B0-----:R-:W2:Y:S04]  /*5adc0*/  LDL R18, [R1+0x198] ;  /* 0x0001980001127983 */ /* 0x001ea80000100800 */
[----:B------:R-:W2:Y:S04]  /*5add0*/  LDL R19, [R1+0x19c] ;  /* 0x00019c0001137983 */ /* 0x000ea80000100800 */
[----:B--2---:R0:W-:Y:S04]  /*5ade0*/  STL.64 [R1+0x19f0], R18 ;  /* 0x0019f01201007387 */ /* 0x0041e80000100a00 */
[----:B0-----:R-:W2:Y:S01]  /*5adf0*/  LDL.LU.64 R18, [R1+0x1a8] ;  /* 0x0001a80001127983 */ /* 0x001ea20000300a00 */
[----:B------:R-:W3:Y:S02]  /*5ae00*/  LDL.LU R4, [R1+0x570] ;  /* 0x0005700001047983 */ /* 0x000ee40000300800 */
[----:B------:R-:W3:Y:S02]  /*5ae10*/  LDL.LU R5, [R1+0x574] ;  /* 0x0005740001057983 */ /* 0x000ee40000300800 */
[----:B------:R-:W4:Y:S01]  /*5ae20*/  LDL.LU R6, [R1+0x578] ;  /* 0x0005780001067983 */ /* 0x000f220000300800 */
[----:B------:R-:W4:Y:S04]  /*5ae30*/  LDL.LU R7, [R1+0x57c] ;  /* 0x00057c0001077983 */ /* 0x000f280000300800 */
        /* <DEDUP_REMOVED lines=17> */
[----:B------:R-:W4:Y:S01]  /*5af50*/  LDL.LU R7, [R1+0x5ac] ;  /* 0x0005ac0001077983 */ /* 0x000f220000300800 */
[----:B------:R0:W1:Y:S01]  /*5af60*/  MUFU.EX2 R16, R0 ;  /* 0x0000000000107308 */ /* 0x0000620000000800 */
[----:B----4-:R-:W-:Y:S01]  /*5af70*/  STL.64 [R1+0x1a28], R6 ;  /* 0x001a280601007387 */ /* 0x010fe20000100a00 */
[----:B---3--:R3:W-:Y:S03]  /*5af80*/  STL.64 [R1+0x1a20], R4 ;  /* 0x001a200401007387 */ /* 0x0087e60000100a00 */
[----:B---3--:R-:W3:Y:S01]  /*5af90*/  LDL.LU R4, [R1+0x1b0] ;  /* 0x0001b00001047983 */ /* 0x008ee20000300800 */
[----:B------:R-:W3:Y:S02]  /*5afa0*/  LDL.LU R5, [R1+0x1b4] ;  /* 0x0001b40001057983 */ /* 0x000ee40000300800 */
[----:B------:R-:W3:Y:S02]  /*5afb0*/  LDL.LU R6, [R1+0x1b8] ;  /* 0x0001b80001067983 */ /* 0x000ee40000300800 */
[----:B------:R-:W3:Y:S01]  /*5afc0*/  LDL.LU R7, [R1+0x1bc] ;  /* 0x0001bc0001077983 */ /* 0x000ee20000300800 */
[----:B------:R-:W4:Y:S01]  /*5afd0*/  LDL.LU R20, [R1+0x530] ;  /* 0x0005300001147983 */ /* 0x000f220000300800 */
[----:B------:R-:W4:Y:S02]  /*5afe0*/  LDL.LU R21, [R1+0x534] ;  /* 0x0005340001157983 */ /* 0x000f240000300800 */
[----:B------:R-:W4:Y:S02]  /*5aff0*/  LDL.LU R22, [R1+0x538] ;  /* 0x0005380001167983 */ /* 0x000f240000300800 */
[----:B------:R-:W4:Y:S01]  /*5b000*/  LDL.LU R23, [R1+0x53c] ;  /* 0x00053c0001177983 */ /* 0x000f220000300800 */
[----:B------:R-:W5:Y:S01]  /*5b010*/  LDL.LU R12, [R1+0x4f0] ;  /* 0x0004f000010c7983 */ /* 0x000f620000300800 */
[----:B------:R-:W5:Y:S02]  /*5b020*/  LDL.LU R13, [R1+0x4f4] ;  /* 0x0004f400010d7983 */ /* 0x000f640000300800 */
[----:B------:R-:W5:Y:S02]  /*5b030*/  LDL.LU R14, [R1+0x4f8] ;  /* 0x0004f800010e7983 */ /* 0x000f640000300800 */
[----:B------:R-:W5:Y:S02]  /*5b040*/  LDL.LU R15, [R1+0x4fc] ;  /* 0x0004fc00010f7983 */ /* 0x000f640000300800 */
[----:B0-----:R-:W-:-:S02]  /*5b050*/  FMUL R0, R2, 1.4426950216293334961 ;  /* 0x3fb8aa3b02007820 */ /* 0x001fc40000400000 */
[----:B------:R-:W2:Y:S02]  /*5b060*/  LDL R2, [R1+0x20] ;  /* 0x0000200001027983 */ /* 0x000ea40000100800 */
[----:B------:R-:W0:Y:S01]  /*5b070*/  MUFU.EX2 R17, R0 ;  /* 0x0000000000117308 */ /* 0x000e220000000800 */
[----:B---3--:R-:W-:Y:S01]  /*5b080*/  HMMA.16816.F32.BF16 R24, R24, R8, R4 ;  /* 0x000000081818723c */ /* 0x008fe20000041804 */
[----:B------:R-:W3:Y:S01]  /*5b090*/  LDL.LU.64 R6, [R1+0x1a28] ;  /* 0x001a280001067983 */ /* 0x000ee20000300a00 */
[----:B------:R-:W3:Y:S02]  /*5b0a0*/  LDL.LU.64 R4, [R1+0x1a20] ;  /* 0x001a200001047983 */ /* 0x000ee40000300a00 */
[----:B-1----:R-:W-:Y:S11]  /*5b0b0*/  STL [R1+0x34], R16 ;  /* 0x0000341001007387 */ /* 0x002ff60000100800 */
[----:B------:R-:W-:Y:S08]  /*5b0c0*/  @!UPT UIADD3 URZ, URZ, URZ, URZ ;  /* 0x0000003f3f3ff290 */ /* 0x000ff0000fffe03f */
[----:B------:R2:W-:Y:S01]  /*5b0d0*/  STL.64 [R1+0x1b0], R24 ;  /* 0x0001b01801007387 */ /* 0x0005e20000100a00 */
[----:B------:R1:W-:Y:S01]  /*5b0e0*/  STL.64 [R1+0x1b8], R26 ;  /* 0x0001b81a01007387 */ /* 0x0003e20000100a00 */
[----:B--2---:R-:W-:Y:S02]  /*5b0f0*/  F2FP.BF16.PACK_AB R24, R2, R10 ;  /* 0x0000000a0218723e */ /* 0x004fe400000010ff */
[----:B------:R-:W-:Y:S02]  /*5b100*/  F2FP.BF16.PACK_AB R25, R11, R29 ;  /* 0x0000001d0b19723e */ /* 0x000fe400000010ff */
[----:B-1----:R-:W-:Y:S02]  /*5b110*/  F2FP.BF16.PACK_AB R26, R28, R3 ;  /* 0x000000031c1a723e */ /* 0x002fe400000010ff */
[----:B0-----:R-:W-:Y:S01]  /*5b120*/  F2FP.BF16.PACK_AB R27, R17, R16 ;  /* 0x00000010111b723e */ /* 0x001fe200000010ff */
[----:B------:R-:W2:Y:S01]  /*5b130*/  LDL.LU R10, [R1+0x1a18] ;  /* 0x001a1800010a7983 */ /* 0x000ea20000300800 */
[----:B------:R-:W-:Y:S02]  /*5b140*/  STL [R1+0x44], R17 ;  /* 0x0000441101007387 */ /* 0x000fe40000100800 */
[----:B------:R-:W2:Y:S02]  /*5b150*/  LDL.LU R11, [R1+0x1a14] ;  /* 0x001a1400010b7983 */ /* 0x000ea40000300800 */
[----:B------:R-:W2:Y:S01]  /*5b160*/  LDL.LU R29, [R1+0x1a10] ;  /* 0x001a1000011d7983 */ /* 0x000ea20000300800 */
[----:B------:R-:W2:Y:S01]  /*5b170*/  LDL.LU R28, [R1+0x1a0c] ;  /* 0x001a0c00011c7983 */ /* 0x000ea20000300800 */
[----:B------:R-:W2:Y:S02]  /*5b180*/  LDL.LU R3, [R1+0x1a08] ;  /* 0x001a080001037983 */ /* 0x000ea40000300800 */
[----:B------:R-:W-:Y:S01]  /*5b190*/  IMAD.MOV.U32 R9, RZ, RZ, R18 ;  /* 0x000000ffff097224 */ /* 0x000fe200078e0012 */
[----:B------:R-:W-:Y:S01]  /*5b1a0*/  MOV R8, R19 ;  /* 0x0000001300087202 */ /* 0x000fe20000000f00 */
[C---:B---3--:R-:W-:Y:S11]  /*5b1b0*/  HMMA.16816.F32.BF16 R4, R24.reuse, R18, R4 ;  /* 0x000000121804723c */ /* 0x048ff60000041804 */
[----:B------:R-:W-:Y:S11]  /*5b1c0*/  @!UPT UIADD3 URZ, URZ, URZ, URZ ;  /* 0x0000003f3f3ff290 */ /* 0x000ff6000fffe03f */
[----:B------:R-:W-:Y:S01]  /*5b1d0*/  @!UPT UIADD3 URZ, URZ, URZ, URZ ;  /* 0x0000003f3f3ff290 */ /* 0x000fe2000fffe03f */
[----:B------:R-:W-:Y:S01]  /*5b1e0*/  STL.64 [R1+0x5a0], R4 ;  /* 0x0005a00401007387 */ /* 0x000fe20000100a00 */
[----:B------:R0:W-:Y:S03]  /*5b1f0*/  STL.64 [R1+0x5a8], R6 ;  /* 0x0005a80601007387 */ /* 0x0001e60000100a00 */
[----:B0-----:R-:W3:Y:S01]  /*5b200*/  LDL.LU.64 R6, [R1+0x1a00] ;  /* 0x001a000001067983 */ /* 0x001ee20000300a00 */
[----:B------:R-:W3:Y:S02]  /*5b210*/  LDL.LU.64 R4, [R1+0x19f8] ;  /* 0x0019f80001047983 */ /* 0x000ee40000300a00 */
[----:B------:R-:W3:Y:S02]  /*5b220*/  LDL.LU.64 R18, [R1+0x19f0] ;  /* 0x0019f00001127983 */ /* 0x000ee40000300a00 */
[----:B------:R-:W-:Y:S01]  /*5b230*/  STL [R1+0x1738], R8 ;  /* 0x0017380801007387 */ /* 0x000fe20000100800 */
        /* <DEDUP_REMOVED lines=9> */
[----:B------:R-:W-:Y:S01]  /*5b2d0*/  MOV R8, R18 ;  /* 0x0000001200087202 */ /* 0x000fe20000000f00 */
[----:B------:R-:W-:Y:S11]  /*5b2e0*/  IMAD.MOV.U32 R9, RZ, RZ, R19 ;  /* 0x000000ffff097224 */ /* 0x000ff600078e0013 */
[----:B------:R-:W-:Y:S10]  /*5b2f0*/  @!UPT UIADD3 URZ, URZ, URZ, URZ ;  /* 0x0000003f3f3ff290 */ /* 0x000ff4000fffe03f */
[----:B------:R-:W-:Y:S01]  /*5b300*/  STL.64 [R1+0x580], R4 ;  /* 0x0005800401007387 */ /* 0x000fe20000100a00 */
[----:B------:R0:W-:Y:S03]  /*5b310*/  STL.64 [R1+0x588], R6 ;  /* 0x0005880601007387 */ /* 0x0001e60000100a00 */
[----:B0-----:R-:W3:Y:S01]  /*5b320*/  LDL.LU.64 R6, [R1+0x19d0] ;  /* 0x0019d00001067983 */ /* 0x001ee20000300a00 */
[----:B------:R-:W3:Y:S02]  /*5b330*/  LDL.LU.64 R4, [R1+0x19c8] ;  /* 0x0019c80001047983 */ /* 0x000ee40000300a00 */
[----:B------:R-:W3:Y:S02]  /*5b340*/  LDL.LU.64 R18, [R1+0x19c0] ;  /* 0x0019c00001127983 */ /* 0x000ee40000300a00 */
[----:B------:R-:W-:Y:S01]  /*5b350*/  STL [R1+0x1758], R8 ;  /* 0x0017580801007387 */ /* 0x000fe20000100800 */
[----:B--2---:R0:W-:Y:S01]  /*5b360*/  STL.64 [R1+0x17b8], R10 ;  /* 0x0017b80a01007387 */ /* 0x0041e20000100a00 */
[----:B------:R-:W-:Y:S03]  /*5b370*/  STL [R1+0x17b0], R9 ;  /* 0x0017b00901007387 */ /* 0x000fe60000100800 */
[----:B0-----:R-:W2:Y:S04]  /*5b380*/  LDL R10, [R1+0xc8] ;  /* 0x0000c800010a7983 */ /* 0x001ea80000100800 */
[----:B------:R-:W2:Y:S01]  /*5b390*/  LDL R11, [R1+0xcc] ;  /* 0x0000cc00010b7983 */ /* 0x000ea20000100800 */
[C---:B---3--:R-:W-:Y:S03]  /*5b3a0*/  HMMA.16816.F32.BF16 R16, R24.reuse, R18, R4 ;  /* 0x000000121810723c */ /* 0x048fe60000041804 */
[----:B------:R-:W3:Y:S01]  /*5b3b0*/  LDL.LU.64 R6, [R1+0x19b8] ;  /* 0x0019b80001067983 */ /* 0x000ee20000300a00 */
[----:B------:R-:W3:Y:S11]  /*5b3c0*/  LDL.LU.64 R4, [R1+0x19b0] ;  /* 0x0019b00001047983 */ /* 0x000ef60000300a00 */
[----:B------:R-:W-:Y:S08]  /*5b3d0*/  @!UPT UIADD3 URZ, URZ, URZ, URZ ;  /* 0x0000003f3f3ff290 */ /* 0x000ff0000fffe03f */
        /* <DEDUP_REMOVED lines=23> */
[----:B------:R-:W3:Y:S01]  /*5b550*/  LDL.LU.64 R16, [R1+0x1960] ;  /* 0x0019600001107983 */ /* 0x000ee20000300a00 */
[C---:B----4-:R-:W-:Y:S02]  /*5b560*/  HMMA.16816.F32.BF16 R4, R24.reuse, R6, R20 ;  /* 0x000000061804723c */ /* 0x050fe40000041814 */
[----:B------:R-:W3:Y:S11]  /*5b570*/  LDL.LU.64 R22, [R1+0x1958] ;  /* 0x0019580001167983 */ /* 0x000ef60000300a00 */
[----:B------:R-:W-:Y:S10]  /*5b580*/  @!UPT UIADD3 URZ, URZ, URZ, URZ ;  /* 0x0000003f3f3ff290 */ /* 0x000ff4000fffe03f */
[----:B------:R-:W-:Y:S01]  /*5b590*/  STL.64 [R1+0x7d0], R4 ;  /* 0x0007d00401007387 */ /* 0x000fe20000100a00 */
[----:B------:R0:W-:Y:S03]  /*5b5a0*/  STL.64 [R1+0x7d8], R6 ;  /* 0x0007d80601007387 */ /* 0x0001e60000100a00 */
[----:B0-----:R-:W4:Y:S01]  /*5b5b0*/  LDL.LU.64 R6, [R1+0x1950] ;  /* 0x0019500001067983 */ /* 0x001f220000300a00 */
[----:B------:R-:W4:Y:S01]  /*5b5c0*/  LDL.LU.64 R4, [R1+0x1948] ;  /* 0x0019480001047983 */ /* 0x000f220000300a00 */
        /* <DEDUP_REMOVED lines=12> */
[----:B0-----:R-:W5:Y:S01]  /*5b690*/  LDL.LU.64 R18, [R1+0x1920] ;  /* 0x0019200001127983 */ /* 0x001f620000300a00 */
[C---:B---3--:R-:W-:Y:S03]  /*5b6a0*/  HMMA.16816.F32.BF16 R4, R24.reuse, R6, R20 ;  /* 0x000000061804723c */ /* 0x048fe60000041814 */
[----:B------:R-:W3:Y:S01]  /*5b6b0*/  LDL.LU.64 R22, [R1+0x1918] ;  /* 0x0019180001167983 */ /* 0x000ee20000300a00 */
[----:B------:R-:W3:Y:S11]  /*5b6c0*/  LDL.LU.64 R20, [R1+0x1910] ;  /* 0x0019100001147983 */ /* 0x000ef60000300a00 */
[----:B------:R-:W-:Y:S08]  /*5b6d0*/  @!UPT UIADD3 URZ, URZ, URZ, URZ ;  /* 0x0000003f3f3ff290 */ /* 0x000ff0000fffe03f */
[----:B------:R-:W-:Y:S01]  /*5b6e0*/  STL.64 [R1+0x830], R4 ;  /* 0x0008300401007387 */ /* 0x000fe20000100a00 */
[----:B------:R0:W-:Y:S01]  /*5b6f0*/  STL.64 [R1+0x838], R6 ;  /* 0x0008380601007387 */ /* 0x0001e20000100a00 */
[C---:B-----5:R-:W-:Y:S02]  /*5b700*/  HMMA.16816.F32.BF16 R16, R24.reuse, R18, R12 ;  /* 0x000000121810723c */ /* 0x060fe4000004180c */
[----:B0-----:R-:W3:Y:S01]  /*5b710*/  LDL.LU.64 R6, [R1+0x1908] ;  /* 0x0019080001067983 */ /* 0x001ee20000300a00 */
[----:B------:R-:W4:Y:S02]  /*5b720*/  LDL.LU.64 R14, [R1+0x1900] ;  /* 0x00190000010e7983 */ /* 0x000f240000300a00 */
[----:B------:R-:W4:Y:S11]  /*5b730*/  LDL.LU.64 R12, [R1+0x18f8] ;  /* 0x0018f800010c7983 */ /* 0x000f360000300a00 */
[----:B------:R-:W-:Y:S07]  /*5b740*/  @!UPT UIADD3 URZ, URZ, URZ, URZ ;  /* 0x0000003f3f3ff290 */ /* 0x000fee000fffe03f */
[----:B------:R-:W-:Y:S01]  /*5b750*/  STL.64 [R1+0x840], R16 ;  /* 0x0008401001007387 */ /* 0x000fe20000100a00 */
[----:B------:R0:W-:Y:S03]  /*5b760*/  STL.64 [R1+0x848], R18 ;  /* 0x0008481201007387 */ /* 0x0001e60000100a00 */
[----:B0-----:R-:W4:Y:S01]  /*5b770*/  LDL.LU.64 R18, [R1+0x18f0] ;  /* 0x0018f00001127983 */ /* 0x001f220000300a00 */
[C---:B---3--:R-:W-:Y:S03]  /*5b780*/  HMMA.16816.F32.BF16 R4, R24.reuse, R6, R20 ;  /* 0x000000061804723c */ /* 0x048fe60000041814 */
[----:B------:R-:W2:Y:S01]  /*5b790*/  LDL.LU.64 R22, [R1+0x18e8] ;  /* 0x0018e80001167983 */ /* 0x000ea20000300a00 */
[----:B------:R-:W2:Y:S11]  /*5b7a0*/  LDL.LU.64 R20, [R1+0x18e0] ;  /* 0x0018e00001147983 */ /* 0x000eb60000300a00 */
[----:B------:R-:W-:Y:S08]  /*5b7b0*/  @!UPT UIADD3 URZ, URZ, URZ, URZ ;  /* 0x0000003f3f3ff290 */ /* 0x000ff0000fffe03f */
[----:B------:R-:W-:Y:S01]  /*5b7c0*/  STL.64 [R1+0x850], R4 ;  /* 0x0008500401007387 */ /* 0x000fe20000100a00 */
[----:B------:R0:W-:Y:S01]  /*5b7d0*/  STL.64 [R1+0x858], R6 ;  /* 0x0008580601007387 */ /* 0x0001e20000100a00 */
[C---:B----4-:R-:W-:Y:S02]  /*5b7e0*/  HMMA.16816.F32.BF16 R16, R24.reuse, R18, R12 ;  /* 0x000000121810723c */ /* 0x050fe4000004180c */
[----:B0-----:R-:W3:Y:S01]  /*5b7f0*/  LDL.LU.64 R6, [R1+0x18d8] ;  /* 0x0018d80001067983 */ /* 0x001ee20000300a00 */
[----:B------:R-:W3:Y:S02]  /*5b800*/  LDL.LU.64 R4, [R1+0x18d0] ;  /* 0x0018d00001047983 */ /* 0x000ee40000300a00 */
[----:B------:R-:W3:Y:S11]  /*5b810*/  LDL.LU.64 R14, [R1+0x18c8] ;  /* 0x0018c800010e7983 */ /* 0x000ef60000300a00 */
[----:B------:R-:W-:Y:S07]  /*5b820*/  @!UPT UIADD3 URZ, URZ, URZ, URZ ;  /* 0x0000003f3f3ff290 */ /* 0x000fee000fffe03f */
[----:B------:R-:W-:Y:S01]  /*5b830*/  STL.64 [R1+0x860], R16 ;  /* 0x0008601001007387 */ /* 0x000fe20000100a00 */
[----:B------:R0:W-:Y:S03]  /*5b840*/  STL.64 [R1+0x868], R18 ;  /* 0x0008681201007387 */ /* 0x0001e60000100a00 */
[----:B0-----:R-:W4:Y:S01]  /*5b850*/  LDL.LU.64 R18, [R1+0x18c0] ;  /* 0x0018c00001127983 */ /* 0x001f220000300a00 */
[C---:B--2---:R-:W-:Y:S03]  /*5b860*/  HMMA.16816.F32.BF16 R8, R24.reuse, R10, R20 ;  /* 0x0000000a1808723c */ /* 0x044fe60000041814 */
[----:B------:R-:W2:Y:S01]  /*5b870*/  LDL.LU.64 R22, [R1+0x18b8] ;  /* 0x0018b80001167983 */ /* 0x000ea20000300a00 */
[----:B------:R-:W5:Y:S04]  /*5b880*/  LDL.LU R20, [R1+0xb20] ;  /* 0x000b200001147983 */ /* 0x000f680000300800 */
[----:B---3--:R-:W-:Y:S11]  /*5b890*/  HMMA.16816.F32.BF16 R4, R24, R14, R4 ;  /* 0x0000000e1804723c */ /* 0x008ff60000041804 */
[----:B------:R-:W-:Y:S04]  /*5b8a0*/  @!UPT UIADD3 URZ, URZ, URZ, URZ ;  /* 0x0000003f3f3ff290 */ /* 0x000fe8000fffe03f */
[----:B------:R0:W-:Y:S01]  /*5b8b0*/  STL.64 [R1+0x870], R8 ;  /* 0x0008700801007387 */ /* 0x0001e20000100a00 */
[----:B------:R1:W-:Y:S03]  /*5b8c0*/  STL.64 [R1+0x878], R10 ;  /* 0x0008780a01007387 */ /* 0x0003e60000100a00 */
[----:B0-----:R-:W3:Y:S01]  /*5b8d0*/  LDL.LU R8, [R1+0x400] ;  /* 0x0004000001087983 */ /* 0x001ee20000300800 */
[----:B-1----:R-:W-:-:S03]  /*5b8e0*/  MOV R11, R3 ;  /* 0x00000003000b7202 */ /* 0x002fc60000000f00 */
[----:B------:R-:W-:Y:S01]  /*5b8f0*/  STL.64 [R1+0x880], R4 ;  /* 0x0008800401007387 */ /* 0x000fe20000100a00 */
[----:B------:R-:W-:Y:S02]  /*5b900*/  STL.64 [R1+0x888], R6 ;  /* 0x0008880601007387 */ /* 0x000fe40000100a00 */
[----:B------:R-:W3:Y:S02]  /*5b910*/  LDL.LU R9, [R1+0x404] ;  /* 0x0004040001097983 */ /* 0x000ee40000300800 */
[----:B------:R-:W3:Y:S01]  /*5b920*/  LDL.LU R10, [R1+0x408] ;  /* 0x00040800010a7983 */ /* 0x000ee20000300800 */
[----:B------:R-:W3:Y:S01]  /*5b930*/  LDL.LU R3, [R1+0x18b0] ;  /* 0x0018b00001037983 */ /* 0x000ee20000300800 */
[----:B------:R-:W5:Y:S03]  /*5b940*/  LDL.LU R21, [R1+0xae0] ;  /* 0x000ae00001157983 */ /* 0x000f660000300800 */
[----:B--2---:R0:W-:Y:S04]  /*5b950*/  STL.64 [R1+0x17e0], R22 ;  /* 0x0017e01601007387 */ /* 0x0041e80000100a00 */
[----:B-----5:R-:W-:Y:S01]  /*5b960*/  STL.64 [R1+0x17d8], R20 ;  /* 0x0017d81401007387 */ /* 0x020fe20000100a00 */
[----:B0-----:R-:W2:Y:S02]  /*5b970*/  LDL R22, [R1+0x28] ;  /* 0x0000280001167983 */ /* 0x001ea40000100800 */
[----:B------:R-:W2:Y:S02]  /*5b980*/  LDL R23, [R1+0x2c] ;  /* 0x00002c0001177983 */ /* 0x000ea40000100800 */
[----:B--2---:R0:W-:Y:S04]  /*5b990*/  STL.64 [R1+0x17f0], R22 ;  /* 0x0017f01601007387 */ /* 0x0041e80000100a00 */
[----:B0-----:R-:W2:Y:S04]  /*5b9a0*/  LDL R22, [R1+0x38] ;  /* 0x0000380001167983 */ /* 0x001ea80000100800 */
[----:B------:R-:W2:Y:S04]  /*5b9b0*/  LDL R23, [R1+0x3c] ;  /* 0x00003c0001177983 */ /* 0x000ea80000100800 */
[----:B--2---:R0:W-:Y:S01]  /*5b9c0*/  STL.64 [R1+0x1808], R22 ;  /* 0x0018081601007387 */ /* 0x0041e20000100a00 */
[----:B---3--:R1:W-:Y:S02]  /*5b9d0*/  STL.64 [R1+0x17c8], R10 ;  /* 0x0017c80a01007387 */ /* 0x0083e40000100a00 */
[----:B------:R2:W-:Y:S01]  /*5b9e0*/  STL.64 [R1+0x17c0], R8 ;  /* 0x0017c00801007387 */ /* 0x0005e20000100a00 */
[----:B0-----:R-:W3:Y:S04]  /*5b9f0*/  LDL R22, [R1+0x48] ;  /* 0x0000480001167983 */ /* 0x001ee80000100800 */
[----:B-1----:R-:W5:Y:S04]  /*5ba00*/  LDL R10, [R1+0x18] ;  /* 0x00001800010a7983 */ /* 0x002f680000100800 */
[----:B------:R-:W5:Y:S04]  /*5ba10*/  LDL R11, [R1+0x1c] ;  /* 0x00001c00010b7983 */ /* 0x000f680000100800 */
[----:B------:R-:W3:Y:S01]  /*5ba20*/  LDL R23, [R1+0x4c] ;  /* 0x00004c0001177983 */ /* 0x000ee20000100800 */
[----:B------:R-:W2:Y:S02]  /*5ba30*/  LDL.LU R2, [R1+0xb00] ;  /* 0x000b000001027983 */ /* 0x000ea40000300800 */
[----:B------:R-:W2:Y:S02]  /*5ba40*/  LDL.LU R16, [R1+0xaf0] ;  /* 0x000af00001107983 */ /* 0x000ea40000300800 */
[----:B----4-:R-:W-:Y:S01]  /*5ba50*/  STL.64 [R1+0x1898], R18 ;  /* 0x0018981201007387 */ /* 0x010fe20000100a00 */
[----:B--2---:R-:W-:Y:S01]  /*5ba60*/  STL [R1+0x1890], R16 ;  /* 0x0018901001007387 */ /* 0x004fe20000100800 */
[----:B-----5:R0:W-:Y:S02]  /*5ba70*/  STL.64 [R1+0x17e8], R10 ;  /* 0x0017e80a01007387 */ /* 0x0201e40000100a00 */
[----:B------:R-:W2:Y:S02]  /*5ba80*/  LDL.LU R8, [R1+0x420] ;  /* 0x0004200001087983 */ /* 0x000ea40000300800 */
[----:B------:R-:W2:Y:S01]  /*5ba90*/  LDL.LU R9, [R1+0x424] ;  /* 0x0004240001097983 */ /* 0x000ea20000300800 */
[----:B0-----:R-:W4:Y:S01]  /*5baa0*/  LDL.LU R10, [R1+0x428] ;  /* 0x00042800010a7983 */ /* 0x001f220000300800 */
[----:B------:R-:W5:Y:S02]  /*5bab0*/  LDL.LU R21, [R1+0xb24] ;  /* 0x000b240001157983 */ /* 0x000f640000300800 */
[----:B---3--:R0:W-:Y:S01]  /*5bac0*/  STL.64 [R1+0x1828], R22 ;  /* 0x0018281601007387 */ /* 0x0081e20000100a00 */
[----:B-----5:R-:W-:Y:S01]  /*5bad0*/  STL [R1+0x1820], R21 ;  /* 0x0018201501007387 */ /* 0x020fe20000100800 */
[----:B0-----:R-:W3:Y:S02]  /*5bae0*/  LDL R22, [R1+0x58] ;  /* 0x0000580001167983 */ /* 0x001ee40000100800 */
[----:B------:R-:W3:Y:S01]  /*5baf0*/  LDL R23, [R1+0x5c] ;  /* 0x00005c0001177983 */ /* 0x000ee20000100800 */
[----:B------:R-:W-:Y:S01]  /*5bb00*/  MOV R11, R3 ;  /* 0x00000003000b7202 */ /* 0x000fe20000000f00 */
[----:B---3--:R0:W-:Y:S04]  /*5bb10*/  STL.64 [R1+0x1840], R22 ;  /* 0x0018401601007387 */ /* 0x0081e80000100a00 */
[----:B0-----:R-:W3:Y:S04]  /*5bb20*/  LDL R22, [R1+0x68] ;  /* 0x0000680001167983 */ /* 0x001ee80000100800 */
[----:B------:R-:W3:Y:S04]  /*5bb30*/  LDL R23, [R1+0x6c] ;  /* 0x00006c0001177983 */ /* 0x000ee80000100800 */
[----:B---3--:R-:W-:Y:S01]  /*5bb40*/  STL.64 [R1+0x1858], R22 ;  /* 0x0018581601007387 */ /* 0x008fe20000100a00 */
[----:B------:R-:W3:Y:S02]  /*5bb50*/  LDL.LU R3, [R1+0xb28] ;  /* 0x000b280001037983 */ /* 0x000ee40000300800 */
[----:B------:R-:W5:Y:S02]  /*5bb60*/  LDL.LU R0, [R1+0xbb4] ;  /* 0x000bb40001007983 */ /* 0x000f640000300800 */
[----:B----4-:R-:W-:Y:S01]  /*5bb70*/  STL.64 [R1+0x1800], R10 ;  /* 0x0018000a01007387 */ /* 0x010fe20000100a00 */
[----:B--2---:R0:W-:Y:S04]  /*5bb80*/  STL.64 [R1+0x17f8], R8 ;  /* 0x0017f80801007387 */ /* 0x0041e80000100a00 */
[----:B0-----:R-:W2:Y:S01]  /*5bb90*/  LDL.LU R8, [R1+0x430] ;  /* 0x0004300001087983 */ /* 0x001ea20000300800 */
[----:B------:R-:W2:Y:S02]  /*5bba0*/  LDL.LU R9, [R1+0x434] ;  /* 0x0004340001097983 */ /* 0x000ea40000300800 */
[----:B------:R-:W4:Y:S02]  /*5bbb0*/  LDL.LU R10, [R1+0x438] ;  /* 0x00043800010a7983 */ /* 0x000f240000300800 */
[----:B------:R-:W4:Y:S01]  /*5bbc0*/  LDL.LU R11, [R1+0x43c] ;  /* 0x00043c00010b7983 */ /* 0x000f220000300800 */
[----:B------:R-:W2:Y:S04]  /*5bbd0*/  LDL R22, [R1+0x78] ;  /* 0x0000780001167983 */ /* 0x000ea80000100800 */
[----:B------:R-:W2:Y:S04]  /*5bbe0*/  LDL R23, [R1+0x7c] ;  /* 0x00007c0001177983 */ /* 0x000ea80000100800 */
[----:B--2---:R-:W-:Y:S01]  /*5bbf0*/  STL.64 [R1+0x1870], R22 ;  /* 0x0018701601007387 */ /* 0x004fe20000100a00 */
[----:B----4-:R-:W-:Y:S02]  /*5bc00*/  STL.64 [R1+0x1818], R10 ;  /* 0x0018180a01007387 */ /* 0x010fe40000100a00 */
[----:B------:R0:W-:Y:S02]  /*5bc10*/  STL.64 [R1+0x1810], R8 ;  /* 0x0018100801007387 */ /* 0x0001e40000100a00 */
[----:B0-----:R-:W2:Y:S01]  /*5bc20*/  LDL.LU R8, [R1+0x440] ;  /* 0x0004400001087983 */ /* 0x001ea20000300800 */
[----:B------:R-:W2:Y:S02]  /*5bc30*/  LDL.LU R9, [R1+0x444] ;  /* 0x0004440001097983 */ /* 0x000ea40000300800 */
[----:B------:R-:W4:Y:S02]  /*5bc40*/  LDL.LU R10, [R1+0x448] ;  /* 0x00044800010a7983 */ /* 0x000f240000300800 */
[----:B------:R-:W4:Y:S01]  /*5bc50*/  LDL.LU R11, [R1+0x44c] ;  /* 0x00044c00010b7983 */ /* 0x000f220000300800 */
[----:B------:R-:W2:Y:S04]  /*5bc60*/  LDL R22, [R1+0x88] ;  /* 0x0000880001167983 */ /* 0x000ea80000100800 */
[----:B------:R-:W2:Y:S04]  /*5bc70*/  LDL R23, [R1+0x8c] ;  /* 0x00008c0001177983 */ /* 0x000ea80000100800 */
[----:B--2---:R0:W-:Y:S01]  /*5bc80*/  STL.64 [R1+0x18a0], R22 ;  /* 0x0018a01601007387 */ /* 0x0041e20000100a00 */
[----:B------:R-:W2:Y:S02]  /*5bc90*/  LDL R14, [R1+0x98] ;  /* 0x00009800010e7983 */ /* 0x000ea40000100800 */
[----:B------:R-:W2:Y:S02]  /*5bca0*/  LDL R15, [R1+0x9c] ;  /* 0x00009c00010f7983 */ /* 0x000ea40000100800 */
[----:B--2---:R1:W-:Y:S01]  /*5bcb0*/  STL.64 [R1+0x18a8], R14 ;  /* 0x0018a80e01007387 */ /* 0x0043e20000100a00 */
[----:B------:R-:W2:Y:S02]  /*5bcc0*/  LDL.LU R16, [R1+0x490] ;  /* 0x0004900001107983 */ /* 0x000ea40000300800 */
[----:B------:R-:W2:Y:S02]  /*5bcd0*/  LDL.LU R17, [R1+0x494] ;  /* 0x0004940001117983 */ /* 0x000ea40000300800 */
[----:B------:R-:W2:Y:S01]  /*5bce0*/  LDL.LU R18, [R1+0x498] ;  /* 0x0004980001127983 */ /* 0x000ea20000300800 */
[----:B------:R-:W2:Y:S01]  /*5bcf0*/  LDL.LU R19, [R1+0x49c] ;  /* 0x00049c0001137983 */ /* 0x000ea20000300800 */
[----:B0-----:R-:W2:Y:S02]  /*5bd00*/  LDL R22, [R1+0xa8] ;  /* 0x0000a80001167983 */ /* 0x001ea40000100800 */
[----:B------:R-:W2:Y:S02]  /*5bd10*/  LDL R23, [R1+0xac] ;  /* 0x0000ac0001177983 */ /* 0x000ea40000100800 */
[----:B------:R-:W2:Y:S01]  /*5bd20*/  LDL.LU R12, [R1+0x4a0] ;  /* 0x0004a000010c7983 */ /* 0x000ea20000300800 */
[----:B------:R-:W2:Y:S04]  /*5bd30*/  LDL.LU R13, [R1+0x4a4] ;  /* 0x0004a400010d7983 */ /* 0x000ea80000300800 */
[----:B-1----:R-:W2:Y:S01]  /*5bd40*/  LDL.LU R14, [R1+0x4a8] ;  /* 0x0004a800010e7983 */ /* 0x002ea20000300800 */
[----:B------:R-:W2:Y:S02]  /*5bd50*/  LDL.LU R15, [R1+0x4ac] ;  /* 0x0004ac00010f7983 */ /* 0x000ea40000300800 */
[----:B----4-:R-:W-:Y:S02]  /*5bd60*/  STL.64 [R1+0x1838], R10 ;  /* 0x0018380a01007387 */ /* 0x010fe40000100a00 */
[----:B------:R0:W-:Y:S02]  /*5bd70*/  STL.64 [R1+0x1830], R8 ;  /* 0x0018300801007387 */ /* 0x0001e40000100a00 */
        /* <DEDUP_REMOVED lines=23> */
[----:B------:R-:W4:Y:S04]  /*5bef0*/  LDL.64 R6, [R1+0x8] ;  /* 0x0000080001067983 */ /* 0x000f280000100a00 */
[----:B----4-:R0:W-:Y:S01]  /*5bf00*/  STL.64 [R1+0x17d0], R6 ;  /* 0x0017d00601007387 */ /* 0x0101e20000100a00 */
[----:B------:R-:W4:Y:S02]  /*5bf10*/  LDL.LU R4, [R1+0x410] ;  /* 0x0004100001047983 */ /* 0x000f240000300800 */
[----:B------:R-:W4:Y:S01]  /*5bf20*/  LDL.LU R5, [R1+0x414] ;  /* 0x0004140001057983 */ /* 0x000f220000300800 */
[----:B0-----:R-:W4:Y:S01]  /*5bf30*/  LDL.LU R6, [R1+0x418] ;  /* 0x0004180001067983 */ /* 0x001f220000300800 */
[----:B------:R-:W4:Y:S02]  /*5bf40*/  LDL.LU R7, [R1+0x41c] ;  /* 0x00041c0001077983 */ /* 0x000f240000300800 */
[----:B------:R-:W2:Y:S02]  /*5bf50*/  LDL.LU.64 R14, [R1+0x18a8] ;  /* 0x0018a800010e7983 */ /* 0x000ea40000300a00 */
[----:B------:R-:W-:Y:S01]  /*5bf60*/  STL.64 [R1+0x890], R20 ;  /* 0x0008901401007387 */ /* 0x000fe20000100a00 */
[----:B------:R0:W-:Y:S04]  /*5bf70*/  STL.64 [R1+0x898], R22 ;  /* 0x0008981601007387 */ /* 0x0001e80000100a00 */
[----:B0-----:R-:W3:Y:S01]  /*5bf80*/  LDL.LU.64 R22, [R1+0x18a0] ;  /* 0x0018a00001167983 */ /* 0x001ee20000300a00 */
[C---:B--2---:R-:W-:Y:S03]  /*5bf90*/  HMMA.16816.F32.BF16 R12, R24.reuse, R14, R16 ;  /* 0x0000000e180c723c */ /* 0x044fe60000041810 */
[----:B------:R-:W2:Y:S01]  /*5bfa0*/  LDL.LU.64 R18, [R1+0x1898] ;  /* 0x0018980001127983 */ /* 0x000ea20000300a00 */
[----:B------:R-:W2:Y:S02]  /*5bfb0*/  LDL.LU R16, [R1+0x1890] ;  /* 0x0018900001107983 */ /* 0x000ea40000300800 */
[----:B------:R-:W2:Y:S02]  /*5bfc0*/  LDL.LU R17, [R1+0xb10] ;  /* 0x000b100001117983 */ /* 0x000ea40000300800 */
[C---:B---3--:R-:W-:Y:S11]  /*5bfd0*/  HMMA.16816.F32.BF16 R20, R24.reuse, R22, R8 ;  /* 0x000000161814723c */ /* 0x048ff60000041808 */
[----:B------:R-:W-:Y:S04]  /*5bfe0*/  @!UPT UIADD3 URZ, URZ, URZ, URZ ;  /* 0x0000003f3f3ff290 */ /* 0x000fe8000fffe03f */
[----:B------:R0:W-:Y:S01]  /*5bff0*/  STL.64 [R1+0x8a0], R12 ;  /* 0x0008a00c01007387 */ /* 0x0001e20000100a00 */
[----:B------:R1:W-:Y:S03]  /*5c000*/  STL.64 [R1+0x8a8], R14 ;  /* 0x0008a80e01007387 */ /* 0x0003e60000100a00 */
[----:B0-----:R-:W3:Y:S01]  /*5c010*/  LDL.LU R12, [R1+0x3f0] ;  /* 0x0003f000010c7983 */ /* 0x001ee20000300800 */
[----:B------:R-:W3:Y:S02]  /*5c020*/  LDL.LU R13, [R1+0x3f4] ;  /* 0x0003f400010d7983 */ /* 0x000ee40000300800 */
[----:B-1----:R-:W-:Y:S01]  /*5c030*/  IMAD.MOV.U32 R14, RZ, RZ, R28 ;  /* 0x000000ffff0e7224 */ /* 0x002fe200078e001c */
[----:B------:R-:W-:Y:S01]  /*5c040*/  MOV R15, R29 ;  /* 0x0000001d000f7202 */ /* 0x000fe20000000f00 */
[----:B------:R-:W2:Y:S01]  /*5c050*/  LDL.LU R28, [R1+0x188c] ;  /* 0x00188c00011c7983 */ /* 0x000ea20000300800 */
[----:B------:R-:W5:Y:S02]  /*5c060*/  LDL.LU R29, [R1+0x1888] ;  /* 0x00188800011d7983 */ /* 0x000f640000300800 */
[----:B------:R-:W2:Y:S02]  /*5c070*/  LDL.LU.64 R10, [R1+0x1880] ;  /* 0x00188000010a7983 */ /* 0x000ea40000300a00 */
[----:B------:R-:W2:Y:S01]  /*5c080*/  LDL.LU.64 R8, [R1+0x1878] ;  /* 0x0018780001087983 */ /* 0x000ea20000300a00 */
        /* <DEDUP_REMOVED lines=24> */
[----:B------:R-:W2:Y:S02]  /*5c210*/  LDL.LU R21, [R1+0x1820] ;  /* 0x0018200001157983 */ /* 0x000ea40000300800 */
[----:B--2---:R-:W-:Y:S02]  /*5c220*/  FADD R3, R3, R21 ;  /* 0x0000001503037221 */ /* 0x004fe40000000000 */
[----:B------:R-:W-:Y:S01]  /*5c230*/  HMMA.16816.F32.BF16 R20, R24, R22, R8 ;  /* 0x000000161814723c */ /* 0x000fe20000041808 */
[----:B------:R-:W2:Y:S01]  /*5c240*/  LDL.LU.64 R10, [R1+0x1818] ;  /* 0x00181800010a7983 */ /* 0x000ea20000300a00 */
[----:B------:R-:W2:Y:S11]  /*5c250*/  LDL.LU.64 R8, [R1+0x1810] ;  /* 0x0018100001087983 */ /* 0x000eb60000300a00 */
[----:B------:R-:W-:Y:S10]  /*5c260*/  @!UPT UIADD3 URZ, URZ, URZ, URZ ;  /* 0x0000003f3f3ff290 */ /* 0x000ff4000fffe03f */
[----:B------:R-:W-:Y:S01]  /*5c270*/  STL.64 [R1+0x8f0], R20 ;  /* 0x0008f01401007387 */ /* 0x000fe20000100a00 */
[----:B------:R0:W-:Y:S03]  /*5c280*/  STL.64 [R1+0x8f8], R22 ;  /* 0x0008f81601007387 */ /* 0x0001e60000100a00 */
[----:B0-----:R-:W2:Y:S01]  /*5c290*/  LDL.LU.64 R22, [R1+0x1808] ;  /* 0x0018080001167983 */ /* 0x001ea20000300a00 */
[----:B-----5:R-:W-:-:S04]  /*5c2a0*/  FADD R0, R0, -R29 ;  /* 0x8000001d00007221 */ /* 0x020fc80000000000 */
[----:B------:R-:W-:-:S06]  /*5c2b0*/  FMUL R0, R0, 1.4426950216293334961 ;  /* 0x3fb8aa3b00007820 */ /* 0x000fcc0000400000 */
[----:B------:R-:W0:Y:S01]  /*5c2c0*/  MUFU.EX2 R0, R0 ;  /* 0x0000000000007308 */ /* 0x000e220000000800 */
[----:B--2---:R-:W-:Y:S01]  /*5c2d0*/  HMMA.16816.F32.BF16 R20, R24, R22, R8 ;  /* 0x000000161814723c */ /* 0x004fe20000041808 */
[----:B------:R-:W2:Y:S01]  /*5c2e0*/  LDL.LU.64 R10, [R1+0x1800] ;  /* 0x00180000010a7983 */ /* 0x000ea20000300a00 */
[----:B0-----:R-:W-:Y:S02]  /*5c2f0*/  STL [R1+0x4], R0 ;  /* 0x0000040001007387 */ /* 0x001fe40000100800 */
[----:B------:R-:W2:Y:S11]  /*5c300*/  LDL.LU.64 R8, [R1+0x17f8] ;  /* 0x0017f80001087983 */ /* 0x000eb60000300a00 */
[----:B------:R-:W-:Y:S08]  /*5c310*/  @!UPT UIADD3 URZ, URZ, URZ, URZ ;  /* 0x0000003f3f3ff290 */ /* 0x000ff0000fffe03f */
[----:B------:R-:W-:Y:S01]  /*5c320*/  STL.64 [R1+0x900], R20 ;  /* 0x0009001401007387 */ /* 0x000fe20000100a00 */
[----:B------:R0:W-:Y:S03]  /*5c330*/  STL.64 [R1+0x908], R22 ;  /* 0x0009081601007387 */ /* 0x0001e60000100a00 */
[----:B0-----:R-:W2:Y:S01]  /*5c340*/  LDL.LU.64 R22, [R1+0x17f0] ;  /* 0x0017f00001167983 */ /* 0x001ea20000300a00 */
[----:B------:R-:W-:-:S04]  /*5c350*/  FADD R2, R2, -R29 ;  /* 0x8000001d02027221 */ /* 0x000fc80000000000 */
[----:B------:R-:W-:Y:S01]  /*5c360*/  FMUL R0, R2, 1.4426950216293334961 ;  /* 0x3fb8aa3b02007820 */ /* 0x000fe20000400000 */
[C---:B--2---:R-:W-:Y:S01]  /*5c370*/  HMMA.16816.F32.BF16 R20, R24.reuse, R22, R8 ;  /* 0x000000161814723c */ /* 0x044fe20000041808 */
[----:B------:R-:W4:Y:S04]  /*5c380*/  LDL.LU.64 R10, [R1+0x17e8] ;  /* 0x0017e800010a7983 */ /* 0x000f280000300a00 */
[----:B------:R-:W0:Y:S02]  /*5c390*/  MUFU.EX2 R0, R0 ;  /* 0x0000000000007308 */ /* 0x000e240000000800 */
[----:B0-----:R-:W-:Y:S11]  /*5c3a0*/  STL [R1], R0 ;  /* 0x0000000001007387 */ /* 0x001ff60000100800 */
[----:B------:R-:W-:Y:S05]  /*5c3b0*/  @!UPT UIADD3 URZ, URZ, URZ, URZ ;  /* 0x0000003f3f3ff290 */ /* 0x000fea000fffe03f */
[----:B------:R-:W-:Y:S01]  /*5c3c0*/  STL.64 [R1+0x910], R20 ;  /* 0x0009101401007387 */ /* 0x000fe20000100a00 */
[----:B------:R0:W-:Y:S03]  /*5c3d0*/  STL.64 [R1+0x918], R22 ;  /* 0x0009181601007387 */ /* 0x0001e60000100a00 */
[----:B0-----:R-:W3:Y:S01]  /*5c3e0*/  LDL.LU.64 R22, [R1+0x17e0] ;  /* 0x0017e00001167983 */ /* 0x001ee20000300a00 */
[----:B------:R-:W2:Y:S02]  /*5c3f0*/  LDL.LU.64 R20, [R1+0x17d8] ;  /* 0x0017d80001147983 */ /* 0x000ea40000300a00 */
[----:B------:R-:W-:Y:S01]  /*5c400*/  STL [R1+0x1550], R29 ;  /* 0x0015501d01007387 */ /* 0x000fe20000100800 */
[C---:B----4-:R-:W-:Y:S01]  /*5c410*/  HMMA.16816.F32.BF16 R8, R24.reuse, R10, R4 ;  /* 0x0000000a1808723c */ /* 0x050fe20000041804 */
[----:B------:R-:W4:Y:S11]  /*5c420*/  LDL.LU.64 R6, [R1+0x17d0] ;  /* 0x0017d00001067983 */ /* 0x000f360000300a00 */
[----:B------:R-:W-:Y:S11]  /*5c430*/  @!UPT UIADD3 URZ, URZ, URZ, URZ ;  /* 0x0000003f3f3ff290 */ /* 0x000ff6000fffe03f */
[----:B------:R-:W-:Y:S01]  /*5c440*/  STL.64 [R1+0x920], R8 ;  /* 0x0009200801007387 */ /* 0x000fe20000100a00 */
[----:B------:R0:W-:Y:S03]  /*5c450*/  STL.64 [R1+0x928], R10 ;  /* 0x0009280a01007387 */ /* 0x0001e60000100a00 */
[----:B0-----:R-:W5:Y:S01]  /*5c460*/  LDL.LU.64 R10, [R1+0x17c8] ;  /* 0x0017c800010a7983 */ /* 0x001f620000300a00 */
[----:B------:R-:W5:Y:S01]  /*5c470*/  LDL.LU.64 R8, [R1+0x17c0] ;  /* 0x0017c00001087983 */ /* 0x000f620000300a00 */
[----:B---3--:R-:W-:Y:S01]  /*5c480*/  HMMA.16816.F32.BF16 R12, R24, R22, R12 ;  /* 0x00000016180c723c */ /* 0x008fe2000004180c */
[----:B------:R-:W-:-:S04]  /*5c490*/  FADD R2, R16, -R29 ;  /* 0x8000001d10027221 */ /* 0x000fc80000000000 */
[----:B------:R-:W-:Y:S02]  /*5c4a0*/  FMUL R0, R2, 1.4426950216293334961 ;  /* 0x3fb8aa3b02007820 */ /* 0x000fe40000400000 */
[----:B--2---:R-:W-:Y:S01]  /*5c4b0*/  FADD R2, R21, -R29 ;  /* 0x8000001d15027221 */ /* 0x004fe20000000000 */
[----:B----4-:R-:W-:Y:S01]  /*5c4c0*/  MOV R29, R7 ;  /* 0x00000007001d7202 */ /* 0x010fe20000000f00 */
[----:B-----5:R-:W-:Y:S11]  /*5c4d0*/  HMMA.16816.F32.BF16 R8, R24, R6, R8 ;  /* 0x000000061808723c */ /* 0x020ff60000041808 */
[----:B------:R-:W-:Y:S11]  /*5c4e0*/  @!UPT UIADD3 URZ, URZ, URZ, URZ ;  /* 0x0000003f3f3ff290 */ /* 0x000ff6000fffe03f */
[----:B------:R-:W-:Y:S01]  /*5c4f0*/  @!UPT UIADD3 URZ, URZ, URZ, URZ ;  /* 0x0000003f3f3ff290 */ /* 0x000fe2000fffe03f */
[----:B------:R-:W-:Y:S01]  /*5c500*/  STL.64 [R1+0x940], R8 ;  /* 0x0009400801007387 */ /* 0x000fe20000100a00 */
[----:B------:R0:W-:Y:S03]  /*5c510*/  STL.64 [R1+0x948], R10 ;  /* 0x0009480a01007387 */ /* 0x0001e60000100a00 */
[----:B0-----:R-:W2:Y:S01]  /*5c520*/  LDL.LU.64 R10, [R1+0x17b8] ;  /* 0x0017b800010a7983 */ /* 0x001ea20000300a00 */
[----:B------:R-:W3:Y:S02]  /*5c530*/  LDL.LU R9, [R1+0x17b0] ;  /* 0x0017b00001097983 */ /* 0x000ee40000300800 */
[----:B------:R-:W4:Y:S02]  /*5c540*/  LDL.LU.64 R6, [R1+0x17a8] ;  /* 0x0017a80001067983 */ /* 0x000f240000300a00 */
[----:B------:R0:W-:Y:S02]  /*5c550*/  STL [R1+0x1578], R29 ;  /* 0x0015781d01007387 */ /* 0x0001e40000100800 */
[----:B0-----:R-:W5:Y:S01]  /*5c560*/  LDL.LU R29, [R1] ;  /* 0x00000000011d7983 */ /* 0x001f620000300800 */
[----:B------:R-:W-:Y:S02]  /*5c570*/  STL.64 [R1+0x930], R12 ;  /* 0x0009300c01007387 */ /* 0x000fe40000100a00 */
[----:B------:R0:W-:Y:S02]  /*5c580*/  STL.64 [R1+0x938], R14 ;  /* 0x0009380e01007387 */ /* 0x0001e40000100a00 */
[----:B0-----:R-:W2:Y:S01]  /*5c590*/  LDL.LU.64 R14, [R1+0x17a0] ;  /* 0x0017a000010e7983 */ /* 0x001ea20000300a00 */
[----:B------:R-:W3:Y:S02]  /*5c5a0*/  LDL.LU R16, [R1+0xaec] ;  /* 0x000aec0001107983 */ /* 0x000ee40000300800 */
[----:B------:R-:W3:Y:S02]  /*5c5b0*/  LDL.LU R4, [R1+0xb18] ;  /* 0x000b180001047983 */ /* 0x000ee40000300800 */
[----:B------:R-:W3:Y:S01]  /*5c5c0*/  LDL.LU R13, [R1+0xae8] ;  /* 0x000ae800010d7983 */ /* 0x000ee20000300800 */
[----:B------:R-:W3:Y:S01]  /*5c5d0*/  LDL.LU R5, [R1+0xad4] ;  /* 0x000ad40001057983 */ /* 0x000ee20000300800 */
[----:B------:R-:W3:Y:S03]  /*5c5e0*/  LDL.LU R12, [R1+0xac4] ;  /* 0x000ac400010c7983 */ /* 0x000ee60000300800 */
[----:B--2---:R4:W-:Y:S04]  /*5c5f0*/  STL.64 [R1+0x1790], R14 ;  /* 0x0017900e01007387 */ /* 0x0049e80000100a00 */
[----:B---3--:R0:W-:Y:S01]  /*5c600*/  STL.64 [R1+0x1788], R12 ;  /* 0x0017880c01007387 */ /* 0x0081e20000100a00 */
[----:B----4-:R-:W-:Y:S01]  /*5c610*/  IMAD.MOV.U32 R15, RZ, RZ, R6 ;  /* 0x000000ffff0f7224 */ /* 0x010fe200078e0006 */
[----:B------:R-:W-:-:S02]  /*5c620*/  MOV R14, R7 ;  /* 0x00000007000e7202 */ /* 0x000fc40000000f00 */
[----:B------:R-:W2:Y:S01]  /*5c630*/  LDL.LU R6, [R1+0xb30] ;  /* 0x000b300001067983 */ /* 0x000ea20000300800 */
[----:B------:R-:W3:Y:S02]  /*5c640*/  LDL.LU R7, [R1+0xb14] ;  /* 0x000b140001077983 */ /* 0x000ee40000300800 */
[----:B------:R-:W4:Y:S01]  /*5c650*/  LDL.LU R8, [R1+0xab0] ;  /* 0x000ab00001087983 */ /* 0x000f220000300800 */
[----:B0-----:R-:W-:Y:S01]  /*5c660*/  MOV R13, R10 ;  /* 0x0000000a000d7202 */ /* 0x001fe20000000f00 */
[----:B------:R-:W-:Y:S01]  /*5c670*/  IMAD.MOV.U32 R12, RZ, RZ, R11 ;  /* 0x000000ffff0c7224 */ /* 0x000fe200078e000b */
[----:B------:R-:W2:Y:S01]  /*5c680*/  LDL.LU R10, [R1+0xb2c] ;  /* 0x000b2c00010a7983 */ /* 0x000ea20000300800 */
[----:B------:R-:W2:Y:S01]  /*5c690*/  LDL.LU R11, [R1+0xac8] ;  /* 0x000ac800010b7983 */ /* 0x000ea20000300800 */
[----:B------:R0:W-:Y:S02]  /*5c6a0*/  MUFU.EX2 R21, R0 ;  /* 0x0000000000157308 */ /* 0x0001e40000000800 */
[----:B--2---:R-:W-:Y:S01]  /*5c6b0*/  STL.64 [R1+0x1768], R10 ;  /* 0x0017680a01007387 */ /* 0x004fe20000100a00 */
[----:B----4-:R1:W-:Y:S03]  /*5c6c0*/  STL.64 [R1+0x1760], R8 ;  /* 0x0017600801007387 */ /* 0x0103e60000100a00 */
[----:B-1----:R-:W2:Y:S01]  /*5c6d0*/  LDL.LU R8, [R1+0x3c0] ;  /* 0x0003c00001087983 */ /* 0x002ea20000300800 */
[----:B------:R-:W2:Y:S02]  /*5c6e0*/  LDL.LU R9, [R1+0x3c4] ;  /* 0x0003c40001097983 */ /* 0x000ea40000300800 */
[----:B------:R-:W4:Y:S02]  /*5c6f0*/  LDL.LU R10, [R1+0x3c8] ;  /* 0x0003c800010a7983 */ /* 0x000f240000300800 */
[----:B------:R-:W4:Y:S02]  /*5c700*/  LDL.LU R11, [R1+0x3cc] ;  /* 0x0003cc00010b7983 */ /* 0x000f240000300800 */
[----:B0-----:R-:W-:-:S02]  /*5c710*/  FMUL R0, R2, 1.4426950216293334961 ;  /* 0x3fb8aa3b02007820 */ /* 0x001fc40000400000 */
[----:B------:R-:W-:Y:S02]  /*5c720*/  FADD R2, R20, -R28 ;  /* 0x8000001c14027221 */ /* 0x000fe40000000000 */
[----:B------:R-:W0:Y:S01]  /*5c730*/  MUFU.EX2 R20, R0 ;  /* 0x0000000000147308 */ /* 0x000e220000000800 */
[----:B----4-:R-:W-:Y:S01]  /*5c740*/  STL.64 [R1+0x1780], R10 ;  /* 0x0017800a01007387 */ /* 0x010fe20000100a00 */
[----:B--2---:R1:W-:Y:S03]  /*5c750*/  STL.64 [R1+0x1778], R8 ;  /* 0x0017780801007387 */ /* 0x0043e60000100a00 */
[----:B-1----:R-:W2:Y:S01]  /*5c760*/  LDL.LU R8, [R1+0x3d0] ;  /* 0x0003d00001087983 */ /* 0x002ea20000300800 */
[----:B------:R-:W2:Y:S02]  /*5c770*/  LDL.LU R9, [R1+0x3d4] ;  /* 0x0003d40001097983 */ /* 0x000ea40000300800 */
[----:B------:R-:W2:Y:S02]  /*5c780*/  LDL.LU R10, [R1+0x3d8] ;  /* 0x0003d800010a7983 */ /* 0x000ea40000300800 */
[----:B------:R-:W2:Y:S01]  /*5c790*/  LDL.LU R11, [R1+0x3dc] ;  /* 0x0003dc00010b7983 */ /* 0x000ea20000300800 */
[----:B------:R-:W-:Y:S01]  /*5c7a0*/  STL.64 [R1+0x1748], R22 ;  /* 0x0017481601007387 */ /* 0x000fe20000100a00 */
[----:B0-----:R0:W-:Y:S02]  /*5c7b0*/  STL.64 [R1+0x1740], R20 ;  /* 0x0017401401007387 */ /* 0x0011e40000100a00 */
[----:B0-----:R-:W-:-:S02]  /*5c7c0*/  MOV R20, R18 ;  /* 0x0000001200147202 */ /* 0x001fc40000000f00 */
[----:B------:R-:W-:Y:S01]  /*5c7d0*/  MOV R21, R19 ;  /* 0x0000001300157202 */ /* 0x000fe20000000f00 */
[----:B------:R-:W4:Y:S01]  /*5c7e0*/  LDL.LU R18, [R1+0x179c] ;  /* 0x00179c0001127983 */ /* 0x000f220000300800 */
[----:B------:R-:W4:Y:S02]  /*5c7f0*/  LDL.LU R19, [R1+0x1798] ;  /* 0x0017980001137983 */ /* 0x000f240000300800 */
[----:B------:R-:W-:Y:S02]  /*5c800*/  FMUL R0, R2, 1.4426950216293334961 ;  /* 0x3fb8aa3b02007820 */ /* 0x000fe40000400000 */
[----:B------:R-:W-:Y:S01]  /*5c810*/  FADD R2, R17, -R28 ;  /* 0x8000001c11027221 */ /* 0x000fe20000000000 */
[----:B------:R-:W2:Y:S01]  /*5c820*/  LDL.LU R22, [R1+0x1c8] ;  /* 0x0001c80001167983 */ /* 0x000ea20000300800 */
[----:B------:R-:W2:Y:S01]  /*5c830*/  LDL.LU R23, [R1+0x1cc] ;  /* 0x0001cc0001177983 */ /* 0x000ea20000300800 */
[----:B------:R0:W-:Y:S02]  /*5c840*/  MUFU.EX2 R17, R0 ;  /* 0x0000000000117308 */ /* 0x0001e40000000800 */
[----:B0-----:R-:W-:-:S02]  /*5c850*/  FMUL R0, R2, 1.4426950216293334961 ;  /* 0x3fb8aa3b02007820 */ /* 0x001fc40000400000 */
[----:B------:R-:W-:-:S04]  /*5c860*/  FADD R2, R16, -R28 ;  /* 0x8000001c10027221 */ /* 0x000fc80000000000 */
[----:B------:R0:W1:Y:S02]  /*5c870*/  MUFU.EX2 R16, R0 ;  /* 0x0000000000107308 */ /* 0x0000640000000800 */
[----:B0-----:R-:W2:Y:S01]  /*5c880*/  LDL.LU R0, [R1+0xb0c] ;  /* 0x000b0c0001007983 */ /* 0x001ea20000300800 */
[----:B----4-:R-:W-:Y:S11]  /*5c890*/  HMMA.16816.F32.BF16 R12, R24, R18, R12 ;  /* 0x00000012180c723c */ /* 0x010ff6000004180c */
[----:B------:R-:W-:Y:S11]  /*5c8a0*/  @!UPT UIADD3 URZ, URZ, URZ, URZ ;  /* 0x0000003f3f3ff290 */ /* 0x000ff6000fffe03f */
[----:B------:R-:W-:Y:S01]  /*5c8b0*/  @!UPT UIADD3 URZ, URZ, URZ, URZ ;  /* 0x0000003f3f3ff290 */ /* 0x000fe2000fffe03f */
[----:B------:R-:W-:Y:S01]  /*5c8c0*/  STL.64 [R1+0x960], R12 ;  /* 0x0009600c01007387 */ /* 0x000fe20000100a00 */
[----:B------:R0:W-:Y:S03]  /*5c8d0*/  STL.64 [R1+0x968], R14 ;  /* 0x0009680e01007387 */ /* 0x0001e60000100a00 */
[----:B0-----:R-:W4:Y:S01]  /*5c8e0*/  LDL.LU.64 R14, [R1+0x1790] ;  /* 0x00179000010e7983 */ /* 0x001f220000300a00 */
[----:B------:R-:W3:Y:S02]  /*5c8f0*/  LDL.LU.64 R12, [R1+0x1788] ;  /* 0x00178800010c7983 */ /* 0x000ee40000300a00 */
[----:B--2---:R-:W-:Y:S02]  /*5c900*/  FADD R4, R4, R0 ;  /* 0x0000000004047221 */ /* 0x004fe40000000000 */
[----:B------:R-:W-:Y:S01]  /*5c910*/  FMUL R2, R2, 1.4426950216293334961 ;  /* 0x3fb8aa3b02027820 */ /* 0x000fe20000400000 */
[----:B------:R0:W-:Y:S04]  /*5c920*/  STL [R1+0x157c], R19 ;  /* 0x00157c1301007387 */ /* 0x0001e80000100800 */
[----:B0-----:R-:W5:Y:S01]  /*5c930*/  LDL.LU R19, [R1+0x4] ;  /* 0x0000040001137983 */ /* 0x001f620000300800 */
[----:B------:R0:W-:Y:S02]  /*5c940*/  STL [R1+0x15a0], R28 ;  /* 0x0015a01c01007387 */ /* 0x0001e40000100800 */
[----:B---3--:R-:W-:-:S02]  /*5c950*/  FADD R0, R13, -R28 ;  /* 0x8000001c0d007221 */ /* 0x008fc40000000000 */
[----:B------:R2:W-:Y:S01]  /*5c960*/  MUFU.EX2 R13, R2 ;  /* 0x00000002000d7308 */ /* 0x0005e20000000800 */
[----:B0-----:R-:W3:Y:S01]  /*5c970*/  LDL.LU R28, [R1+0xad0] ;  /* 0x000ad000011c7983 */ /* 0x001ee20000300800 */
[----:B--2---:R-:W-:-:S03]  /*5c980*/  FMUL R2, R0, 1.4426950216293334961 ;  /* 0x3fb8aa3b00027820 */ /* 0x004fc60000400000 */
[----:B------:R-:W2:Y:S01]  /*5c990*/  LDL.LU R0, [R1+0xab4] ;  /* 0x000ab40001007983 */ /* 0x000ea20000300800 */
[----:B----4-:R-:W-:Y:S01]  /*5c9a0*/  HMMA.16816.F32.BF16 R8, R24, R14, R8 ;  /* 0x0000000e1808723c */ /* 0x010fe20000041808 */
[----:B------:R-:W-:Y:S02]  /*5c9b0*/  FADD R3, R6, R3 ;  /* 0x0000000306037221 */ /* 0x000fe40000000000 */
[----:B------:R-:W-:Y:S11]  /*5c9c0*/  FADD R4, R7, R4 ;  /* 0x0000000407047221 */ /* 0x000ff60000000000 */
[----:B------:R-:W-:Y:S09]  /*5c9d0*/  @!UPT UIADD3 URZ, URZ, URZ, URZ ;  /* 0x0000003f3f3ff290 */ /* 0x000ff2000fffe03f */
[----:B------:R-:W-:Y:S01]  /*5c9e0*/  STL.64 [R1+0x970], R8 ;  /* 0x0009700801007387 */ /* 0x000fe20000100a00 */
[----:B------:R0:W-:Y:S03]  /*5c9f0*/  STL.64 [R1+0x978], R10 ;  /* 0x0009780a01007387 */ /* 0x0001e60000100a00 */
[----:B0-----:R-:W4:Y:S01]  /*5ca00*/  LDL.LU.64 R10, [R1+0x1780] ;  /* 0x00178000010a7983 */ /* 0x001f220000300a00 */
[----:B------:R-:W4:Y:S02]  /*5ca10*/  LDL.LU.64 R8, [R1+0x1778] ;  /* 0x0017780001087983 */ /* 0x000f240000300a00 */
[----:B---3--:R-:W-:Y:S02]  /*5ca20*/  FADD R5, R5, R28 ;  /* 0x0000001c05057221 */ /* 0x008fe40000000000 */
[----:B------:R-:W3:Y:S01]  /*5ca30*/  LDL.LU R28, [R1+0xa38] ;  /* 0x000a3800011c7983 */ /* 0x000ee20000300800 */
[----:B--2---:R-:W-:-:S02]  /*5ca40*/  FADD R0, R12, R0 ;  /* 0x000000000c007221 */ /* 0x004fc40000000000 */
[----:B------:R0:W2:Y:S02]  /*5ca50*/  MUFU.EX2 R12, R2 ;  /* 0x00000002000c7308 */ /* 0x0000a40000000800 */
[----:B0-----:R-:W2:Y:S01]  /*5ca60*/  LDL.LU R2, [R1+0xacc] ;  /* 0x000acc0001027983 */ /* 0x001ea20000300800 */
[----:B------:R-:W4:Y:S02]  /*5ca70*/  LDL.LU R6, [R1+0x1774] ;  /* 0x0017740001067983 */ /* 0x000f240000300800 */
[----:B------:R-:W4:Y:S02]  /*5ca80*/  LDL.LU R7, [R1+0x1770] ;  /* 0x0017700001077983 */ /* 0x000f240000300800 */
[----:B----4-:R-:W-:Y:S01]  /*5ca90*/  HMMA.16816.F32.BF16 R8, R24, R6, R8 ;  /* 0x000000061808723c */ /* 0x010fe20000041808 */
[----:B--2---:R-:W-:Y:S11]  /*5caa0*/  FADD R2, R2, R5 ;  /* 0x0000000502027221 */ /* 0x004ff60000000000 */
[----:B------:R-:W-:Y:S11]  /*5cab0*/  @!UPT UIADD3 URZ, URZ, URZ, URZ ;  /* 0x0000003f3f3ff290 */ /* 0x000ff6000fffe03f */
[----:B------:R-:W-:Y:S01]  /*5cac0*/  STL.64 [R1+0x980], R8 ;  /* 0x0009800801007387 */ /* 0x000fe20000100a00 */
[----:B------:R0:W-:Y:S03]  /*5cad0*/  STL.64 [R1+0x988], R10 ;  /* 0x0009880a01007387 */ /* 0x0001e60000100a00 */
[----:B0-----:R-:W2:Y:S01]  /*5cae0*/  LDL.LU.64 R10, [R1+0x1768] ;  /* 0x00176800010a7983 */ /* 0x001ea20000300a00 */
[----:B------:R-:W4:Y:S02]  /*5caf0*/  LDL.LU.64 R8, [R1+0x1760] ;  /* 0x0017600001087983 */ /* 0x000f240000300a00 */
[----:B------:R0:W-:Y:S02]  /*5cb00*/  STL [R1+0x15c8], R6 ;  /* 0x0015c80601007387 */ /* 0x0001e40000100800 */
[----:B0-----:R-:W3:Y:S01]  /*5cb10*/  LDL.LU R6, [R1+0xa5c] ;  /* 0x000a5c0001067983 */ /* 0x001ee20000300800 */
[----:B------:R0:W-:Y:S03]  /*5cb20*/  STL [R1+0x15a4], R7 ;  /* 0x0015a40701007387 */ /* 0x0001e60000100800 */
[----:B0-----:R-:W3:Y:S01]  /*5cb30*/  LDL.LU R7, [R1+0x950] ;  /* 0x0009500001077983 */ /* 0x001ee20000300800 */
[----:B------:R-:W3:Y:S02]  /*5cb40*/  LDL.LU R5, [R1+0xafc] ;  /* 0x000afc0001057983 */ /* 0x000ee40000300800 */
[----:B--2---:R-:W-:-:S02]  /*5cb50*/  FADD R3, R10, R3 ;  /* 0x000000030a037221 */ /* 0x004fc40000000000 */
[----:B----4-:R-:W-:Y:S02]  /*5cb60*/  FADD R0, R8, R0 ;  /* 0x0000000008007221 */ /* 0x010fe40000000000 */
[----:B------:R-:W2:Y:S01]  /*5cb70*/  LDL.LU R8, [R1+0x1758] ;  /* 0x0017580001087983 */ /* 0x000ea20000300800 */
[----:B------:R-:W4:Y:S02]  /*5cb80*/  LDL.LU R10, [R1+0x1754] ;  /* 0x00175400010a7983 */ /* 0x000f240000300800 */
[----:B------:R-:W-:Y:S02]  /*5cb90*/  FADD R2, R11, R2 ;  /* 0x000000020b027221 */ /* 0x000fe40000000000 */
[----:B---3--:R-:W-:Y:S02]  /*5cba0*/  FADD R5, R5, R4 ;  /* 0x0000000405057221 */ /* 0x008fe40000000000 */
[----:B------:R-:W3:Y:S01]  /*5cbb0*/  LDL.LU R4, [R1+0xaac] ;  /* 0x000aac0001047983 */ /* 0x000ee20000300800 */
[----:B------:R-:W4:Y:S02]  /*5cbc0*/  LDL.LU R11, [R1+0x1750] ;  /* 0x00175000010b7983 */ /* 0x000f240000300800 */
[----:B----4-:R-:W-:Y:S01]  /*5cbd0*/  HMMA.16816.F32.BF16 R24, R24, R10, R20 ;  /* 0x0000000a1818723c */ /* 0x010fe20000041814 */
[----:B------:R-:W4:Y:S01]  /*5cbe0*/  LDL.LU.64 R22, [R1+0x1748] ;  /* 0x0017480001167983 */ /* 0x000f220000300a00 */
[----:B------:R-:W2:Y:S02]  /*5cbf0*/  LDL.LU.64 R20, [R1+0x1740] ;  /* 0x0017400001147983 */ /* 0x000ea40000300a00 */
[----:B------:R-:W-:Y:S02]  /*5cc00*/  STL [R1+0x15f4], R10 ;  /* 0x0015f40a01007387 */ /* 0x000fe40000100800 */
[----:B------:R-:W-:Y:S11]  /*5cc10*/  STL [R1+0x15f0], R11 ;  /* 0x0015f00b01007387 */ /* 0x000ff60000100800 */
[----:B------:R-:W-:Y:S06]  /*5cc20*/  @!UPT UIADD3 URZ, URZ, URZ, URZ ;  /* 0x0000003f3f3ff290 */ /* 0x000fec000fffe03f */
[----:B------:R5:W-:Y:S01]  /*5cc30*/  STL.64 [R1+0x950], R24 ;  /* 0x0009501801007387 */ /* 0x000be20000100a00 */
[----:B------:R-:W-:Y:S01]  /*5cc40*/  STL.64 [R1+0x958], R26 ;  /* 0x0009581a01007387 */ /* 0x000fe20000100a00 */
[----:B-----5:R-:W-:-:S05]  /*5cc50*/  F2FP.BF16.PACK_AB R24, R29, R19 ;  /* 0x000000131d18723e */ /* 0x020fca00000010ff */
[----:B------:R-:W-:Y:S01]  /*5cc60*/  STL [R1+0x1730], R24 ;  /* 0x0017301801007387 */ /* 0x000fe20000100800 */
[----:B------:R-:W-:Y:S02]  /*5cc70*/  STL [R1+0x1618], R29 ;  /* 0x0016181d01007387 */ /* 0x000fe40000100800 */
[----:B------:R0:W-:Y:S02]  /*5cc80*/  STL.64 [R1+0x1588], R18 ;  /* 0x0015881201007387 */ /* 0x0001e40000100a00 */
[----:B-1----:R-:W-:Y:S01]  /*5cc90*/  STL.64 [R1+0x1580], R16 ;  /* 0x0015801001007387 */ /* 0x002fe20000100a00 */
[----:B------:R-:W-:Y:S01]  /*5cca0*/  F2FP.BF16.PACK_AB R25, R16, R17 ;  /* 0x000000111019723e */ /* 0x000fe200000010ff */
[----:B----4-:R-:W-:Y:S01]  /*5ccb0*/  STL.64 [R1+0x1560], R22 ;  /* 0x0015601601007387 */ /* 0x010fe20000100a00 */
[----:B--2---:R-:W-:Y:S02]  /*5ccc0*/  STL.64 [R1+0x1558], R20 ;  /* 0x0015581401007387 */ /* 0x004fe40000100a00 */
[----:B------:R1:W-:Y:S02]  /*5ccd0*/  STL.64 [R1+0x1570], R14 ;  /* 0x0015700e01007387 */ /* 0x0003e40000100a00 */
[----:B------:R-:W-:Y:S01]  /*5cce0*/  STL.64 [R1+0x1568], R12 ;  /* 0x0015680c01007387 */ /* 0x000fe20000100a00 */
[----:B0-----:R-:W2:Y:S01]  /*5ccf0*/  LDL.LU R18, [R1+0x178] ;  /* 0x0001780001127983 */ /* 0x001ea20000300800 */
[----:B------:R-:W2:Y:S02]  /*5cd00*/  LDL.LU R19, [R1+0x17c] ;  /* 0x00017c0001137983 */ /* 0x000ea40000300800 */
[----:B-1----:R-:W-:Y:S01]  /*5cd10*/  IMAD.MOV.U32 R14, RZ, RZ, R8 ;  /* 0x000000ffff0e7224 */ /* 0x002fe200078e0008 */
[----:B------:R-:W-:Y:S01]  /*5cd20*/  MOV R15, R9 ;  /* 0x00000009000f7202 */ /* 0x000fe20000000f00 */
[----:B------:R-:W4:Y:S03]  /*5cd30*/  LDL.LU R8, [R1+0x1738] ;  /* 0x0017380001087983 */ /* 0x000f260000300800 */
[----:B------:R-:W-:Y:S02]  /*5cd40*/  STL [R1+0x16c8], R14 ;  /* 0x0016c80e01007387 */ /* 0x000fe40000100800 */
[----:B------:R-:W5:Y:S01]  /*5cd50*/  LDL.LU R9, [R1+0x1734] ;  /* 0x0017340001097983 */ /* 0x000f620000300800 */
[----:B------:R-:W-:Y:S01]  /*5cd60*/  STL [R1+0x16cc], R15 ;  /* 0x0016cc0f01007387 */ /* 0x000fe20000100800 */
[----:B------:R-:W3:Y:S03]  /*5cd70*/  LDL.LU R17, [R1+0x994] ;  /* 0x0009940001117983 */ /* 0x000ee60000300800 */
[----:B--2---:R-:W-:Y:S04]  /*5cd80*/  STL.64 [R1+0x16c0], R18 ;  /* 0x0016c01201007387 */ /* 0x004fe80000100a00 */
[----:B---3--:R0:W-:Y:S01]  /*5cd90*/  STL [R1+0x16bc], R17 ;  /* 0x0016bc1101007387 */ /* 0x0081e20000100800 */
[----:B------:R-:W2:Y:S03]  /*5cda0*/  LDL.LU R16, [R1+0x390] ;  /* 0x0003900001107983 */ /* 0x000ea60000300800 */
[----:B--2---:R-:W-:Y:S01]  /*5cdb0*/  STL [R1+0x16d0], R16 ;  /* 0x0016d01001007387 */ /* 0x004fe20000100800 */
[----:B0-----:R-:W2:Y:S03]  /*5cdc0*/  LDL.LU R17, [R1+0x394] ;  /* 0x0003940001117983 */ /* 0x001ea60000300800 */
[----:B--2---:R0:W-:Y:S01]  /*5cdd0*/  STL [R1+0x16d4], R17 ;  /* 0x0016d41101007387 */ /* 0x0041e20000100800 */
[----:B------:R-:W2:Y:S02]  /*5cde0*/  LDL.LU R18, [R1+0x398] ;  /* 0x0003980001127983 */ /* 0x000ea40000300800 */
[----:B------:R-:W2:Y:S01]  /*5cdf0*/  LDL.LU R19, [R1+0x39c] ;  /* 0x00039c0001137983 */ /* 0x000ea20000300800 */
[----:B0-----:R-:W3:Y:S01]  /*5ce00*/  LDL.LU R17, [R1+0x9cc] ;  /* 0x0009cc0001117983 */ /* 0x001ee20000300800 */
[----:B------:R-:W3:Y:S03]  /*5ce10*/  LDL.LU R16, [R1+0x9b4] ;  /* 0x0009b40001107983 */ /* 0x000ee60000300800 */
[----:B--2---:R0:W-:Y:S04]  /*5ce20*/  STL.64 [R1+0x16e0], R18 ;  /* 0x0016e01201007387 */ /* 0x0041e80000100a00 */
[----:B---3--:R-:W-:Y:S01]  /*5ce30*/  STL.64 [R1+0x16d8], R16 ;  /* 0x0016d81001007387 */ /* 0x008fe20000100a00 */
[----:B0-----:R-:W2:Y:S03]  /*5ce40*/  LDL.LU R18, [R1+0x198] ;  /* 0x0001980001127983 */ /* 0x001ea60000300800 */
[----:B--2---:R-:W-:Y:S01]  /*5ce50*/  STL [R1+0x16f8], R18 ;  /* 0x0016f81201007387 */ /* 0x004fe20000100800 */
[----:B------:R-:W2:Y:S03]  /*5ce60*/  LDL.LU R19, [R1+0x19c] ;  /* 0x00019c0001137983 */ /* 0x000ea60000300800 */
[----:B--2---:R0:W-:Y:S04]  /*5ce70*/  STL [R1+0x16fc], R19 ;  /* 0x0016fc1301007387 */ /* 0x0041e80000100800 */
[----:B0-----:R-:W2:Y:S04]  /*5ce80*/  LDL.LU R19, [R1+0xa34] ;  /* 0x000a340001137983 */ /* 0x001ea80000300800 */
[----:B--2---:R0:W-:Y:S04]  /*5ce90*/  STL [R1+0x1700], R19 ;  /* 0x0017001301007387 */ /* 0x0041e80000100800 */
[----:B0-----:R-:W2:Y:S04]  /*5cea0*/  LDL.LU R19, [R1+0xa64] ;  /* 0x000a640001137983 */ /* 0x001ea80000300800 */
[----:B--2---:R0:W-:Y:S04]  /*5ceb0*/  STL [R1+0x1704], R19 ;  /* 0x0017041301007387 */ /* 0x0041e80000100800 */
[----:B0-----:R-:W2:Y:S04]  /*5cec0*/  LDL.LU R19, [R1+0xa70] ;  /* 0x000a700001137983 */ /* 0x001ea80000300800 */
[----:B--2---:R0:W-:Y:S04]  /*5ced0*/  STL [R1+0x1708], R19 ;  /* 0x0017081301007387 */ /* 0x0041e80000100800 */
[----:B0-----:R-:W2:Y:S01]  /*5cee0*/  LDL.LU R19, [R1+0x9bc] ;  /* 0x0009bc0001137983 */ /* 0x001ea20000300800 */
[----:B------:R-:W2:Y:S02]  /*5cef0*/  LDL.LU R18, [R1+0x9b0] ;  /* 0x0009b00001127983 */ /* 0x000ea40000300800 */
[----:B------:R-:W3:Y:S02]  /*5cf00*/  LDL.LU R16, [R1+0xa74] ;  /* 0x000a740001107983 */ /* 0x000ee40000300800 */
[----:B------:R-:W3:Y:S02]  /*5cf10*/  LDL.LU R17, [R1+0xa68] ;  /* 0x000a680001117983 */ /* 0x000ee40000300800 */
[----:B------:R-:W-:-:S02]  /*5cf20*/  FADD R2, R28, R2 ;  /* 0x000000021c027221 */ /* 0x000fc40000000000 */
[----:B------:R-:W-:Y:S02]  /*5cf30*/  FADD R0, R4, R0 ;  /* 0x0000000004007221 */ /* 0x000fe40000000000 */
[----:B------:R-:W-:Y:S02]  /*5cf40*/  FADD R4, R7, R3 ;  /* 0x0000000307047221 */ /* 0x000fe40000000000 */
[----:B------:R-:W-:Y:S01]  /*5cf50*/  FADD R3, R6, R5 ;  /* 0x0000000506037221 */ /* 0x000fe20000000000 */
[----:B------:R-:W-:Y:S01]  /*5cf60*/  F2FP.BF16.PACK_AB R27, R12, R13 ;  /* 0x0000000d0c1b723e */ /* 0x000fe200000010ff */
[----:B--2---:R-:W-:Y:S01]  /*5cf70*/  STL.64 [R1+0x1718], R18 ;  /* 0x0017181201007387 */ /* 0x004fe20000100a00 */
[----:B---3--:R0:W-:Y:S02]  /*5cf80*/  STL.64 [R1+0x1710], R16 ;  /* 0x0017101001007387 */ /* 0x0081e40000100a00 */
[----:B------:R-:W2:Y:S02]  /*5cf90*/  LDL.LU R28, [R1+0x9b8] ;  /* 0x0009b800011c7983 */ /* 0x000ea40000300800 */
[----:B------:R-:W3:Y:S01]  /*5cfa0*/  LDL.LU R24, [R1+0xa6c] ;  /* 0x000a6c0001187983 */ /* 0x000ee20000300800 */
[----:B0-----:R-:W2:Y:S01]  /*5cfb0*/  LDL.LU R16, [R1+0xa60] ;  /* 0x000a600001107983 */ /* 0x001ea20000300800 */
[----:B------:R-:W2:Y:S02]  /*5cfc0*/  LDL.LU R17, [R1+0xa30] ;  /* 0x000a300001117983 */ /* 0x000ea40000300800 */
[----:B------:R-:W2:Y:S02]  /*5cfd0*/  LDL.LU R15, [R1+0x9ac] ;  /* 0x0009ac00010f7983 */ /* 0x000ea40000300800 */
[----:B------:R-:W2:Y:S01]  /*5cfe0*/  LDL.LU R14, [R1+0x990] ;  /* 0x00099000010e7983 */ /* 0x000ea20000300800 */
[----:B------:R-:W3:Y:S01]  /*5cff0*/  LDL.LU R5, [R1+0x730] ;  /* 0x0007300001057983 */ /* 0x000ee20000300800 */
[----:B------:R-:W3:Y:S02]  /*5d000*/  LDL.LU R12, [R1+0x6b4] ;  /* 0x0006b400010c7983 */ /* 0x000ee40000300800 */
[----:B------:R-:W3:Y:S01]  /*5d010*/  LDL.LU R13, [R1+0x9a8] ;  /* 0x0009a800010d7983 */ /* 0x000ee20000300800 */
[----:B--2---:R-:W-:Y:S01]  /*5d020*/  STL.64 [R1+0x16f0], R14 ;  /* 0x0016f00e01007387 */ /* 0x004fe20000100a00 */
[----:B---3--:R0:W-:Y:S03]  /*5d030*/  STL.64 [R1+0x16e8], R12 ;  /* 0x0016e80c01007387 */ /* 0x0081e60000100a00 */
[----:B0-----:R-:W2:Y:S01]  /*5d040*/  LDL.LU R12, [R1+0x3a0] ;  /* 0x0003a000010c7983 */ /* 0x001ea20000300800 */
[----:B------:R-:W2:Y:S02]  /*5d050*/  LDL.LU R13, [R1+0x3a4] ;  /* 0x0003a400010d7983 */ /* 0x000ea40000300800 */
[----:B------:R-:W3:Y:S02]  /*5d060*/  LDL.LU R14, [R1+0x3a8] ;  /* 0x0003a800010e7983 */ /* 0x000ee40000300800 */
[----:B------:R-:W3:Y:S01]  /*5d070*/  LDL.LU R15, [R1+0x3ac] ;  /* 0x0003ac00010f7983 */ /* 0x000ee20000300800 */
[----:B-----5:R-:W-:Y:S01]  /*5d080*/  MOV R18, R9 ;  /* 0x0000000900127202 */ /* 0x020fe20000000f00 */
[----:B----4-:R-:W-:Y:S01]  /*5d090*/  IMAD.MOV.U32 R19, RZ, RZ, R8 ;  /* 0x000000ffff137224 */ /* 0x010fe200078e0008 */
[----:B------:R-:W-:Y:S01]  /*5d0a0*/  F2FP.BF16.PACK_AB R26, R20, R21 ;  /* 0x00000015141a723e */ /* 0x000fe200000010ff */
[----:B------:R-:W-:-:S02]  /*5d0b0*/  FADD R0, R28, R0 ;  /* 0x000000001c007221 */ /* 0x000fc40000000000 */
[----:B------:R-:W-:Y:S01]  /*5d0c0*/  FADD R4, R24, R4 ;  /* 0x0000000418047221 */ /* 0x000fe20000000000 */
[----:B---3--:R-:W-:Y:S01]  /*5d0d0*/  STL.64 [R1+0x1728], R14 ;  /* 0x0017280e01007387 */ /* 0x008fe20000100a00 */
[----:B--2---:R0:W-:Y:S03]  /*5d0e0*/  STL.64 [R1+0x1720], R12 ;  /* 0x0017200c01007387 */ /* 0x0041e60000100a00 */
[----:B0-----:R-:W2:Y:S01]  /*5d0f0*/  LDL.LU R12, [R1+0x3b0] ;  /* 0x0003b000010c7983 */ /* 0x001ea20000300800 */
[----:B------:R-:W2:Y:S02]  /*5d100*/  LDL.LU R13, [R1+0x3b4] ;  /* 0x0003b400010d7983 */ /* 0x000ea40000300800 */
[----:B------:R-:W2:Y:S02]  /*5d110*/  LDL.LU R14, [R1+0x3b8] ;  /* 0x0003b800010e7983 */ /* 0x000ea40000300800 */
[----:B------:R-:W2:Y:S01]  /*5d120*/  LDL.LU R15, [R1+0x3bc] ;  /* 0x0003bc00010f7983 */ /* 0x000ea20000300800 */
[----:B------:R-:W3:Y:S01]  /*5d130*/  LDL.LU R29, [R1+0x720] ;  /* 0x00072000011d7983 */ /* 0x000ee20000300800 */
[----:B------:R-:W4:Y:S02]  /*5d140*/  LDL.LU R11, [R1+0x6bc] ;  /* 0x0006bc00010b7983 */ /* 0x000f240000300800 */
[----:B------:R-:W5:Y:S02]  /*5d150*/  LDL.LU R9, [R1+0x9a4] ;  /* 0x0009a40001097983 */ /* 0x000f640000300800 */
[----:B------:R-:W2:Y:S01]  /*5d160*/  LDL.LU R8, [R1+0x998] ;  /* 0x0009980001087983 */ /* 0x000ea20000300800 */
        /* <DEDUP_REMOVED lines=9> */
[----:B------:R-:W-:-:S02]  /*5d200*/  FADD R3, R16, R3 ;  /* 0x0000000310037221 */ /* 0x000fc40000000000 */
[----:B------:R-:W-:Y:S02]  /*5d210*/  FADD R2, R17, R2 ;  /* 0x0000000211027221 */ /* 0x000fe40000000000 */
[----:B--2---:R-:W-:Y:S01]  /*5d220*/  HMMA.16816.F32.BF16 R16, R24, R18, R12 ;  /* 0x000000121810723c */ /* 0x004fe2000004180c */
[----:B------:R-:W2:Y:S01]  /*5d230*/  LDL.LU.64 R14, [R1+0x1728] ;  /* 0x00172800010e7983 */ /* 0x000ea20000300a00 */
[----:B------:R-:W2:Y:S11]  /*5d240*/  LDL.LU.64 R12, [R1+0x1720] ;  /* 0x00172000010c7983 */ /* 0x000eb60000300a00 */
[----:B------:R-:W-:Y:S10]  /*5d250*/  @!UPT UIADD3 URZ, URZ, URZ, URZ ;  /* 0x0000003f3f3ff290 */ /* 0x000ff4000fffe03f */
[----:B------:R-:W-:Y:S01]  /*5d260*/  STL.64 [R1+0x7b0], R16 ;  /* 0x0007b01001007387 */ /* 0x000fe20000100a00 */
[----:B------:R0:W-:Y:S03]  /*5d270*/  STL.64 [R1+0x7b8], R18 ;  /* 0x0007b81201007387 */ /* 0x0001e60000100a00 */
[----:B0-----:R-:W2:Y:S01]  /*5d280*/  LDL.LU.64 R18, [R1+0x1718] ;  /* 0x0017180001127983 */ /* 0x001ea20000300a00 */
[----:B------:R-:W3:Y:S02]  /*5d290*/  LDL.LU.64 R16, [R1+0x1710] ;  /* 0x0017100001107983 */ /* 0x000ee40000300a00 */
[----:B--2---:R-:W-:Y:S02]  /*5d2a0*/  FADD R0, R19, R0 ;  /* 0x0000000013007221 */ /* 0x004fe40000000000 */
[----:B------:R-:W2:Y:S02]  /*5d2b0*/  LDL.LU R19, [R1+0x1708] ;  /* 0x0017080001137983 */ /* 0x000ea40000300800 */
[----:B--2---:R-:W-:-:S02]  /*5d2c0*/  FADD R4, R19, R4 ;  /* 0x0000000413047221 */ /* 0x004fc40000000000 */
[----:B------:R-:W2:Y:S02]  /*5d2d0*/  LDL.LU R19, [R1+0x1704] ;  /* 0x0017040001137983 */ /* 0x000ea40000300800 */
[----:B--2---:R-:W-:Y:S02]  /*5d2e0*/  FADD R3, R19, R3 ;  /* 0x0000000313037221 */ /* 0x004fe40000000000 */
[----:B------:R-:W2:Y:S01]  /*5d2f0*/  LDL.LU R19, [R1+0x1700] ;  /* 0x0017000001137983 */ /* 0x000ea20000300800 */
[----:B------:R-:W-:Y:S02]  /*5d300*/  FADD R0, R18, R0 ;  /* 0x0000000012007221 */ /* 0x000fe40000000000 */
[----:B--2---:R-:W-:Y:S02]  /*5d310*/  FADD R2, R19, R2 ;  /* 0x0000000213027221 */ /* 0x004fe40000000000 */
[----:B------:R-:W2:Y:S01]  /*5d320*/  LDL.LU R19, [R1+0x16fc] ;  /* 0x0016fc0001137983 */ /* 0x000ea20000300800 */
[----:B------:R-:W2:Y:S02]  /*5d330*/  LDL.LU R18, [R1+0x16f8] ;  /* 0x0016f80001127983 */ /* 0x000ea40000300800 */
[----:B---3--:R-:W-:-:S02]  /*5d340*/  FADD R4, R16, R4 ;  /* 0x0000000410047221 */ /* 0x008fc40000000000 */
[----:B------:R-:W-:Y:S02]  /*5d350*/  FADD R3, R17, R3 ;  /* 0x0000000311037221 */ /* 0x000fe40000000000 */
[----:B--2---:R-:W-:Y:S01]  /*5d360*/  HMMA.16816.F32.BF16 R16, R24, R18, R12 ;  /* 0x000000121810723c */ /* 0x004fe2000004180c */
[----:B------:R-:W2:Y:S01]  /*5d370*/  LDL.LU.64 R14, [R1+0x16f0] ;  /* 0x0016f000010e7983 */ /* 0x000ea20000300a00 */
[----:B------:R-:W3:Y:S11]  /*5d380*/  LDL.LU.64 R12, [R1+0x16e8] ;  /* 0x0016e800010c7983 */ /* 0x000ef60000300a00 */
[----:B------:R-:W-:Y:S10]  /*5d390*/  @!UPT UIADD3 URZ, URZ, URZ, URZ ;  /* 0x0000003f3f3ff290 */ /* 0x000ff4000fffe03f */
[----:B------:R-:W-:Y:S01]  /*5d3a0*/  STL.64 [R1+0x7a0], R16 ;  /* 0x0007a01001007387 */ /* 0x000fe20000100a00 */
[----:B------:R0:W-:Y:S03]  /*5d3b0*/  STL.64 [R1+0x7a8], R18 ;  /* 0x0007a81201007387 */ /* 0x0001e60000100a00 */
[----:B0-----:R-:W3:Y:S01]  /*5d3c0*/  LDL.LU.64 R18, [R1+0x16e0] ;  /* 0x0016e00001127983 */ /* 0x001ee20000300a00 */
[----:B------:R-:W3:Y:S02]  /*5d3d0*/  LDL.LU.64 R16, [R1+0x16d8] ;  /* 0x0016d80001107983 */ /* 0x000ee40000300a00 */
[----:B--2---:R-:W-:Y:S02]  /*5d3e0*/  FADD R4, R15, R4 ;  /* 0x000000040f047221 */ /* 0x004fe40000000000 */
[----:B------:R-:W-:Y:S02]  /*5d3f0*/  FADD R3, R14, R3 ;  /* 0x000000030e037221 */ /* 0x000fe40000000000 */
[----:B---3--:R-:W-:-:S02]  /*5d400*/  FADD R2, R17, R2 ;  /* 0x0000000211027221 */ /* 0x008fc40000000000 */
[----:B------:R-:W-:Y:S01]  /*5d410*/  FADD R0, R16, R0 ;  /* 0x0000000010007221 */ /* 0x000fe20000000000 */
[----:B------:R-:W2:Y:S01]  /*5d420*/  LDL.LU R17, [R1+0x16d4] ;  /* 0x0016d40001117983 */ /* 0x000ea20000300800 */
[----:B------:R-:W2:Y:S02]  /*5d430*/  LDL.LU R16, [R1+0x16d0] ;  /* 0x0016d00001107983 */ /* 0x000ea40000300800 */
[----:B------:R-:W2:Y:S02]  /*5d440*/  LDL.LU R15, [R1+0x16cc] ;  /* 0x0016cc00010f7983 */ /* 0x000ea40000300800 */
[----:B------:R-:W2:Y:S02]  /*5d450*/  LDL.LU R14, [R1+0x16c8] ;  /* 0x0016c800010e7983 */ /* 0x000ea40000300800 */
[----:B------:R-:W-:Y:S02]  /*5d460*/  FADD R0, R12, R0 ;  /* 0x000000000c007221 */ /* 0x000fe40000000000 */
[----:B------:R-:W-:-:S02]  /*5d470*/  FADD R4, R13, R4 ;  /* 0x000000040d047221 */ /* 0x000fc40000000000 */
[C---:B--2---:R-:W-:Y:S01]  /*5d480*/  HMMA.16816.F32.BF16 R12, R24.reuse, R14, R16 ;  /* 0x0000000e180c723c */ /* 0x044fe20000041810 */
[----:B------:R-:W2:Y:S01]  /*5d490*/  LDL.LU.64 R18, [R1+0x16c0] ;  /* 0x0016c00001127983 */ /* 0x000ea20000300a00 */
[----:B------:R-:W3:Y:S11]  /*5d4a0*/  LDL.LU R17, [R1+0x16bc] ;  /* 0x0016bc0001117983 */ /* 0x000ef60000300800 */
[----:B------:R-:W-:Y:S10]  /*5d4b0*/  @!UPT UIADD3 URZ, URZ, URZ, URZ ;  /* 0x0000003f3f3ff290 */ /* 0x000ff4000fffe03f */
[----:B------:R-:W-:Y:S01]  /*5d4c0*/  STL.64 [R1+0x790], R12 ;  /* 0x0007900c01007387 */ /* 0x000fe20000100a00 */
[----:B------:R2:W-:Y:S02]  /*5d4d0*/  STL.64 [R1+0x798], R14 ;  /* 0x0007980e01007387 */ /* 0x0005e40000100a00 */
[----:B------:R-:W-:Y:S01]  /*5d4e0*/  STL [R1+0x16b8], R27 ;  /* 0x0016b81b01007387 */ /* 0x000fe20000100800 */
[----:B--2---:R-:W-:Y:S11]  /*5d4f0*/  HMMA.16816.F32.BF16 R12, R24, R18, R20 ;  /* 0x00000012180c723c */ /* 0x004ff60000041814 */
[----:B------:R-:W-:Y:S11]  /*5d500*/  @!UPT UIADD3 URZ, URZ, URZ, URZ ;  /* 0x0000003f3f3ff290 */ /* 0x000ff6000fffe03f */
[----:B------:R-:W-:Y:S01]  /*5d510*/  @!UPT UIADD3 URZ, URZ, URZ, URZ ;  /* 0x0000003f3f3ff290 */ /* 0x000fe2000fffe03f */
[----:B------:R-:W-:Y:S01]  /*5d520*/  STL.64 [R1+0x780], R12 ;  /* 0x0007800c01007387 */ /* 0x000fe20000100a00 */
[----:B------:R0:W-:Y:S02]  /*5d530*/  STL.64 [R1+0x788], R14 ;  /* 0x0007880e01007387 */ /* 0x0001e40000100a00 */
[----:B------:R-:W2:Y:S02]  /*5d540*/  LDL.LU R18, [R1+0x138] ;  /* 0x0001380001127983 */ /* 0x000ea40000300800 */
[----:B------:R-:W2:Y:S01]  /*5d550*/  LDL.LU R19, [R1+0x13c] ;  /* 0x00013c0001137983 */ /* 0x000ea20000300800 */
[----:B0-----:R-:W2:Y:S04]  /*5d560*/  LDL.LU R14, [R1+0x148] ;  /* 0x00014800010e7983 */ /* 0x001ea80000300800 */
[----:B--2---:R-:W-:Y:S01]  /*5d570*/  STL [R1+0x1668], R14 ;  /* 0x0016680e01007387 */ /* 0x004fe20000100800 */
[----:B------:R-:W2:Y:S02]  /*5d580*/  LDL.LU R15, [R1+0x14c] ;  /* 0x00014c00010f7983 */ /* 0x000ea40000300800 */
[----:B---3--:R-:W-:Y:S01]  /*5d590*/  FADD R3, R17, R3 ;  /* 0x0000000311037221 */ /* 0x008fe20000000000 */
[----:B--2---:R-:W-:Y:S01]  /*5d5a0*/  STL [R1+0x166c], R15 ;  /* 0x00166c0f01007387 */ /* 0x004fe20000100800 */
[----:B------:R-:W2:Y:S02]  /*5d5b0*/  LDL.LU R17, [R1+0x650] ;  /* 0x0006500001117983 */ /* 0x000ea40000300800 */
[----:B------:R-:W-:Y:S01]  /*5d5c0*/  STL.64 [R1+0x1660], R18 ;  /* 0x0016601201007387 */ /* 0x000fe20000100a00 */
[----:B--2---:R0:W-:Y:S01]  /*5d5d0*/  STL [R1+0x1658], R17 ;  /* 0x0016581101007387 */ /* 0x0041e20000100800 */
[----:B------:R-:W2:Y:S03]  /*5d5e0*/  LDL.LU R16, [R1+0x350] ;  /* 0x0003500001107983 */ /* 0x000ea60000300800 */
[----:B0-----:R-:W2:Y:S01]  /*5d5f0*/  LDL.LU R17, [R1+0x354] ;  /* 0x0003540001117983 */ /* 0x001ea20000300800 */
[----:B------:R-:W3:Y:S02]  /*5d600*/  LDL.LU R18, [R1+0x358] ;  /* 0x0003580001127983 */ /* 0x000ee40000300800 */
[----:B------:R-:W3:Y:S02]  /*5d610*/  LDL.LU R19, [R1+0x35c] ;  /* 0x00035c0001137983 */ /* 0x000ee40000300800 */
[----:B---3--:R0:W-:Y:S01]  /*5d620*/  STL.64 [R1+0x1678], R18 ;  /* 0x0016781201007387 */ /* 0x0081e20000100a00 */
[----:B--2---:R-:W-:Y:S03]  /*5d630*/  STL.64 [R1+0x1670], R16 ;  /* 0x0016701001007387 */ /* 0x004fe60000100a00 */
[----:B0-----:R-:W2:Y:S04]  /*5d640*/  LDL.LU R18, [R1+0x158] ;  /* 0x0001580001127983 */ /* 0x001ea80000300800 */
[----:B--2---:R-:W-:Y:S01]  /*5d650*/  STL [R1+0x1690], R18 ;  /* 0x0016901201007387 */ /* 0x004fe20000100800 */
[----:B------:R-:W2:Y:S03]  /*5d660*/  LDL.LU R19, [R1+0x15c] ;  /* 0x00015c0001137983 */ /* 0x000ea60000300800 */
[----:B--2---:R0:W-:Y:S04]  /*5d670*/  STL [R1+0x1694], R19 ;  /* 0x0016941301007387 */ /* 0x0041e80000100800 */
[----:B0-----:R-:W2:Y:S01]  /*5d680*/  LDL.LU R19, [R1+0x694] ;  /* 0x0006940001137983 */ /* 0x001ea20000300800 */
[----:B------:R-:W2:Y:S02]  /*5d690*/  LDL.LU R18, [R1+0x688] ;  /* 0x0006880001127983 */ /* 0x000ea40000300800 */
[----:B------:R-:W3:Y:S02]  /*5d6a0*/  LDL.LU R16, [R1+0x6a8] ;  /* 0x0006a80001107983 */ /* 0x000ee40000300800 */
[----:B------:R-:W3:Y:S02]  /*5d6b0*/  LDL.LU R17, [R1+0x69c] ;  /* 0x00069c0001117983 */ /* 0x000ee40000300800 */
[----:B----4-:R-:W-:-:S02]  /*5d6c0*/  FADD R0, R11, R0 ;  /* 0x000000000b007221 */ /* 0x010fc40000000000 */
[----:B------:R-:W-:Y:S02]  /*5d6d0*/  FADD R2, R5, R2 ;  /* 0x0000000205027221 */ /* 0x000fe40000000000 */
[----:B-----5:R-:W-:Y:S02]  /*5d6e0*/  FADD R9, R9, R4 ;  /* 0x0000000409097221 */ /* 0x020fe40000000000 */
[----:B------:R-:W-:Y:S02]  /*5d6f0*/  FADD R8, R8, R3 ;  /* 0x0000000308087221 */ /* 0x000fe40000000000 */
[----:B------:R-:W-:Y:S02]  /*5d700*/  FADD R4, R7, R0 ;  /* 0x0000000007047221 */ /* 0x000fe40000000000 */
[----:B------:R-:W-:Y:S02]  /*5d710*/  FADD R2, R29, R2 ;  /* 0x000000021d027221 */ /* 0x000fe40000000000 */
[----:B------:R-:W-:-:S02]  /*5d720*/  FADD R3, R6, R9 ;  /* 0x0000000906037221 */ /* 0x000fc40000000000 */
[----:B------:R-:W-:Y:S02]  /*5d730*/  FADD R5, R10, R2 ;  /* 0x000000020a057221 */ /* 0x000fe40000000000 */
[----:B------:R-:W-:Y:S01]  /*5d740*/  FADD R2, R28, R8 ;  /* 0x000000081c027221 */ /* 0x000fe20000000000 */
[----:B--2---:R0:W-:Y:S01]  /*5d750*/  STL.64 [R1+0x16a0], R18 ;  /* 0x0016a01201007387 */ /* 0x0041e20000100a00 */
[----:B---3--:R1:W-:Y:S03]  /*5d760*/  STL.64 [R1+0x1698], R16 ;  /* 0x0016981001007387 */ /* 0x0083e60000100a00 */
[----:B0-----:R-:W2:Y:S01]  /*5d770*/  LDL.LU R18, [R1+0x168] ;  /* 0x0001680001127983 */ /* 0x001ea20000300800 */
[----:B------:R-:W2:Y:S02]  /*5d780*/  LDL.LU R19, [R1+0x16c] ;  /* 0x00016c0001137983 */ /* 0x000ea40000300800 */
[----:B------:R-:W3:Y:S02]  /*5d790*/  LDL.LU R0, [R1+0x700] ;  /* 0x0007000001007983 */ /* 0x000ee40000300800 */
[----:B------:R-:W4:Y:S01]  /*5d7a0*/  LDL.LU R27, [R1+0x6b8] ;  /* 0x0006b800011b7983 */ /* 0x000f220000300800 */
[----:B-1----:R-:W5:Y:S01]  /*5d7b0*/  LDL.LU R16, [R1+0x690] ;  /* 0x0006900001107983 */ /* 0x002f620000300800 */
[----:B------:R-:W2:Y:S02]  /*5d7c0*/  LDL.LU R17, [R1+0x680] ;  /* 0x0006800001117983 */ /* 0x000ea40000300800 */
[----:B------:R-:W2:Y:S02]  /*5d7d0*/  LDL.LU R15, [R1+0x68c] ;  /* 0x00068c00010f7983 */ /* 0x000ea40000300800 */
[----:B------:R-:W2:Y:S01]  /*5d7e0*/  LDL.LU R14, [R1+0x678] ;  /* 0x00067800010e7983 */ /* 0x000ea20000300800 */
[----:B------:R-:W3:Y:S01]  /*5d7f0*/  LDL.LU R8, [R1+0x6a4] ;  /* 0x0006a40001087983 */ /* 0x000ee20000300800 */
[----:B------:R-:W3:Y:S02]  /*5d800*/  LDL.LU R9, [R1+0x684] ;  /* 0x0006840001097983 */ /* 0x000ee40000300800 */
[----:B------:R-:W3:Y:S02]  /*5d810*/  LDL.LU R12, [R1+0x670] ;  /* 0x00067000010c7983 */ /* 0x000ee40000300800 */
[----:B------:R-:W3:Y:S01]  /*5d820*/  LDL.LU R13, [R1+0x66c] ;  /* 0x00066c00010d7983 */ /* 0x000ee20000300800 */
[----:B--2---:R-:W-:Y:S04]  /*5d830*/  STL.64 [R1+0x1688], R14 ;  /* 0x0016880e01007387 */ /* 0x004fe80000100a00 */
[----:B---3--:R0:W-:Y:S04]  /*5d840*/  STL.64 [R1+0x1680], R12 ;  /* 0x0016800c01007387 */ /* 0x0081e80000100a00 */
[----:B0-----:R-:W2:Y:S01]  /*5d850*/  LDL.LU R12, [R1+0x360] ;  /* 0x00036000010c7983 */ /* 0x001ea20000300800 */
[----:B------:R-:W2:Y:S02]  /*5d860*/  LDL.LU R13, [R1+0x364] ;  /* 0x00036400010d7983 */ /* 0x000ea40000300800 */
[----:B------:R-:W3:Y:S02]  /*5d870*/  LDL.LU R14, [R1+0x368] ;  /* 0x00036800010e7983 */ /* 0x000ee40000300800 */
[----:B------:R-:W3:Y:S02]  /*5d880*/  LDL.LU R15, [R1+0x36c] ;  /* 0x00036c00010f7983 */ /* 0x000ee40000300800 */
[----:B------:R-:W-:-:S02]  /*5d890*/  FADD R0, R0, R5 ;  /* 0x0000000500007221 */ /* 0x000fc40000000000 */
[----:B----4-:R-:W-:Y:S01]  /*5d8a0*/  FADD R4, R27, R4 ;  /* 0x000000041b047221 */ /* 0x010fe20000000000 */
        /* <DEDUP_REMOVED lines=17> */
[----:B------:R-:W3:Y:S02]  /*5d9c0*/  LDL.LU R27, [R1+0x16b8] ;  /* 0x0016b800011b7983 */ /* 0x000ee40000300800 */
[----:B--2---:R-:W-:-:S02]  /*5d9d0*/  FADD R5, R5, R3 ;  /* 0x0000000305057221 */ /* 0x004fc40000000000 */
[----:B-----5:R-:W-:Y:S02]  /*5d9e0*/  FADD R3, R16, R2 ;  /* 0x0000000210037221 */ /* 0x020fe40000000000 */
[----:B------:R-:W-:Y:S02]  /*5d9f0*/  FADD R2, R17, R0 ;  /* 0x0000000011027221 */ /* 0x000fe40000000000 */
[----:B------:R-:W2:Y:S01]  /*5da00*/  LDL.LU R0, [R1+0x67c] ;  /* 0x00067c0001007983 */ /* 0x000ea20000300800 */
[----:B---3--:R-:W-:Y:S01]  /*5da10*/  HMMA.16816.F32.BF16 R16, R24, R18, R12 ;  /* 0x000000121810723c */ /* 0x008fe2000004180c */
[----:B------:R-:W3:Y:S02]  /*5da20*/  LDL.LU.64 R14, [R1+0x16b0] ;  /* 0x0016b000010e7983 */ /* 0x000ee40000300a00 */
[----:B------:R-:W3:Y:S11]  /*5da30*/  LDL.LU.64 R12, [R1+0x16a8] ;  /* 0x0016a800010c7983 */ /* 0x000ef60000300a00 */
[----:B------:R-:W-:Y:S09]  /*5da40*/  @!UPT UIADD3 URZ, URZ, URZ, URZ ;  /* 0x0000003f3f3ff290 */ /* 0x000ff2000fffe03f */
[----:B------:R-:W-:Y:S01]  /*5da50*/  STL.64 [R1+0x770], R16 ;  /* 0x0007701001007387 */ /* 0x000fe20000100a00 */
[----:B------:R0:W-:Y:S03]  /*5da60*/  STL.64 [R1+0x778], R18 ;  /* 0x0007781201007387 */ /* 0x0001e60000100a00 */
[----:B0-----:R-:W5:Y:S01]  /*5da70*/  LDL.LU.64 R18, [R1+0x16a0] ;  /* 0x0016a00001127983 */ /* 0x001f620000300a00 */
[----:B------:R-:W3:Y:S02]  /*5da80*/  LDL.LU.64 R16, [R1+0x1698] ;  /* 0x0016980001107983 */ /* 0x000ee40000300a00 */
[----:B--2---:R-:W-:Y:S02]  /*5da90*/  FADD R0, R0, R4 ;  /* 0x0000000400007221 */ /* 0x004fe40000000000 */
[----:B------:R-:W2:Y:S01]  /*5daa0*/  LDL.LU R4, [R1+0x6a0] ;  /* 0x0006a00001047983 */ /* 0x000ea20000300800 */
[----:B-----5:R-:W-:-:S02]  /*5dab0*/  FADD R3, R19, R3 ;  /* 0x0000000313037221 */ /* 0x020fc40000000000 */
[----:B------:R-:W-:Y:S02]  /*5dac0*/  FADD R2, R18, R2 ;  /* 0x0000000212027221 */ /* 0x000fe40000000000 */
[----:B--2---:R-:W-:Y:S02]  /*5dad0*/  FADD R4, R4, R5 ;  /* 0x0000000504047221 */ /* 0x004fe40000000000 */
[----:B------:R-:W2:Y:S01]  /*5dae0*/  LDL.LU R5, [R1+0x674] ;  /* 0x0006740001057983 */ /* 0x000ea20000300800 */
[----:B------:R-:W5:Y:S02]  /*5daf0*/  LDL.LU R19, [R1+0x1694] ;  /* 0x0016940001137983 */ /* 0x000f640000300800 */
[----:B------:R-:W5:Y:S02]  /*5db00*/  LDL.LU R18, [R1+0x1690] ;  /* 0x0016900001127983 */ /* 0x000f640000300800 */
[----:B---3--:R-:W-:Y:S02]  /*5db10*/  FADD R4, R16, R4 ;  /* 0x0000000410047221 */ /* 0x008fe40000000000 */
[----:B--2---:R-:W-:-:S02]  /*5db20*/  FADD R0, R5, R0 ;  /* 0x0000000005007221 */ /* 0x004fc40000000000 */
[----:B------:R-:W-:Y:S02]  /*5db30*/  FADD R5, R17, R3 ;  /* 0x0000000311057221 */ /* 0x000fe40000000000 */
[----:B------:R-:W2:Y:S01]  /*5db40*/  LDL.LU R3, [R1+0x6ac] ;  /* 0x0006ac0001037983 */ /* 0x000ea20000300800 */
[----:B-----5:R-:W-:Y:S01]  /*5db50*/  HMMA.16816.F32.BF16 R16, R24, R18, R12 ;  /* 0x000000121810723c */ /* 0x020fe2000004180c */
[----:B------:R-:W3:Y:S02]  /*5db60*/  LDL.LU.64 R14, [R1+0x1688] ;  /* 0x00168800010e7983 */ /* 0x000ee40000300a00 */
[----:B------:R-:W5:Y:S11]  /*5db70*/  LDL.LU.64 R12, [R1+0x1680] ;  /* 0x00168000010c7983 */ /* 0x000f760000300a00 */
[----:B------:R-:W-:Y:S09]  /*5db80*/  @!UPT UIADD3 URZ, URZ, URZ, URZ ;  /* 0x0000003f3f3ff290 */ /* 0x000ff2000fffe03f */
[----:B------:R-:W-:Y:S01]  /*5db90*/  STL.64 [R1+0x760], R16 ;  /* 0x0007601001007387 */ /* 0x000fe20000100a00 */
[----:B------:R0:W-:Y:S03]  /*5dba0*/  STL.64 [R1+0x768], R18 ;  /* 0x0007681201007387 */ /* 0x0001e60000100a00 */
[----:B0-----:R-:W4:Y:S01]  /*5dbb0*/  LDL.LU.64 R18, [R1+0x1678] ;  /* 0x0016780001127983 */ /* 0x001f220000300a00 */
[----:B------:R-:W4:Y:S02]  /*5dbc0*/  LDL.LU.64 R16, [R1+0x1670] ;  /* 0x0016700001107983 */ /* 0x000f240000300a00 */
[----:B---3--:R-:W-:Y:S02]  /*5dbd0*/  FADD R2, R15, R2 ;  /* 0x000000020f027221 */ /* 0x008fe40000000000 */
[----:B------:R-:W-:Y:S01]  /*5dbe0*/  FADD R0, R14, R0 ;  /* 0x000000000e007221 */ /* 0x000fe20000000000 */
[----:B------:R-:W4:Y:S01]  /*5dbf0*/  LDL.LU R15, [R1+0x166c] ;  /* 0x00166c00010f7983 */ /* 0x000f220000300800 */
[----:B------:R-:W4:Y:S02]  /*5dc00*/  LDL.LU R14, [R1+0x1668] ;  /* 0x00166800010e7983 */ /* 0x000f240000300800 */
[----:B--2---:R-:W-:-:S02]  /*5dc10*/  FADD R3, R3, R4 ;  /* 0x0000000403037221 */ /* 0x004fc40000000000 */
[----:B-----5:R-:W-:Y:S02]  /*5dc20*/  FADD R0, R12, R0 ;  /* 0x000000000c007221 */ /* 0x020fe40000000000 */
[----:B------:R-:W-:Y:S02]  /*5dc30*/  FADD R4, R13, R3 ;  /* 0x000000030d047221 */ /* 0x000fe40000000000 */
[----:B----4-:R-:W-:Y:S01]  /*5dc40*/  HMMA.16816.F32.BF16 R12, R24, R14, R16 ;  /* 0x0000000e180c723c */ /* 0x010fe20000041810 */
[----:B------:R-:W2:Y:S01]  /*5dc50*/  LDL.LU.64 R18, [R1+0x1660] ;  /* 0x0016600001127983 */ /* 0x000ea20000300a00 */
[----:B------:R-:W3:Y:S02]  /*5dc60*/  LDL.LU R17, [R1+0x1658] ;  /* 0x0016580001117983 */ /* 0x000ee40000300800 */
[----:B------:R-:W-:Y:S02]  /*5dc70*/  FADD R5, R8, R5 ;  /* 0x0000000508057221 */ /* 0x000fe40000000000 */
[----:B------:R-:W-:-:S02]  /*5dc80*/  FADD R2, R9, R2 ;  /* 0x0000000209027221 */ /* 0x000fc40000000000 */
[----:B------:R-:W-:Y:S02]  /*5dc90*/  FADD R0, R11, R0 ;  /* 0x000000000b007221 */ /* 0x000fe40000000000 */
[----:B------:R-:W-:Y:S11]  /*5dca0*/  FADD R4, R10, R4 ;  /* 0x000000040a047221 */ /* 0x000ff60000000000 */
[----:B------:R-:W-:Y:S02]  /*5dcb0*/  @!UPT UIADD3 URZ, URZ, URZ, URZ ;  /* 0x0000003f3f3ff290 */ /* 0x000fe4000fffe03f */
[----:B------:R-:W-:Y:S01]  /*5dcc0*/  STL.64 [R1+0x750], R12 ;  /* 0x0007500c01007387 */ /* 0x000fe20000100a00 */
[----:B------:R-:W-:Y:S01]  /*5dcd0*/  STL.64 [R1+0x758], R14 ;  /* 0x0007580e01007387 */ /* 0x000fe20000100a00 */
[----:B--2---:R-:W-:Y:S01]  /*5dce0*/  HMMA.16816.F32.BF16 R8, R24, R18, R20 ;  /* 0x000000121808723c */ /* 0x004fe20000041814 */
[----:B---3--:R-:W-:-:S04]  /*5dcf0*/  FADD R3, R17, R5 ;  /* 0x0000000511037221 */ /* 0x008fc80000000000 */
[----:B------:R-:W-:-:S05]  /*5dd00*/  FADD R3, R7, R3 ;  /* 0x0000000307037221 */ /* 0x000fca0000000000 */
[----:B------:R-:W-:Y:S01]  /*5dd10*/  STL [R1+0x1654], R3 ;  /* 0x0016540301007387 */ /* 0x000fe20000100800 */
[----:B------:R-:W-:Y:S02]  /*5dd20*/  STL [R1+0x1650], R27 ;  /* 0x0016501b01007387 */ /* 0x000fe40000100800 */
[----:B------:R-:W2:Y:S10]  /*5dd30*/  LDL.LU R22, [R1+0x108] ;  /* 0x0001080001167983 */ /* 0x000eb40000300800 */
[----:B------:R-:W-:Y:S01]  /*5dd40*/  STL.64 [R1+0x740], R8 ;  /* 0x0007400801007387 */ /* 0x000fe20000100a00 */
[----:B------:R0:W-:Y:S02]  /*5dd50*/  STL.64 [R1+0x748], R10 ;  /* 0x0007480a01007387 */ /* 0x0001e40000100a00 */
[----:B------:R-:W2:Y:S01]  /*5dd60*/  LDL.LU R23, [R1+0x10c] ;  /* 0x00010c0001177983 */ /* 0x000ea20000300800 */
[----:B0-----:R-:W3:Y:S01]  /*5dd70*/  LDL.LU R10, [R1+0x608] ;  /* 0x00060800010a7983 */ /* 0x001ee20000300800 */
[----:B------:R-:W3:Y:S02]  /*5dd80*/  LDL.LU R11, [R1+0x5f8] ;  /* 0x0005f800010b7983 */ /* 0x000ee40000300800 */
[----:B------:R-:W4:Y:S02]  /*5dd90*/  LDL.LU R5, [R1+0x628] ;  /* 0x0006280001057983 */ /* 0x000f240000300800 */
[----:B----4-:R-:W-:Y:S01]  /*5dda0*/  STL [R1+0x161c], R5 ;  /* 0x00161c0501007387 */ /* 0x010fe20000100800 */
[----:B------:R-:W4:Y:S02]  /*5ddb0*/  LDL.LU R8, [R1+0x618] ;  /* 0x0006180001087983 */ /* 0x000f240000300800 */
[----:B------:R-:W4:Y:S02]  /*5ddc0*/  LDL.LU R9, [R1+0x604] ;  /* 0x0006040001097983 */ /* 0x000f240000300800 */
[----:B---3--:R0:W-:Y:S01]  /*5ddd0*/  STL.64 [R1+0x1600], R10 ;  /* 0x0016000a01007387 */ /* 0x0081e20000100a00 */
[----:B----4-:R-:W-:Y:S01]  /*5dde0*/  STL.64 [R1+0x15f8], R8 ;  /* 0x0015f80801007387 */ /* 0x010fe20000100a00 */
[----:B0-----:R-:W3:Y:S02]  /*5ddf0*/  LDL.LU R10, [R1+0x118] ;  /* 0x00011800010a7983 */ /* 0x001ee40000300800 */
[----:B------:R-:W-:Y:S01]  /*5de00*/  FADD R2, R29, R2 ;  /* 0x000000021d027221 */ /* 0x000fe20000000000 */
[----:B---3--:R-:W-:Y:S01]  /*5de10*/  STL [R1+0x1620], R10 ;  /* 0x0016200a01007387 */ /* 0x008fe20000100800 */
[----:B------:R-:W3:Y:S02]  /*5de20*/  LDL.LU R11, [R1+0x11c] ;  /* 0x00011c00010b7983 */ /* 0x000ee40000300800 */
[----:B------:R-:W4:Y:S02]  /*5de30*/  LDL.LU R3, [R1+0x664] ;  /* 0x0006640001037983 */ /* 0x000f240000300800 */
[----:B------:R-:W-:Y:S01]  /*5de40*/  FADD R2, R6, R2 ;  /* 0x0000000206027221 */ /* 0x000fe20000000000 */
[----:B------:R-:W5:Y:S01]  /*5de50*/  LDL.LU R7, [R1+0x658] ;  /* 0x0006580001077983 */ /* 0x000f620000300800 */
[----:B------:R-:W-:-:S02]  /*5de60*/  FADD R0, R28, R0 ;  /* 0x000000001c007221 */ /* 0x000fc40000000000 */
[----:B------:R-:W2:Y:S02]  /*5de70*/  LDL.LU R6, [R1+0x648] ;  /* 0x0006480001067983 */ /* 0x000ea40000300800 */
[----:B------:R-:W2:Y:S01]  /*5de80*/  LDL.LU R28, [R1+0x634] ;  /* 0x00063400011c7983 */ /* 0x000ea20000300800 */
[----:B---3--:R0:W-:Y:S04]  /*5de90*/  STL [R1+0x1624], R11 ;  /* 0x0016240b01007387 */ /* 0x0081e80000100800 */
[----:B0-----:R-:W3:Y:S04]  /*5dea0*/  LDL.LU R11, [R1+0x620] ;  /* 0x00062000010b7983 */ /* 0x001ee80000300800 */
[----:B---3--:R0:W-:Y:S04]  /*5deb0*/  STL [R1+0x1628], R11 ;  /* 0x0016280b01007387 */ /* 0x0081e80000100800 */
[----:B0-----:R-:W3:Y:S01]  /*5dec0*/  LDL.LU R11, [R1+0x63c] ;  /* 0x00063c00010b7983 */ /* 0x001ee20000300800 */
[----:B------:R-:W3:Y:S02]  /*5ded0*/  LDL.LU R10, [R1+0x610] ;  /* 0x00061000010a7983 */ /* 0x000ee40000300800 */
[----:B------:R-:W2:Y:S02]  /*5dee0*/  LDL.LU R5, [R1+0x60c] ;  /* 0x00060c0001057983 */ /* 0x000ea40000300800 */
[----:B------:R-:W2:Y:S01]  /*5def0*/  LDL.LU R29, [R1+0x5fc] ;  /* 0x0005fc00011d7983 */ /* 0x000ea20000300800 */
[----:B------:R-:W2:Y:S01]  /*5df00*/  LDL.LU R8, [R1+0x624] ;  /* 0x0006240001087983 */ /* 0x000ea20000300800 */
[----:B------:R-:W2:Y:S03]  /*5df10*/  LDL.LU R9, [R1+0x614] ;  /* 0x0006140001097983 */ /* 0x000ea60000300800 */
[----:B---3--:R0:W-:Y:S04]  /*5df20*/  STL.64 [R1+0x1638], R10 ;  /* 0x0016380a01007387 */ /* 0x0081e80000100a00 */
[----:B--2---:R1:W-:Y:S04]  /*5df30*/  STL.64 [R1+0x1630], R8 ;  /* 0x0016300801007387 */ /* 0x0043e80000100a00 */
[----:B0-----:R-:W2:Y:S01]  /*5df40*/  LDL.LU R10, [R1+0x128] ;  /* 0x00012800010a7983 */ /* 0x001ea20000300800 */
[----:B------:R-:W2:Y:S02]  /*5df50*/  LDL.LU R11, [R1+0x12c] ;  /* 0x00012c00010b7983 */ /* 0x000ea40000300800 */
[----:B------:R-:W3:Y:S01]  /*5df60*/  LDL.LU R27, [R1+0x660] ;  /* 0x00066000011b7983 */ /* 0x000ee20000300800 */
[----:B-1----:R-:W2:Y:S01]  /*5df70*/  LDL.LU R8, [R1+0x65c] ;  /* 0x00065c0001087983 */ /* 0x002ea20000300800 */
[----:B------:R-:W2:Y:S02]  /*5df80*/  LDL.LU R9, [R1+0x640] ;  /* 0x0006400001097983 */ /* 0x000ea40000300800 */
[----:B------:R-:W2:Y:S02]  /*5df90*/  LDL.LU R20, [R1+0x5f4] ;  /* 0x0005f40001147983 */ /* 0x000ea40000300800 */
[----:B------:R-:W2:Y:S01]  /*5dfa0*/  LDL.LU R21, [R1+0x62c] ;  /* 0x00062c0001157983 */ /* 0x000ea20000300800 */
[----:B------:R-:W-:Y:S04]  /*5dfb0*/  STL.64 [R1+0x1610], R22 ;  /* 0x0016101601007387 */ /* 0x000fe80000100a00 */
[----:B--2---:R0:W-:Y:S04]  /*5dfc0*/  STL.64 [R1+0x1608], R20 ;  /* 0x0016081401007387 */ /* 0x0041e80000100a00 */
[----:B0-----:R-:W2:Y:S01]  /*5dfd0*/  LDL.LU R20, [R1+0x320] ;  /* 0x0003200001147983 */ /* 0x001ea20000300800 */
[----:B------:R-:W2:Y:S02]  /*5dfe0*/  LDL.LU R21, [R1+0x324] ;  /* 0x0003240001157983 */ /* 0x000ea40000300800 */
[----:B------:R-:W2:Y:S02]  /*5dff0*/  LDL.LU R22, [R1+0x328] ;  /* 0x0003280001167983 */ /* 0x000ea40000300800 */
[----:B------:R-:W2:Y:S02]  /*5e000*/  LDL.LU R23, [R1+0x32c] ;  /* 0x00032c0001177983 */ /* 0x000ea40000300800 */
[----:B----4-:R-:W-:Y:S01]  /*5e010*/  FADD R4, R3, R4 ;  /* 0x0000000403047221 */ /* 0x010fe20000000000 */
[----:B--2---:R-:W-:Y:S01]  /*5e020*/  STL.64 [R1+0x1648], R22 ;  /* 0x0016481601007387 */ /* 0x004fe20000100a00 */
[----:B------:R0:W-:Y:S03]  /*5e030*/  STL.64 [R1+0x1640], R20 ;  /* 0x0016401401007387 */ /* 0x0001e60000100a00 */
        /* <DEDUP_REMOVED lines=8> */
[----:B------:R-:W2:Y:S01]  /*5e0c0*/  LDL.LU R16, [R1+0x61c] ;  /* 0x00061c0001107983 */ /* 0x000ea20000300800 */
[----:B------:R-:W2:Y:S02]  /*5e0d0*/  LDL.LU R17, [R1+0x600] ;  /* 0x0006000001117983 */ /* 0x000ea40000300800 */
[----:B------:R-:W2:Y:S02]  /*5e0e0*/  LDL.LU R18, [R1+0x5f0] ;  /* 0x0005f00001127983 */ /* 0x000ea40000300800 */
[----:B------:R-:W2:Y:S01]  /*5e0f0*/  LDL.LU R19, [R1+0x5ec] ;  /* 0x0005ec0001137983 */ /* 0x000ea20000300800 */
[----:B------:R-:W5:Y:S01]  /*5e100*/  LDL.LU R3, [R1+0x1654] ;  /* 0x0016540001037983 */ /* 0x000f620000300800 */
[----:B------:R-:W-:-:S02]  /*5e110*/  FADD R2, R6, R2 ;  /* 0x0000000206027221 */ /* 0x000fc40000000000 */
[----:B------:R-:W-:Y:S02]  /*5e120*/  FADD R0, R28, R0 ;  /* 0x000000001c007221 */ /* 0x000fe40000000000 */
[----:B---3--:R-:W-:Y:S02]  /*5e130*/  FADD R4, R27, R4 ;  /* 0x000000041b047221 */ /* 0x008fe40000000000 */
[----:B-----5:R-:W-:Y:S02]  /*5e140*/  FADD R3, R7, R3 ;  /* 0x0000000307037221 */ /* 0x020fe40000000000 */
[----:B------:R-:W3:Y:S01]  /*5e150*/  LDL.LU R7, [R1+0x5d0] ;  /* 0x0005d00001077983 */ /* 0x000ee20000300800 */
[----:B------:R-:W5:Y:S02]  /*5e160*/  LDL.LU R6, [R1+0x5cc] ;  /* 0x0005cc0001067983 */ /* 0x000f640000300800 */
[----:B------:R-:W2:Y:S02]  /*5e170*/  LDL.LU R28, [R1+0x5bc] ;  /* 0x0005bc00011c7983 */ /* 0x000ea40000300800 */
[----:B------:R-:W2:Y:S02]  /*5e180*/  LDL.LU R27, [R1+0x1650] ;  /* 0x00165000011b7983 */ /* 0x000ea40000300800 */
        /* <DEDUP_REMOVED lines=11> */
[----:B------:R-:W2:Y:S01]  /*5e240*/  LDL.LU R11, [R1+0x1628] ;  /* 0x00162800010b7983 */ /* 0x000ea20000300800 */
[----:B------:R-:W-:-:S02]  /*5e250*/  FADD R3, R10, R3 ;  /* 0x000000030a037221 */ /* 0x000fc40000000000 */
[----:B--2---:R-:W-:Y:S02]  /*5e260*/  FADD R4, R11, R4 ;  /* 0x000000040b047221 */ /* 0x004fe40000000000 */
[----:B------:R-:W2:Y:S01]  /*5e270*/  LDL.LU R11, [R1+0x1624] ;  /* 0x00162400010b7983 */ /* 0x000ea20000300800 */
[----:B------:R-:W2:Y:S02]  /*5e280*/  LDL.LU R10, [R1+0x1620] ;  /* 0x00162000010a7983 */ /* 0x000ea40000300800 */
[----:B---3--:R-:W-:Y:S02]  /*5e290*/  FADD R4, R8, R4 ;  /* 0x0000000408047221 */ /* 0x008fe40000000000 */
[----:B------:R-:W-:Y:S02]  /*5e2a0*/  FADD R3, R9, R3 ;  /* 0x0000000309037221 */ /* 0x000fe40000000000 */
[----:B------:R-:W-:Y:S02]  /*5e2b0*/  FADD R2, R5, R2 ;  /* 0x0000000205027221 */ /* 0x000fe40000000000 */
[----:B------:R-:W-:Y:S01]  /*5e2c0*/  FADD R0, R29, R0 ;  /* 0x000000001d007221 */ /* 0x000fe20000000000 */
[----:B------:R-:W3:Y:S01]  /*5e2d0*/  LDL.LU R5, [R1+0x161c] ;  /* 0x00161c0001057983 */ /* 0x000ee20000300800 */
[----:B------:R-:W3:Y:S01]  /*5e2e0*/  LDL.LU R29, [R1+0x1618] ;  /* 0x00161800011d7983 */ /* 0x000ee20000300800 */
[C---:B--2---:R-:W-:Y:S02]  /*5e2f0*/  HMMA.16816.F32.BF16 R8, R24.reuse, R10, R20 ;  /* 0x0000000a1808723c */ /* 0x044fe40000041814 */
[----:B------:R-:W4:Y:S01]  /*5e300*/  LDL.LU.64 R22, [R1+0x1610] ;  /* 0x0016100001167983 */ /* 0x000f220000300a00 */
[----:B------:R-:W2:Y:S11]  /*5e310*/  LDL.LU.64 R20, [R1+0x1608] ;  /* 0x0016080001147983 */ /* 0x000eb60000300a00 */
[----:B------:R-:W-:Y:S09]  /*5e320*/  @!UPT UIADD3 URZ, URZ, URZ, URZ ;  /* 0x0000003f3f3ff290 */ /* 0x000ff2000fffe03f */
[----:B------:R-:W-:Y:S01]  /*5e330*/  STL.64 [R1+0x720], R8 ;  /* 0x0007200801007387 */ /* 0x000fe20000100a00 */
[----:B------:R0:W-:Y:S03]  /*5e340*/  STL.64 [R1+0x728], R10 ;  /* 0x0007280a01007387 */ /* 0x0001e60000100a00 */
[----:B0-----:R-:W2:Y:S01]  /*5e350*/  LDL.LU.64 R10, [R1+0x1600] ;  /* 0x00160000010a7983 */ /* 0x001ea20000300a00 */
[----:B------:R-:W4:Y:S02]  /*5e360*/  LDL.LU.64 R8, [R1+0x15f8] ;  /* 0x0015f80001087983 */ /* 0x000f240000300a00 */
[----:B---3--:R-:W-:Y:S02]  /*5e370*/  FADD R4, R5, R4 ;  /* 0x0000000405047221 */ /* 0x008fe40000000000 */
[----:B--2---:R-:W-:Y:S02]  /*5e380*/  FADD R2, R10, R2 ;  /* 0x000000020a027221 */ /* 0x004fe40000000000 */
[----:B------:R-:W-:Y:S01]  /*5e390*/  FADD R0, R11, R0 ;  /* 0x000000000b007221 */ /* 0x000fe20000000000 */
[----:B------:R-:W2:Y:S01]  /*5e3a0*/  LDL.LU R10, [R1+0x15f4] ;  /* 0x0015f400010a7983 */ /* 0x000ea20000300800 */
[----:B------:R-:W2:Y:S01]  /*5e3b0*/  LDL.LU R11, [R1+0x15f0] ;  /* 0x0015f000010b7983 */ /* 0x000ea20000300800 */
[----:B----4-:R-:W-:Y:S01]  /*5e3c0*/  HMMA.16816.F32.BF16 R12, R24, R22, R12 ;  /* 0x00000016180c723c */ /* 0x010fe2000004180c */
[----:B------:R-:W-:-:S02]  /*5e3d0*/  FADD R3, R8, R3 ;  /* 0x0000000308037221 */ /* 0x000fc40000000000 */
[----:B------:R-:W-:Y:S02]  /*5e3e0*/  FADD R4, R21, R4 ;  /* 0x0000000415047221 */ /* 0x000fe40000000000 */
[----:B------:R-:W-:Y:S02]  /*5e3f0*/  FADD R0, R20, R0 ;  /* 0x0000000014007221 */ /* 0x000fe40000000000 */
[----:B------:R-:W-:Y:S02]  /*5e400*/  FADD R3, R16, R3 ;  /* 0x0000000310037221 */ /* 0x000fe40000000000 */
[----:B------:R-:W-:Y:S02]  /*5e410*/  FADD R2, R9, R2 ;  /* 0x0000000209027221 */ /* 0x000fe40000000000 */
[----:B------:R-:W-:Y:S02]  /*5e420*/  FADD R9, R19, R4 ;  /* 0x0000000413097221 */ /* 0x000fe40000000000 */
[----:B------:R-:W-:-:S02]  /*5e430*/  FADD R0, R18, R0 ;  /* 0x0000000012007221 */ /* 0x000fc40000000000 */
[----:B------:R-:W-:Y:S02]  /*5e440*/  FADD R8, R7, R3 ;  /* 0x0000000307087221 */ /* 0x000fe40000000000 */
[----:B------:R-:W-:Y:S02]  /*5e450*/  FADD R2, R17, R2 ;  /* 0x0000000211027221 */ /* 0x000fe40000000000 */
[----:B------:R-:W-:Y:S02]  /*5e460*/  FADD R4, R28, R0 ;  /* 0x000000001c047221 */ /* 0x000fe40000000000 */
[----:B-----5:R-:W-:Y:S02]  /*5e470*/  FADD R5, R6, R2 ;  /* 0x0000000206057221 */ /* 0x020fe40000000000 */
[----:B------:R-:W-:Y:S01]  /*5e480*/  STL.64 [R1+0x710], R12 ;  /* 0x0007100c01007387 */ /* 0x000fe20000100a00 */
[----:B------:R-:W-:Y:S02]  /*5e490*/  STL.64 [R1+0x718], R14 ;  /* 0x0007180e01007387 */ /* 0x000fe40000100a00 */
[----:B------:R-:W3:Y:S02]  /*5e4a0*/  LDL.LU R18, [R1+0xd8] ;  /* 0x0000d80001127983 */ /* 0x000ee40000300800 */
[----:B------:R-:W3:Y:S01]  /*5e4b0*/  LDL.LU R19, [R1+0xdc] ;  /* 0x0000dc0001137983 */ /* 0x000ee20000300800 */
[----:B--2---:R0:W-:Y:S01]  /*5e4c0*/  STL.64 [R1+0x15d8], R10 ;  /* 0x0015d80a01007387 */ /* 0x0041e20000100a00 */
[----:B------:R-:W-:Y:S03]  /*5e4d0*/  STL.64 [R1+0x15d0], R8 ;  /* 0x0015d00801007387 */ /* 0x000fe60000100a00 */
[----:B0-----:R-:W2:Y:S01]  /*5e4e0*/  LDL.LU R10, [R1+0xf8] ;  /* 0x0000f800010a7983 */ /* 0x001ea20000300800 */
[----:B------:R-:W2:Y:S02]  /*5e4f0*/  LDL.LU R11, [R1+0xfc] ;  /* 0x0000fc00010b7983 */ /* 0x000ea40000300800 */
[----:B------:R-:W4:Y:S02]  /*5e500*/  LDL.LU R3, [R1+0x5e8] ;  /* 0x0005e80001037983 */ /* 0x000f240000300800 */
[----:B------:R-:W5:Y:S01]  /*5e510*/  LDL.LU R2, [R1+0x5d4] ;  /* 0x0005d40001027983 */ /* 0x000f620000300800 */
        /* <DEDUP_REMOVED lines=12> */
[----:B---3--:R-:W-:Y:S01]  /*5e5e0*/  STL.64 [R1+0x15b0], R18 ;  /* 0x0015b01201007387 */ /* 0x008fe20000100a00 */
[----:B--2---:R0:W-:Y:S04]  /*5e5f0*/  STL.64 [R1+0x15a8], R16 ;  /* 0x0015a81001007387 */ /* 0x0041e80000100a00 */
[----:B0-----:R-:W2:Y:S01]  /*5e600*/  LDL.LU R16, [R1+0x5d8] ;  /* 0x0005d80001107983 */ /* 0x001ea20000300800 */
[----:B------:R-:W3:Y:S02]  /*5e610*/  LDL.LU R17, [R1+0x5c4] ;  /* 0x0005c40001117983 */ /* 0x000ee40000300800 */
[----:B------:R-:W2:Y:S02]  /*5e620*/  LDL.LU R18, [R1+0xe8] ;  /* 0x0000e80001127983 */ /* 0x000ea40000300800 */
[----:B------:R-:W2:Y:S01]  /*5e630*/  LDL.LU R19, [R1+0xec] ;  /* 0x0000ec0001137983 */ /* 0x000ea20000300800 */
[----:B------:R-:W2:Y:S01]  /*5e640*/  LDL.LU R20, [R1+0x24] ;  /* 0x0000240001147983 */ /* 0x000ea20000300800 */
[----:B------:R-:W2:Y:S02]  /*5e650*/  LDL.LU R22, [R1+0xc8] ;  /* 0x0000c80001167983 */ /* 0x000ea40000300800 */
[----:B------:R-:W2:Y:S02]  /*5e660*/  LDL.LU R23, [R1+0xcc] ;  /* 0x0000cc0001177983 */ /* 0x000ea40000300800 */
[----:B------:R-:W3:Y:S01]  /*5e670*/  LDL.LU R21, [R1+0x30] ;  /* 0x0000300001157983 */ /* 0x000ee20000300800 */
[----:B------:R-:W-:Y:S01]  /*5e680*/  HMMA.16816.F32.BF16 R8, R24, R10, R4 ;  /* 0x0000000a1808723c */ /* 0x000fe20000041804 */
        /* <DEDUP_REMOVED lines=16> */
[----:B------:R-:W2:Y:S01]  /*5e790*/  LDL.LU.64 R6, [R1+0x15e8] ;  /* 0x0015e80001067983 */ /* 0x000ea20000300a00 */
[----:B------:R-:W2:Y:S02]  /*5e7a0*/  LDL.LU.64 R4, [R1+0x15e0] ;  /* 0x0015e00001047983 */ /* 0x000ea40000300a00 */
[----:B------:R-:W-:Y:S02]  /*5e7b0*/  STL.64 [R1+0x700], R8 ;  /* 0x0007000801007387 */ /* 0x000fe40000100a00 */
[----:B------:R0:W-:Y:S02]  /*5e7c0*/  STL.64 [R1+0x708], R10 ;  /* 0x0007080a01007387 */ /* 0x0001e40000100a00 */
[----:B0-----:R-:W3:Y:S01]  /*5e7d0*/  LDL.LU.64 R10, [R1+0x15d8] ;  /* 0x0015d800010a7983 */ /* 0x001ee20000300a00 */
[----:B------:R-:W4:Y:S02]  /*5e7e0*/  LDL.LU.64 R8, [R1+0x15d0] ;  /* 0x0015d00001087983 */ /* 0x000f240000300a00 */
[----:B--2---:R-:W-:-:S02]  /*5e7f0*/  FADD R0, R0, R5 ;  /* 0x0000000500007221 */ /* 0x004fc40000000000 */
[----:B----4-:R-:W-:Y:S02]  /*5e800*/  FADD R3, R3, R9 ;  /* 0x0000000903037221 */ /* 0x010fe40000000000 */
[----:B-----5:R-:W-:Y:S01]  /*5e810*/  FADD R2, R2, R8 ;  /* 0x0000000802027221 */ /* 0x020fe20000000000 */
[----:B------:R-:W2:Y:S01]  /*5e820*/  LDL.LU R9, [R1+0x44] ;  /* 0x0000440001097983 */ /* 0x000ea20000300800 */
[----:B------:R-:W4:Y:S02]  /*5e830*/  LDL.LU R8, [R1+0x40] ;  /* 0x0000400001087983 */ /* 0x000f240000300800 */
[----:B------:R-:W5:Y:S02]  /*5e840*/  LDL.LU R5, [R1+0x5e4] ;  /* 0x0005e40001057983 */ /* 0x000f640000300800 */
[----:B------:R-:W-:Y:S02]  /*5e850*/  FADD R4, R6, R4 ;  /* 0x0000000406047221 */ /* 0x000fe40000000000 */
[----:B------:R-:W2:Y:S01]  /*5e860*/  LDL.LU R6, [R1+0x15c8] ;  /* 0x0015c80001067983 */ /* 0x000ea20000300800 */
[----:B-----5:R-:W-:-:S02]  /*5e870*/  FADD R5, R5, R3 ;  /* 0x0000000305057221 */ /* 0x020fc40000000000 */
[----:B------:R-:W-:Y:S02]  /*5e880*/  FADD R3, R16, R2 ;  /* 0x0000000210037221 */ /* 0x000fe40000000000 */
[----:B------:R-:W-:Y:S02]  /*5e890*/  FADD R2, R17, R0 ;  /* 0x0000000011027221 */ /* 0x000fe40000000000 */
[----:B------:R-:W5:Y:S01]  /*5e8a0*/  LDL.LU R0, [R1+0x5b4] ;  /* 0x0005b40001007983 */ /* 0x000f620000300800 */
[----:B------:R-:W-:Y:S01]  /*5e8b0*/  HMMA.16816.F32.BF16 R16, R24, R18, R20 ;  /* 0x000000121810723c */ /* 0x000fe20000041814 */
[----:B------:R-:W2:Y:S02]  /*5e8c0*/  LDL.LU.64 R22, [R1+0x15c0] ;  /* 0x0015c00001167983 */ /* 0x000ea40000300a00 */
[----:B------:R-:W2:Y:S11]  /*5e8d0*/  LDL.LU.64 R20, [R1+0x15b8] ;  /* 0x0015b80001147983 */ /* 0x000eb60000300a00 */
[----:B------:R-:W-:Y:S09]  /*5e8e0*/  @!UPT UIADD3 URZ, URZ, URZ, URZ ;  /* 0x0000003f3f3ff290 */ /* 0x000ff2000fffe03f */
[----:B------:R-:W-:Y:S01]  /*5e8f0*/  STL.64 [R1+0x6f0], R16 ;  /* 0x0006f01001007387 */ /* 0x000fe20000100a00 */
[----:B------:R0:W-:Y:S03]  /*5e900*/  STL.64 [R1+0x6f8], R18 ;  /* 0x0006f81201007387 */ /* 0x0001e60000100a00 */
[----:B0-----:R-:W2:Y:S01]  /*5e910*/  LDL.LU.64 R18, [R1+0x15b0] ;  /* 0x0015b00001127983 */ /* 0x001ea20000300a00 */
[----:B------:R-:W2:Y:S02]  /*5e920*/  LDL.LU.64 R16, [R1+0x15a8] ;  /* 0x0015a80001107983 */ /* 0x000ea40000300a00 */
[----:B-----5:R-:W-:Y:S02]  /*5e930*/  FADD R0, R0, R4 ;  /* 0x0000000400007221 */ /* 0x020fe40000000000 */
[----:B------:R-:W5:Y:S01]  /*5e940*/  LDL.LU R4, [R1+0x5e0] ;  /* 0x0005e00001047983 */ /* 0x000f620000300800 */
[----:B------:R-:W-:-:S02]  /*5e950*/  FADD R3, R7, R3 ;  /* 0x0000000307037221 */ /* 0x000fc40000000000 */
[----:B-----5:R-:W-:Y:S02]  /*5e960*/  FADD R4, R4, R5 ;  /* 0x0000000504047221 */ /* 0x020fe40000000000 */
[----:B------:R-:W5:Y:S01]  /*5e970*/  LDL.LU R5, [R1+0x5b0] ;  /* 0x0005b00001057983 */ /* 0x000f620000300800 */
[----:B------:R-:W3:Y:S02]  /*5e980*/  LDL.LU R7, [R1+0x15a4] ;  /* 0x0015a40001077983 */ /* 0x000ee40000300800 */
[----:B--2---:R-:W-:Y:S02]  /*5e990*/  FADD R4, R16, R4 ;  /* 0x0000000410047221 */ /* 0x004fe40000000000 */
[----:B------:R-:W-:Y:S02]  /*5e9a0*/  FADD R2, R28, R2 ;  /* 0x000000021c027221 */ /* 0x000fe40000000000 */
[----:B------:R-:W2:Y:S01]  /*5e9b0*/  LDL.LU R28, [R1+0x15a0] ;  /* 0x0015a000011c7983 */ /* 0x000ea20000300800 */
[----:B-----5:R-:W-:-:S02]  /*5e9c0*/  FADD R0, R5, R0 ;  /* 0x0000000005007221 */ /* 0x020fc40000000000 */
[----:B------:R-:W-:Y:S02]  /*5e9d0*/  FADD R5, R17, R3 ;  /* 0x0000000311057221 */ /* 0x000fe40000000000 */
[----:B------:R-:W-:Y:S01]  /*5e9e0*/  HMMA.16816.F32.BF16 R16, R24, R18, R20 ;  /* 0x000000121810723c */ /* 0x000fe20000041814 */
[----:B------:R-:W5:Y:S01]  /*5e9f0*/  LDL.LU R3, [R1+0x20] ;  /* 0x0000200001037983 */ /* 0x000f620000300800 */
[----:B------:R-:W3:Y:S02]  /*5ea00*/  LDL.LU.64 R22, [R1+0x1598] ;  /* 0x0015980001167983 */ /* 0x000ee40000300a00 */
[----:B------:R-:W2:Y:S11]  /*5ea10*/  LDL.LU.64 R20, [R1+0x1590] ;  /* 0x0015900001147983 */ /* 0x000eb60000300a00 */
[----:B------:R-:W-:Y:S08]  /*5ea20*/  @!UPT UIADD3 URZ, URZ, URZ, URZ ;  /* 0x0000003f3f3ff290 */ /* 0x000ff0000fffe03f */
[----:B------:R-:W-:Y:S01]  /*5ea30*/  STL.64 [R1+0x6d0], R16 ;  /* 0x0006d01001007387 */ /* 0x000fe20000100a00 */
[----:B------:R0:W-:Y:S03]  /*5ea40*/  STL.64 [R1+0x6d8], R18 ;  /* 0x0006d81201007387 */ /* 0x0001e60000100a00 */
[----:B0-----:R-:W2:Y:S01]  /*5ea50*/  LDL.LU.64 R18, [R1+0x1588] ;  /* 0x0015880001127983 */ /* 0x001ea20000300a00 */
[----:B------:R-:W3:Y:S02]  /*5ea60*/  LDL.LU.64 R16, [R1+0x1580] ;  /* 0x0015800001107983 */ /* 0x000ee40000300a00 */
[----:B--2---:R-:W-:Y:S02]  /*5ea70*/  FADD R2, R19, R2 ;  /* 0x0000000213027221 */ /* 0x004fe40000000000 */
[----:B------:R-:W2:Y:S01]  /*5ea80*/  LDL.LU R19, [R1+0x157c] ;  /* 0x00157c0001137983 */ /* 0x000ea20000300800 */
[----:B-----5:R-:W-:-:S02]  /*5ea90*/  FADD R3, R3, R4 ;  /* 0x0000000403037221 */ /* 0x020fc40000000000 */
[----:B------:R-:W-:Y:S02]  /*5eaa0*/  FADD R5, R20, R5 ;  /* 0x0000000514057221 */ /* 0x000fe40000000000 */
[----:B------:R-:W-:Y:S02]  /*5eab0*/  FADD R4, R21, R3 ;  /* 0x0000000315047221 */ /* 0x000fe40000000000 */
[----:B---3--:R-:W-:Y:S01]  /*5eac0*/  HMMA.16816.F32.BF16 R20, R24, R22, R12 ;  /* 0x000000161814723c */ /* 0x008fe2000004180c */
[----:B------:R-:W-:Y:S02]  /*5ead0*/  FADD R0, R17, R0 ;  /* 0x0000000011007221 */ /* 0x000fe40000000000 */
[----:B------:R-:W-:Y:S01]  /*5eae0*/  FADD R2, R29, R2 ;  /* 0x000000021d027221 */ /* 0x000fe20000000000 */
[----:B------:R-:W3:Y:S01]  /*5eaf0*/  LDL.LU R17, [R1+0x34] ;  /* 0x0000340001117983 */ /* 0x000ee20000300800 */
[----:B------:R-:W5:Y:S03]  /*5eb00*/  LDL.LU R29, [R1+0x1578] ;  /* 0x00157800011d7983 */ /* 0x000f660000300800 */
[----:B--2---:R0:W-:Y:S04]  /*5eb10*/  STL.64 [R1+0x1470], R18 ;  /* 0x0014701201007387 */ /* 0x0041e80000100a00 */
[----:B0-----:R-:W2:Y:S01]  /*5eb20*/  LDL.LU R18, [R1+0xb8] ;  /* 0x0000b80001127983 */ /* 0x001ea20000300800 */
[----:B------:R-:W2:Y:S02]  /*5eb30*/  LDL.LU R19, [R1+0xbc] ;  /* 0x0000bc0001137983 */ /* 0x000ea40000300800 */
[----:B------:R-:W2:Y:S02]  /*5eb40*/  LDL.LU.64 R14, [R1+0x1570] ;  /* 0x00157000010e7983 */ /* 0x000ea40000300a00 */
[----:B------:R-:W2:Y:S06]  /*5eb50*/  LDL.LU.64 R12, [R1+0x1568] ;  /* 0x00156800010c7983 */ /* 0x000eac0000300a00 */
[----:B------:R-:W-:Y:S01]  /*5eb60*/  STL.64 [R1+0x670], R20 ;  /* 0x0006701401007387 */ /* 0x000fe20000100a00 */
[----:B------:R0:W-:Y:S03]  /*5eb70*/  STL.64 [R1+0x678], R22 ;  /* 0x0006781601007387 */ /* 0x0001e60000100a00 */
[----:B0-----:R-:W2:Y:S01]  /*5eb80*/  LDL.LU.64 R22, [R1+0x1560] ;  /* 0x0015600001167983 */ /* 0x001ea20000300a00 */
[----:B------:R-:W3:Y:S03]  /*5eb90*/  LDL.LU.64 R20, [R1+0x1558] ;  /* 0x0015580001147983 */ /* 0x000ee60000300a00 */
[----:B--2---:R0:W-:Y:S04]  /*5eba0*/  STL.64 [R1+0x1458], R22 ;  /* 0x0014581601007387 */ /* 0x0041e80000100a00 */
[----:B0-----:R-:W2:Y:S01]  /*5ebb0*/  LDL.LU R22, [R1+0x8] ;  /* 0x0000080001167983 */ /* 0x001ea20000300800 */
[----:B-----5:R-:W-:Y:S01]  /*5ebc0*/  MOV R23, R29 ;  /* 0x0000001d00177202 */ /* 0x020fe20000000f00 */
[----:B---3--:R-:W-:-:S02]  /*5ebd0*/  FADD R2, R21, R2 ;  /* 0x0000000215027221 */ /* 0x008fc40000000000 */
[----:B------:R-:W3:Y:S02]  /*5ebe0*/  LDL.LU R29, [R1+0x1550] ;  /* 0x00155000011d7983 */ /* 0x000ee40000300800 */
[----:B------:R-:W-:Y:S01]  /*5ebf0*/  FADD R2, R20, R2 ;  /* 0x0000000214027221 */ /* 0x000fe20000000000 */
[----:B--2---:R0:W-:Y:S01]  /*5ec00*/  STL.64 [R1+0x1478], R22 ;  /* 0x0014781601007387 */ /* 0x0041e20000100a00 */
[----:B------:R-:W2:Y:S02]  /*5ec10*/  LDL.LU R20, [R1+0x2c0] ;  /* 0x0002c00001147983 */ /* 0x000ea40000300800 */
[----:B------:R-:W2:Y:S01]  /*5ec20*/  LDL.LU R21, [R1+0x2c4] ;  /* 0x0002c40001157983 */ /* 0x000ea20000300800 */
[----:B0-----:R-:W2:Y:S01]  /*5ec30*/  LDL.LU R22, [R1+0x2c8] ;  /* 0x0002c80001167983 */ /* 0x001ea20000300800 */
[----:B------:R-:W2:Y:S02]  /*5ec40*/  LDL.LU R23, [R1+0x2cc] ;  /* 0x0002cc0001177983 */ /* 0x000ea40000300800 */
[----:B--2---:R-:W-:Y:S01]  /*5ec50*/  HMMA.16816.F32.BF16 R20, R24, R18, R20 ;  /* 0x000000121814723c */ /* 0x004fe20000041814 */
[----:B------:R-:W2:Y:S11]  /*5ec60*/  LDL.LU R18, [R1+0x18] ;  /* 0x0000180001127983 */ /* 0x000eb60000300800 */
[----:B------:R-:W-:Y:S11]  /*5ec70*/  @!UPT UIADD3 URZ, URZ, URZ, URZ ;  /* 0x0000003f3f3ff290 */ /* 0x000ff6000fffe03f */
[----:B------:R0:W-:Y:S01]  /*5ec80*/  STL.64 [R1+0x5e0], R20 ;  /* 0x0005e01401007387 */ /* 0x0001e20000100a00 */
[----:B------:R1:W-:Y:S02]  /*5ec90*/  STL.64 [R1+0x5e8], R22 ;  /* 0x0005e81601007387 */ /* 0x0003e40000100a00 */
[----:B------:R-:W2:Y:S02]  /*5eca0*/  LDL.LU R19, [R1+0x1c] ;  /* 0x00001c0001137983 */ /* 0x000ea40000300800 */
[----:B--2---:R2:W-:Y:S01]  /*5ecb0*/  STL.64 [R1+0x1480], R18 ;  /* 0x0014801201007387 */ /* 0x0045e20000100a00 */
[----:B0-----:R-:W5:Y:S02]  /*5ecc0*/  LDL.LU R20, [R1+0x220] ;  /* 0x0002200001147983 */ /* 0x001f640000300800 */
[----:B------:R-:W5:Y:S02]  /*5ecd0*/  LDL.LU R21, [R1+0x224] ;  /* 0x0002240001157983 */ /* 0x000f640000300800 */
[----:B-1----:R-:W2:Y:S01]  /*5ece0*/  LDL.LU R22, [R1+0x228] ;  /* 0x0002280001167983 */ /* 0x002ea20000300800 */
[----:B------:R-:W2:Y:S04]  /*5ecf0*/  LDL.LU R23, [R1+0x22c] ;  /* 0x00022c0001177983 */ /* 0x000ea80000300800 */
[----:B--2---:R-:W-:Y:S01]  /*5ed00*/  STL.64 [R1+0x1490], R22 ;  /* 0x0014901601007387 */ /* 0x004fe20000100a00 */
[----:B-----5:R-:W-:Y:S02]  /*5ed10*/  STL.64 [R1+0x1488], R20 ;  /* 0x0014881401007387 */ /* 0x020fe40000100a00 */
        /* <DEDUP_REMOVED lines=8> */
[----:B------:R-:W5:Y:S01]  /*5eda0*/  LDL.LU R22, [R1+0x238] ;  /* 0x0002380001167983 */ /* 0x000f620000300800 */
[----:B------:R-:W5:Y:S04]  /*5edb0*/  LDL.LU R23, [R1+0x23c] ;  /* 0x00023c0001177983 */ /* 0x000f680000300800 */
[----:B0-----:R-:W2:Y:S01]  /*5edc0*/  LDL.LU R18, [R1+0x48] ;  /* 0x0000480001127983 */ /* 0x001ea20000300800 */
[----:B------:R-:W2:Y:S02]  /*5edd0*/  LDL.LU R19, [R1+0x4c] ;  /* 0x00004c0001137983 */ /* 0x000ea40000300800 */
[----:B------:R-:W-:-:S02]  /*5ede0*/  FADD R0, R16, R0 ;  /* 0x0000000010007221 */ /* 0x000fc40000000000 */
[----:B------:R-:W-:Y:S01]  /*5edf0*/  FADD R3, R17, R5 ;  /* 0x0000000511037221 */ /* 0x000fe20000000000 */
[----:B--2---:R-:W-:Y:S01]  /*5ee00*/  STL.64 [R1+0x14c8], R18 ;  /* 0x0014c81201007387 */ /* 0x004fe20000100a00 */
[----:B-----5:R-:W-:Y:S02]  /*5ee10*/  STL.64 [R1+0x14a8], R22 ;  /* 0x0014a81601007387 */ /* 0x020fe40000100a00 */
[----:B------:R0:W-:Y:S02]  /*5ee20*/  STL.64 [R1+0x14a0], R20 ;  /* 0x0014a01401007387 */ /* 0x0001e40000100a00 */
[----:B0-----:R-:W2:Y:S01]  /*5ee30*/  LDL.LU R20, [R1+0x240] ;  /* 0x0002400001147983 */ /* 0x001ea20000300800 */
[----:B------:R-:W2:Y:S02]  /*5ee40*/  LDL.LU R21, [R1+0x244] ;  /* 0x0002440001157983 */ /* 0x000ea40000300800 */
[----:B------:R-:W5:Y:S02]  /*5ee50*/  LDL.LU R22, [R1+0x248] ;  /* 0x0002480001167983 */ /* 0x000f640000300800 */
[----:B------:R-:W5:Y:S01]  /*5ee60*/  LDL.LU R23, [R1+0x24c] ;  /* 0x00024c0001177983 */ /* 0x000f620000300800 */
[----:B------:R-:W2:Y:S01]  /*5ee70*/  LDL.LU R16, [R1+0x260] ;  /* 0x0002600001107983 */ /* 0x000ea20000300800 */
[----:B------:R-:W2:Y:S02]  /*5ee80*/  LDL.LU R17, [R1+0x264] ;  /* 0x0002640001117983 */ /* 0x000ea40000300800 */
[----:B------:R-:W2:Y:S02]  /*5ee90*/  LDL.LU R18, [R1+0x268] ;  /* 0x0002680001127983 */ /* 0x000ea40000300800 */
[----:B------:R-:W2:Y:S02]  /*5eea0*/  LDL.LU R19, [R1+0x26c] ;  /* 0x00026c0001137983 */ /* 0x000ea40000300800 */
[----:B--2---:R0:W-:Y:S01]  /*5eeb0*/  STL.64 [R1+0x14d8], R18 ;  /* 0x0014d81201007387 */ /* 0x0041e20000100a00 */
[----:B------:R-:W-:Y:S03]  /*5eec0*/  STL.64 [R1+0x14d0], R16 ;  /* 0x0014d01001007387 */ /* 0x000fe60000100a00 */
[----:B0-----:R-:W2:Y:S01]  /*5eed0*/  LDL.LU R18, [R1+0x68] ;  /* 0x0000680001127983 */ /* 0x001ea20000300800 */
[----:B------:R-:W2:Y:S03]  /*5eee0*/  LDL.LU R19, [R1+0x6c] ;  /* 0x00006c0001137983 */ /* 0x000ea60000300800 */
[----:B--2---:R0:W-:Y:S04]  /*5eef0*/  STL.64 [R1+0x14f0], R18 ;  /* 0x0014f01201007387 */ /* 0x0041e80000100a00 */
[----:B0-----:R-:W2:Y:S01]  /*5ef00*/  LDL.LU R18, [R1+0x78] ;  /* 0x0000780001127983 */ /* 0x001ea20000300800 */
[----:B------:R-:W2:Y:S03]  /*5ef10*/  LDL.LU R19, [R1+0x7c] ;  /* 0x00007c0001137983 */ /* 0x000ea60000300800 */
        /* <DEDUP_REMOVED lines=26> */
[----:B------:R-:W3:Y:S03]  /*5f0c0*/  LDL.LU R19, [R1+0xac] ;  /* 0x0000ac0001137983 */ /* 0x000ee60000300800 */
[----:B-----5:R-:W-:Y:S01]  /*5f0d0*/  STL.64 [R1+0x1518], R22 ;  /* 0x0015181601007387 */ /* 0x020fe20000100a00 */
[----:B--2---:R0:W-:Y:S03]  /*5f0e0*/  STL.64 [R1+0x1510], R20 ;  /* 0x0015101401007387 */ /* 0x0041e60000100a00 */
[----:B0-----:R-:W2:Y:S01]  /*5f0f0*/  LDL.LU R20, [R1+0x290] ;  /* 0x0002900001147983 */ /* 0x001ea20000300800 */
[----:B------:R-:W2:Y:S02]  /*5f100*/  LDL.LU R21, [R1+0x294] ;  /* 0x0002940001157983 */ /* 0x000ea40000300800 */
[----:B------:R-:W5:Y:S02]  /*5f110*/  LDL.LU R22, [R1+0x298] ;  /* 0x0002980001167983 */ /* 0x000f640000300800 */
[----:B------:R-:W5:Y:S02]  /*5f120*/  LDL.LU R23, [R1+0x29c] ;  /* 0x00029c0001177983 */ /* 0x000f640000300800 */
[----:B----4-:R-:W-:-:S02]  /*5f130*/  FADD R4, R8, R4 ;  /* 0x0000000408047221 */ /* 0x010fc40000000000 */
[----:B------:R-:W-:Y:S02]  /*5f140*/  FADD R3, R9, R3 ;  /* 0x0000000309037221 */ /* 0x000fe40000000000 */
[----:B------:R-:W-:Y:S01]  /*5f150*/  FADD R0, R13, R0 ;  /* 0x000000000d007221 */ /* 0x000fe20000000000 */
[----:B------:R-:W-:Y:S04]  /*5f160*/  SHFL.BFLY PT, R8, R4, 0x2, 0x1f ;  /* 0x0c401f0004087f89 */ /* 0x000fe800000e0000 */
[----:B------:R-:W0:Y:S04]  /*5f170*/  SHFL.BFLY PT, R9, R3, 0x2, 0x1f ;  /* 0x0c401f0003097f89 */ /* 0x000e2800000e0000 */
[----:B-----5:R-:W-:Y:S01]  /*5f180*/  STL.64 [R1+0x1530], R22 ;  /* 0x0015301601007387 */ /* 0x020fe20000100a00 */
[----:B--2---:R1:W-:Y:S03]  /*5f190*/  STL.64 [R1+0x1528], R20 ;  /* 0x0015281401007387 */ /* 0x0043e60000100a00 */
[----:B-1----:R-:W2:Y:S01]  /*5f1a0*/  LDL.LU R20, [R1+0x2a0] ;  /* 0x0002a00001147983 */ /* 0x002ea20000300800 */
[----:B------:R-:W2:Y:S02]  /*5f1b0*/  LDL.LU R21, [R1+0x2a4] ;  /* 0x0002a40001157983 */ /* 0x000ea40000300800 */
[----:B------:R-:W4:Y:S02]  /*5f1c0*/  LDL.LU R22, [R1+0x2a8] ;  /* 0x0002a80001167983 */ /* 0x000f240000300800 */
[----:B------:R-:W4:Y:S02]  /*5f1d0*/  LDL.LU R23, [R1+0x2ac] ;  /* 0x0002ac0001177983 */ /* 0x000f240000300800 */
[----:B------:R-:W-:-:S02]  /*5f1e0*/  FADD R0, R12, R0 ;  /* 0x000000000c007221 */ /* 0x000fc40000000000 */
[----:B------:R-:W1:Y:S04]  /*5f1f0*/  SHFL.BFLY PT, R12, R2, 0x2, 0x1f ;  /* 0x0c401f00020c7f89 */ /* 0x000e6800000e0000 */
[----:B----4-:R-:W-:Y:S01]  /*5f200*/  STL.64 [R1+0x1548], R22 ;  /* 0x0015481601007387 */ /* 0x010fe20000100a00 */
[----:B--2---:R2:W-:Y:S03]  /*5f210*/  STL.64 [R1+0x1540], R20 ;  /* 0x0015401401007387 */ /* 0x0045e60000100a00 */
[----:B--2---:R-:W3:Y:S01]  /*5f220*/  LDL.LU R20, [R1+0x2b0] ;  /* 0x0002b00001147983 */ /* 0x004ee20000300800 */
[----:B------:R-:W3:Y:S02]  /*5f230*/  LDL.LU R21, [R1+0x2b4] ;  /* 0x0002b40001157983 */ /* 0x000ee40000300800 */
[----:B------:R-:W3:Y:S02]  /*5f240*/  LDL.LU R22, [R1+0x2b8] ;  /* 0x0002b80001167983 */ /* 0x000ee40000300800 */
[----:B------:R-:W3:Y:S01]  /*5f250*/  LDL.LU R23, [R1+0x2bc] ;  /* 0x0002bc0001177983 */ /* 0x000ee20000300800 */
[----:B------:R2:W-:Y:S01]  /*5f260*/  STL.64 [R1+0x1440], R10 ;  /* 0x0014400a01007387 */ /* 0x0005e20000100a00 */
[----:B0-----:R-:W-:Y:S03]  /*5f270*/  STL.64 [R1+0x1438], R8 ;  /* 0x0014380801007387 */ /* 0x001fe60000100a00 */
[----:B--2---:R-:W2:Y:S01]  /*5f280*/  LDL.LU R10, [R1+0x58] ;  /* 0x00005800010a7983 */ /* 0x004ea20000300800 */
[----:B------:R-:W2:Y:S02]  /*5f290*/  LDL.LU R11, [R1+0x5c] ;  /* 0x00005c00010b7983 */ /* 0x000ea40000300800 */
[----:B------:R-:W-:Y:S02]  /*5f2a0*/  STL.64 [R1+0x1450], R14 ;  /* 0x0014500e01007387 */ /* 0x000fe40000100a00 */
[----:B-1----:R0:W-:Y:S02]  /*5f2b0*/  STL [R1+0x1448], R12 ;  /* 0x0014480c01007387 */ /* 0x0021e40000100800 */
[----:B0-----:R-:W4:Y:S01]  /*5f2c0*/  LDL.LU R12, [R1+0x200] ;  /* 0x00020000010c7983 */ /* 0x001f220000300800 */
[----:B------:R-:W4:Y:S02]  /*5f2d0*/  LDL.LU R13, [R1+0x204] ;  /* 0x00020400010d7983 */ /* 0x000f240000300800 */
[----:B------:R-:W5:Y:S02]  /*5f2e0*/  LDL.LU R14, [R1+0x208] ;  /* 0x00020800010e7983 */ /* 0x000f640000300800 */
[----:B------:R-:W5:Y:S01]  /*5f2f0*/  LDL.LU R15, [R1+0x20c] ;  /* 0x00020c00010f7983 */ /* 0x000f620000300800 */
[C---:B---3--:R-:W-:Y:S01]  /*5f300*/  HMMA.16816.F32.BF16 R16, R24.reuse, R18, R20 ;  /* 0x000000121810723c */ /* 0x048fe20000041814 */
[----:B-----5:R-:W-:Y:S01]  /*5f310*/  STL.64 [R1+0x1468], R14 ;  /* 0x0014680e01007387 */ /* 0x020fe20000100a00 */
[----:B----4-:R0:W-:Y:S03]  /*5f320*/  STL.64 [R1+0x1460], R12 ;  /* 0x0014600c01007387 */ /* 0x0101e60000100a00 */
[----:B0-----:R-:W3:Y:S01]  /*5f330*/  LDL.LU R12, [R1+0x210] ;  /* 0x00021000010c7983 */ /* 0x001ee20000300800 */
[----:B------:R-:W3:Y:S02]  /*5f340*/  LDL.LU R13, [R1+0x214] ;  /* 0x00021400010d7983 */ /* 0x000ee40000300800 */
[----:B------:R-:W3:Y:S02]  /*5f350*/  LDL.LU R14, [R1+0x218] ;  /* 0x00021800010e7983 */ /* 0x000ee40000300800 */
[----:B------:R-:W3:Y:S01]  /*5f360*/  LDL.LU R15, [R1+0x21c] ;  /* 0x00021c00010f7983 */ /* 0x000ee20000300800 */
[----:B------:R-:W4:Y:S01]  /*5f370*/  LDL.LU.64 R22, [R1+0x1548] ;  /* 0x0015480001167983 */ /* 0x000f220000300a00 */
[----:B------:R-:W4:Y:S11]  /*5f380*/  LDL.LU.64 R20, [R1+0x1540] ;  /* 0x0015400001147983 */ /* 0x000f360000300a00 */
[----:B------:R-:W-:Y:S02]  /*5f390*/  STL.64 [R1+0x5d0], R16 ;  /* 0x0005d01001007387 */ /* 0x000fe40000100a00 */
[----:B------:R0:W-:Y:S02]  /*5f3a0*/  STL.64 [R1+0x5d8], R18 ;  /* 0x0005d81201007387 */ /* 0x0001e40000100a00 */
        /* <DEDUP_REMOVED lines=28> */
[----:B0-----:R-:W2:Y:S01]  /*5f570*/  LDL.LU.64 R18, [R1+0x14d8] ;  /* 0x0014d80001127983 */ /* 0x001ea20000300a00 */
[----:B------:R-:W2:Y:S02]  /*5f580*/  LDL.LU.64 R16, [R1+0x14d0] ;  /* 0x0014d00001107983 */ /* 0x000ea40000300a00 */
[C---:B--2---:R-:W-:Y:S01]  /*5f590*/  HMMA.16816.F32.BF16 R8, R24.reuse, R10, R16 ;  /* 0x0000000a1808723c */ /* 0x044fe20000041810 */
[----:B------:R-:W4:Y:S11]  /*5f5a0*/  LDL.LU.64 R18, [R1+0x14c8] ;  /* 0x0014c80001127983 */ /* 0x000f360000300a00 */
[----:B------:R-:W-:Y:S11]  /*5f5b0*/  @!UPT UIADD3 URZ, URZ, URZ, URZ ;  /* 0x0000003f3f3ff290 */ /* 0x000ff6000fffe03f */
        /* <DEDUP_REMOVED lines=32> */
[----:B0-----:R-:W2:Y:S01]  /*5f7c0*/  LDL.LU.64 R18, [R1+0x1470] ;  /* 0x0014700001127983 */ /* 0x001ea20000300a00 */
[----:B------:R-:W4:Y:S01]  /*5f7d0*/  LDL R17, [R1+0x7e4] ;  /* 0x0007e40001117983 */ /* 0x000f220000100800 */
[C---:B---3--:R-:W-:Y:S02]  /*5f7e0*/  HMMA.16816.F32.BF16 R20, R24.reuse, R22, R12 ;  /* 0x000000161814723c */ /* 0x048fe4000004180c */
[----:B------:R-:W3:Y:S01]  /*5f7f0*/  LDL.LU.64 R14, [R1+0x1468] ;  /* 0x00146800010e7983 */ /* 0x000ee20000300a00 */
[----:B------:R-:W3:Y:S11]  /*5f800*/  LDL.LU.64 R12, [R1+0x1460] ;  /* 0x00146000010c7983 */ /* 0x000ef60000300a00 */
[----:B------:R-:W-:Y:S09]  /*5f810*/  @!UPT UIADD3 URZ, URZ, URZ, URZ ;  /* 0x0000003f3f3ff290 */ /* 0x000ff2000fffe03f */
[----:B------:R-:W-:Y:S01]  /*5f820*/  STL.64 [R1+0x680], R20 ;  /* 0x0006801401007387 */ /* 0x000fe20000100a00 */
[----:B------:R0:W-:Y:S03]  /*5f830*/  STL.64 [R1+0x688], R22 ;  /* 0x0006881601007387 */ /* 0x0001e60000100a00 */
[----:B0-----:R-:W3:Y:S01]  /*5f840*/  LDL.LU.64 R22, [R1+0x1458] ;  /* 0x0014580001167983 */ /* 0x001ee20000300a00 */
[----:B------:R-:W5:Y:S02]  /*5f850*/  LDL.LU R20, [R1+0x7f4] ;  /* 0x0007f40001147983 */ /* 0x000f640000300800 */
[----:B------:R-:W5:Y:S02]  /*5f860*/  LDL.LU R21, [R1+0x7f0] ;  /* 0x0007f00001157983 */ /* 0x000f640000300800 */
[----:B------:R-:W2:Y:S01]  /*5f870*/  LDL R16, [R1+0x7e0] ;  /* 0x0007e00001107983 */ /* 0x000ea20000100800 */
[C---:B---3--:R-:W-:Y:S11]  /*5f880*/  HMMA.16816.F32.BF16 R12, R24.reuse, R22, R12 ;  /* 0x00000016180c723c */ /* 0x048ff6000004180c */
[----:B------:R-:W-:Y:S11]  /*5f890*/  @!UPT UIADD3 URZ, URZ, URZ, URZ ;  /* 0x0000003f3f3ff290 */ /* 0x000ff6000fffe03f */
[----:B------:R-:W-:Y:S01]  /*5f8a0*/  @!UPT UIADD3 URZ, URZ, URZ, URZ ;  /* 0x0000003f3f3ff290 */ /* 0x000fe2000fffe03f */
[----:B------:R-:W-:Y:S01]  /*5f8b0*/  STL.64 [R1+0x6a0], R12 ;  /* 0x0006a00c01007387 */ /* 0x000fe20000100a00 */
[----:B------:R0:W-:Y:S03]  /*5f8c0*/  STL.64 [R1+0x6a8], R14 ;  /* 0x0006a80e01007387 */ /* 0x0001e60000100a00 */
[----:B0-----:R-:W3:Y:S01]  /*5f8d0*/  LDL.LU.64 R14, [R1+0x1450] ;  /* 0x00145000010e7983 */ /* 0x001ee20000300a00 */
[----:B------:R-:W2:Y:S02]  /*5f8e0*/  LDL.LU R12, [R1+0x1448] ;  /* 0x00144800010c7983 */ /* 0x000ea40000300800 */
[----:B------:R-:W2:Y:S02]  /*5f8f0*/  LDL.LU R22, [R1+0x800] ;  /* 0x0008000001167983 */ /* 0x000ea40000300800 */
[----:B------:R-:W2:Y:S02]  /*5f900*/  LDL.LU R23, [R1+0x7fc] ;  /* 0x0007fc0001177983 */ /* 0x000ea40000300800 */
[----:B--2---:R-:W-:Y:S01]  /*5f910*/  STL.64 [R1+0x1410], R22 ;  /* 0x0014101601007387 */ /* 0x004fe20000100a00 */
[----:B-----5:R0:W-:Y:S03]  /*5f920*/  STL.64 [R1+0x1408], R20 ;  /* 0x0014081401007387 */ /* 0x0201e60000100a00 */
[----:B0-----:R-:W2:Y:S01]  /*5f930*/  LDL.LU R20, [R1+0x1b0] ;  /* 0x0001b00001147983 */ /* 0x001ea20000300800 */
[----:B------:R-:W2:Y:S02]  /*5f940*/  LDL.LU R21, [R1+0x1b4] ;  /* 0x0001b40001157983 */ /* 0x000ea40000300800 */
[----:B------:R-:W5:Y:S02]  /*5f950*/  LDL.LU R22, [R1+0x1b8] ;  /* 0x0001b80001167983 */ /* 0x000f640000300800 */
[----:B------:R-:W5:Y:S02]  /*5f960*/  LDL.LU R23, [R1+0x1bc] ;  /* 0x0001bc0001177983 */ /* 0x000f640000300800 */
[----:B-----5:R-:W-:Y:S01]  /*5f970*/  STL.64 [R1+0x1420], R22 ;  /* 0x0014201601007387 */ /* 0x020fe20000100a00 */
[----:B--2---:R0:W-:Y:S03]  /*5f980*/  STL.64 [R1+0x1418], R20 ;  /* 0x0014181401007387 */ /* 0x0041e60000100a00 */
[----:B0-----:R-:W2:Y:S01]  /*5f990*/  LDL.LU R20, [R1+0x1d0] ;  /* 0x0001d00001147983 */ /* 0x001ea20000300800 */
[----:B------:R-:W2:Y:S02]  /*5f9a0*/  LDL.LU R21, [R1+0x1d4] ;  /* 0x0001d40001157983 */ /* 0x000ea40000300800 */
[----:B------:R-:W5:Y:S02]  /*5f9b0*/  LDL.LU R22, [R1+0x1d8] ;  /* 0x0001d80001167983 */ /* 0x000f640000300800 */
[----:B------:R-:W5:Y:S01]  /*5f9c0*/  LDL.LU R23, [R1+0x1dc] ;  /* 0x0001dc0001177983 */ /* 0x000f620000300800 */
[C---:B------:R-:W-:Y:S01]  /*5f9d0*/  HMMA.16816.F32.BF16 R8, R24.reuse, R18, R8 ;  /* 0x000000121808723c */ /* 0x040fe20000041808 */
[----:B-----5:R-:W-:Y:S01]  /*5f9e0*/  STL.64 [R1+0x1430], R22 ;  /* 0x0014301601007387 */ /* 0x020fe20000100a00 */
[----:B--2---:R0:W-:Y:S03]  /*5f9f0*/  STL.64 [R1+0x1428], R20 ;  /* 0x0014281401007387 */ /* 0x0041e60000100a00 */
[----:B0-----:R-:W3:Y:S01]  /*5fa00*/  LDL.LU R20, [R1+0x1e0] ;  /* 0x0001e00001147983 */ /* 0x001ee20000300800 */
[----:B------:R-:W3:Y:S02]  /*5fa10*/  LDL.LU R21, [R1+0x1e4] ;  /* 0x0001e40001157983 */ /* 0x000ee40000300800 */
[----:B------:R-:W3:Y:S02]  /*5fa20*/  LDL.LU R22, [R1+0x1e8] ;  /* 0x0001e80001167983 */ /* 0x000ee40000300800 */
[----:B------:R-:W3:Y:S11]  /*5fa30*/  LDL.LU R23, [R1+0x1ec] ;  /* 0x0001ec0001177983 */ /* 0x000ef60000300800 */
[----:B------:R-:W-:Y:S02]  /*5fa40*/  @!UPT UIADD3 URZ, URZ, URZ, URZ ;  /* 0x0000003f3f3ff290 */ /* 0x000fe4000fffe03f */
[----:B------:R-:W-:Y:S01]  /*5fa50*/  STL.64 [R1+0x6b0], R8 ;  /* 0x0006b00801007387 */ /* 0x000fe20000100a00 */
[----:B------:R0:W-:Y:S02]  /*5fa60*/  STL.64 [R1+0x6b8], R10 ;  /* 0x0006b80a01007387 */ /* 0x0001e40000100a00 */
[----:B------:R-:W-:Y:S01]  /*5fa70*/  FADD R2, R2, R12 ;  /* 0x0000000c02027221 */ /* 0x000fe20000000000 */
[----:B0-----:R-:W2:Y:S01]  /*5fa80*/  LDL.LU.64 R10, [R1+0x1440] ;  /* 0x00144000010a7983 */ /* 0x001ea20000300a00 */
[----:B------:R-:W5:Y:S02]  /*5fa90*/  LDL.LU.64 R8, [R1+0x1438] ;  /* 0x0014380001087983 */ /* 0x000f640000300a00 */
[----:B------:R-:W2:Y:S01]  /*5faa0*/  LDL.LU R19, [R1+0x6c4] ;  /* 0x0006c40001137983 */ /* 0x000ea20000300800 */
[C---:B---3--:R-:W-:Y:S01]  /*5fab0*/  HMMA.16816.F32.BF16 R12, R24.reuse, R14, R20 ;  /* 0x0000000e180c723c */ /* 0x048fe20000041814 */
[----:B------:R-:W3:Y:S01]  /*5fac0*/  LDL.LU.64 R22, [R1+0x1430] ;  /* 0x0014300001167983 */ /* 0x000ee20000300a00 */
[----:B------:R-:W3:Y:S11]  /*5fad0*/  LDL.LU.64 R20, [R1+0x1428] ;  /* 0x0014280001147983 */ /* 0x000ef60000300a00 */
[----:B------:R-:W-:Y:S10]  /*5fae0*/  @!UPT UIADD3 URZ, URZ, URZ, URZ ;  /* 0x0000003f3f3ff290 */ /* 0x000ff4000fffe03f */
[----:B------:R-:W-:Y:S01]  /*5faf0*/  STL.64 [R1+0x650], R12 ;  /* 0x0006500c01007387 */ /* 0x000fe20000100a00 */
[----:B------:R-:W-:Y:S01]  /*5fb00*/  STL.64 [R1+0x658], R14 ;  /* 0x0006580e01007387 */ /* 0x000fe20000100a00 */
[----:B---3--:R-:W-:Y:S11]  /*5fb10*/  HMMA.16816.F32.BF16 R20, R24, R6, R20 ;  /* 0x000000061814723c */ /* 0x008ff60000041814 */
[----:B------:R-:W-:Y:S11]  /*5fb20*/  @!UPT UIADD3 URZ, URZ, URZ, URZ ;  /* 0x0000003f3f3ff290 */ /* 0x000ff6000fffe03f */
[----:B------:R-:W-:Y:S01]  /*5fb30*/  @!UPT UIADD3 URZ, URZ, URZ, URZ ;  /* 0x0000003f3f3ff290 */ /* 0x000fe2000fffe03f */
[----:B------:R-:W-:Y:S01]  /*5fb40*/  STL.64 [R1+0x690], R20 ;  /* 0x0006901401007387 */ /* 0x000fe20000100a00 */
[----:B------:R0:W-:Y:S03]  /*5fb50*/  STL.64 [R1+0x698], R22 ;  /* 0x0006981601007387 */ /* 0x0001e60000100a00 */
[----:B0-----:R-:W2:Y:S01]  /*5fb60*/  LDL.LU.64 R22, [R1+0x1420] ;  /* 0x0014200001167983 */ /* 0x001ea20000300a00 */
[----:B------:R-:W2:Y:S03]  /*5fb70*/  LDL.LU.64 R20, [R1+0x1418] ;  /* 0x0014180001147983 */ /* 0x000ea60000300a00 */
[----:B------:R-:W0:Y:S01]  /*5fb80*/  S2R R13, SR_CTAID.X ;  /* 0x00000000000d7919 */ /* 0x000e220000002500 */
[----:B------:R-:W3:Y:S02]  /*5fb90*/  LDL.LU R18, [R1+0xbc4] ;  /* 0x000bc40001127983 */ /* 0x000ee40000300800 */
[----:B------:R-:W3:Y:S02]  /*5fba0*/  LDL.LU R15, [R1+0xbc8] ;  /* 0x000bc800010f7983 */ /* 0x000ee40000300800 */
[----:B------:R-:W3:Y:S01]  /*5fbb0*/  LDL.LU R14, [R1+0xbcc] ;  /* 0x000bcc00010e7983 */ /* 0x000ee20000300800 */
[----:B0-----:R-:W-:-:S02]  /*5fbc0*/  SHF.L.U32 R7, R13, 0x8, RZ ;  /* 0x000000080d077819 */ /* 0x001fc400000006ff */
[----:B------:R-:W3:Y:S04]  /*5fbd0*/  LDL.LU R13, [R1+0xbd0] ;  /* 0x000bd000010d7983 */ /* 0x000ee80000300800 */
[----:B------:R-:W0:Y:S01]  /*5fbe0*/  SHFL.BFLY PT, R5, R0, 0x2, 0x1f ;  /* 0x0c401f0000057f89 */ /* 0x000e2200000e0000 */
[----:B--2---:R-:W-:Y:S03]  /*5fbf0*/  HMMA.16816.F32.BF16 R24, R24, R10, R20 ;  /* 0x0000000a1818723c */ /* 0x004fe60000041814 */
[----:B------:R-:W3:Y:S01]  /*5fc00*/  LDL.LU.64 R22, [R1+0x1410] ;  /* 0x0014100001167983 */ /* 0x000ee20000300a00 */
[----:B------:R-:W2:Y:S02]  /*5fc10*/  LDL.LU.64 R20, [R1+0x1408] ;  /* 0x0014080001147983 */ /* 0x000ea40000300a00 */
[----:B------:R-:W2:Y:S02]  /*5fc20*/  LDL.LU R11, [R1+0x6c0] ;  /* 0x0006c000010b7983 */ /* 0x000ea40000300800 */
[----:B-----5:R-:W-:-:S02]  /*5fc30*/  FADD R4, R4, R8 ;  /* 0x0000000804047221 */ /* 0x020fc40000000000 */
[----:B------:R-:W-:Y:S02]  /*5fc40*/  FADD R3, R3, R9 ;  /* 0x0000000903037221 */ /* 0x000fe40000000000 */
[----:B0-----:R-:W-:Y:S02]  /*5fc50*/  FADD R0, R0, R5 ;  /* 0x0000000500007221 */ /* 0x001fe40000000000 */
[----:B------:R-:W0:Y:S04]  /*5fc60*/  SHFL.BFLY PT, R5, R4, 0x1, 0x1f ;  /* 0x0c201f0004057f89 */ /* 0x000e2800000e0000 */
[----:B------:R-:W1:Y:S04]  /*5fc70*/  SHFL.BFLY PT, R8, R3, 0x1, 0x1f ;  /* 0x0c201f0003087f89 */ /* 0x000e6800000e0000 */
[----:B------:R-:W5:Y:S04]  /*5fc80*/  SHFL.BFLY PT, R9, R2, 0x1, 0x1f ;  /* 0x0c201f0002097f89 */ /* 0x000f6800000e0000 */
[----:B------:R-:W4:Y:S01]  /*5fc90*/  SHFL.BFLY PT, R12, R0, 0x1, 0x1f ;  /* 0x0c201f00000c7f89 */ /* 0x000f2200000e0000 */
[----:B------:R-:W-:Y:S01]  /*5fca0*/  IADD3 R6, R7, 0x100, RZ ;  /* 0x0000010007067810 */ /* 0x000fe20007ffe0ff */
[----:B------:R-:W-:-:S04]  /*5fcb0*/  IMAD.MOV.U32 R7, RZ, RZ, 0x80 ;  /* 0x00000080ff077424 */ /* 0x000fc800078e00ff */
[----:B------:R-:W-:Y:S01]  /*5fcc0*/  IMAD R19, R7, c[0x0][0x1a4], R19 ;  /* 0x0000690007137a24 */ /* 0x000fe200078e0213 */
[----:B------:R-:W-:Y:S01]  /*5fcd0*/  UIADD3 UR4, UP0, UR4, 0x80, URZ ;  /* 0x0000008004047890 */ /* 0x000fe2000ff1e03f */
[----:B------:R2:W-:Y:S01]  /*5fce0*/  STL.64 [R1+0x6e0], R24 ;  /* 0x0006e01801007387 */ /* 0x0005e20000100a00 */
[----:B------:R2:W-:Y:S02]  /*5fcf0*/  STL.64 [R1+0x6e8], R26 ;  /* 0x0006e81a01007387 */ /* 0x0005e40000100a00 */
[----:B0-----:R-:W-:Y:S02]  /*5fd00*/  FADD R5, R4, R5 ;  /* 0x0000000504057221 */ /* 0x001fe40000000000 */
[----:B-1----:R-:W-:Y:S02]  /*5fd10*/  FADD R3, R3, R8 ;  /* 0x0000000803037221 */ /* 0x002fe40000000000 */
[----:B-----5:R-:W-:Y:S02]  /*5fd20*/  FADD R2, R2, R9 ;  /* 0x0000000902027221 */ /* 0x020fe40000000000 */
[----:B----4-:R-:W-:Y:S01]  /*5fd30*/  FADD R0, R0, R12 ;  /* 0x0000000c00007221 */ /* 0x010fe20000000000 */
[----:B------:R-:W-:Y:S01]  /*5fd40*/  UIADD3.X UR5, URZ, UR5, URZ, UP0, !UPT ;  /* 0x000000053f057290 */ /* 0x000fe200087fe43f */
[----:B------:R-:W-:-:S05]  /*5fd50*/  ISETP.LE.U32.AND P0, PT, R6, UR4, PT ;  /* 0x0000000406007c0c */ /* 0x000fca000bf03070 */
[----:B------:R-:W-:-:S04]  /*5fd60*/  MOV R6, UR5 ;  /* 0x0000000500067c02 */ /* 0x000fc80008000f00 */
[----:B------:R-:W-:Y:S01]  /*5fd70*/  ISETP.GE.U32.AND.EX P0, PT, R6, RZ, PT, P0 ;  /* 0x000000ff0600720c */ /* 0x000fe20003f06100 */
[----:B---3--:R-:W-:Y:S02]  /*5fd80*/  FFMA R18, R22, R18, R5 ;  /* 0x0000001216127223 */ /* 0x008fe40000000005 */
[----:B--2---:R-:W-:Y:S02]  /*5fd90*/  IMAD R11, R7, c[0x0][0x1b4], R11 ;  /* 0x00006d00070b7a24 */ /* 0x004fe400078e020b */
[----:B------:R-:W-:Y:S02]  /*5fda0*/  FFMA R15, R23, R15, R3 ;  /* 0x0000000f170f7223 */ /* 0x000fe40000000003 */
[----:B------:R-:W-:Y:S02]  /*5fdb0*/  FFMA R14, R20, R14, R2 ;  /* 0x0000000e140e7223 */ /* 0x000fe40000000002 */
[----:B------:R-:W-:Y:S01]  /*5fdc0*/  FFMA R13, R21, R13, R0 ;  /* 0x0000000d150d7223 */ /* 0x000fe20000000000 */
[----:B------:R0:W-:Y:S01]  /*5fdd0*/  STL [R1+0x6c0], R11 ;  /* 0x0006c00b01007387 */ /* 0x0001e20000100800 */
[----:B------:R0:W-:Y:S02]  /*5fde0*/  STL [R1+0x6c4], R19 ;  /* 0x0006c41301007387 */ /* 0x0001e40000100800 */
[----:B------:R0:W-:Y:S02]  /*5fdf0*/  STL [R1+0xbc4], R18 ;  /* 0x000bc41201007387 */ /* 0x0001e40000100800 */
[----:B------:R0:W-:Y:S01]  /*5fe00*/  STL [R1+0xbc8], R15 ;  /* 0x000bc80f01007387 */ /* 0x0001e20000100800 */
[----:B------:R0:W-:Y:S01]  /*5fe10*/  STL [R1+0x7f0], R17 ;  /* 0x0007f01101007387 */ /* 0x0001e20000100800 */
[----:B------:R0:W-:Y:S02]  /*5fe20*/  STL [R1+0xbcc], R14 ;  /* 0x000bcc0e01007387 */ /* 0x0001e40000100800 */
[----:B------:R0:W-:Y:S02]  /*5fe30*/  STL [R1+0xbd0], R13 ;  /* 0x000bd00d01007387 */ /* 0x0001e40000100800 */
[----:B------:R0:W-:Y:S01]  /*5fe40*/  STL [R1+0x7f4], R16 ;  /* 0x0007f41001007387 */ /* 0x0001e20000100800 */
[----:B------:R0:W-:Y:S01]  /*5fe50*/  STL [R1+0xa30], R29 ;  /* 0x000a301d01007387 */ /* 0x0001e20000100800 */
[----:B------:R0:W-:Y:S01]  /*5fe60*/  STL [R1+0xa34], R28 ;  /* 0x000a341c01007387 */ /* 0x0001e20000100800 */
[----:B------:R-:W-:Y:S01]  /*5fe70*/  @P0 CALL.REL.NOINC `(.L_x_1) ;  /* 0x0000001000000944 */ /* 0x000fe20003c00000 */
[----:B------:R-:W-:Y:S05]  /*5fe80*/  BRA `(.L_x_2) ;  /* 0xfffafd8000007947 */ /* 0x000fea000383ffff */
.L_x_1:
[----:B------:R-:W-:Y:S01]  /*5fe90*/  IMAD.MOV.U32 R0, RZ, RZ, R17 ;  /* 0x000000ffff007224 */ /* 0x000fe200078e0011 */
[----:B------:R-:W-:Y:S01]  /*5fea0*/  MOV R2, R16 ;  /* 0x0000001000027202 */ /* 0x000fe20000000f00 */
[----:B------:R1:W-:Y:S04]  /*5feb0*/  STL [R1+0x458], R28 ;  /* 0x0004581c01007387 */ /* 0x0003e80000100800 */
[----:B------:R1:W-:Y:S04]  /*5fec0*/  STL [R1+0x454], R29 ;  /* 0x0004541d01007387 */ /* 0x0003e80000100800 */
[----:B------:R1:W-:Y:S04]  /*5fed0*/  STL [R1+0x44c], R0 ;  /* 0x00044c0001007387 */ /* 0x0003e80000100800 */
[----:B------:R1:W-:Y:S02]  /*5fee0*/  STL [R1+0x450], R2 ;  /* 0x0004500201007387 */ /* 0x0003e40000100800 */
.L_x_0:
[----:B-1----:R-:W2:Y:S04]  /*5fef0*/  LDL.LU R7, [R1+0xbc8] ;  /* 0x000bc80001077983 */ /* 0x002ea80000300800 */
[----:B------:R-:W3:Y:S04]  /*5ff00*/  LDL.LU R8, [R1+0xbcc] ;  /* 0x000bcc0001087983 */ /* 0x000ee80000300800 */
[----:B------:R-:W4:Y:S04]  /*5ff10*/  LDL.LU R0, [R1+0xbc4] ;  /* 0x000bc40001007983 */ /* 0x000f280000300800 */
[----:B------:R-:W5:Y:S01]  /*5ff20*/  LDL.LU R5, [R1+0xbd0] ;  /* 0x000bd00001057983 */ /* 0x000f620000300800 */
[----:B------:R-:W-:-:S03]  /*5ff30*/  MOV R6, 0x3dc6b27f ;  /* 0x3dc6b27f00067802 */ /* 0x000fc60000000f00 */
[----:B------:R-:W-:Y:S01]  /*5ff40*/  BAR.SYNC.DEFER_BLOCKING 0x0 ;  /* 0x0000000000007b1d */ /* 0x000fe20000010000 */
[----:B--2---:R-:W-:Y:S02]  /*5ff50*/  FSETP.GEU.AND P1, PT, R7, 1.175494350822287508e-38, PT ;  /* 0x008000000700780b */ /* 0x004fe40003f2e000 */
[----:B0--3--:R-:W-:-:S03]  /*5ff60*/  MOV R29, R8 ;  /* 0x00000008001d7202 */ /* 0x009fc60000000f00 */
[----:B------:R-:W0:Y:S01]  /*5ff70*/  S2R R8, SR_TID.X ;  /* 0x0000000000087919 */ /* 0x000e220000002100 */
[C---:B----4-:R-:W-:Y:S01]  /*5ff80*/  FMUL R2, R0.reuse, 8388608 ;  /* 0x4b00000000027820 */ /* 0x050fe20000400000 */
[----:B------:R-:W-:Y:S02]  /*5ff90*/  FSETP.GEU.AND P0, PT, R0, 1.175494350822287508e-38, PT ;  /* 0x008000000000780b */ /* 0x000fe40003f0e000 */
[----:B------:R1:W-:Y:S02]  /*5ffa0*/  STL [R1+0xa0], R0 ;  /* 0x0000a00001007387 */ /* 0x0003e40000100800 */
[----:B------:R-:W-:Y:S02]  /*5ffb0*/  FSEL R2, R2, R0, !P0 ;  /* 0x0000000002027208 */ /* 0x000fe40004000000 */
[----:B------:R5:W-:Y:S01]  /*5ffc0*/  STL [R1+0x9c], R7 ;  /* 0x00009c0701007387 */ /* 0x000be20000100800 */
[----:B------:R-:W-:Y:S02]  /*5ffd0*/  FSEL R3, RZ, -23, P0 ;  /* 0xc1b80000ff037808 */ /* 0x000fe40000000000 */
[----:B------:R-:W-:-:S02]  /*5ffe0*/  ISETP.GE.U32.AND P0, PT, R2, 0x7f800000, PT ;  /* 0x7f8000000200780c */ /* 0x000fc40003f06070 */
[C---:B------:R-:W-:Y:S02]  /*5fff0*/  FSETP.NEU.AND P3, PT, R2.reuse, RZ, PT ;  /* 0x000000ff0200720b */ /* 0x040fe40003f6d000 */
[----:B-1----:R-:W-:-:S04]  /*60000*/  IADD3 R0, R2, -0x3f3504f3, RZ ;  /* 0xc0cafb0d02007810 */ /* 0x002fc80007ffe0ff */
[----:B------:R-:W-:-:S04]  /*60010*/  LOP3.LUT R0, R0, 0xff800000, RZ, 0xc0, !PT ;  /* 0xff80000000007812 */ /* 0x000fc800078ec0ff */
[----:B------:R1:W2:Y:S02]  /*60020*/  I2F R4, R0 ;  /* 0x0000000000047306 */ /* 0x0002a40000201400 */
[----:B-1----:R-:W-:-:S05]  /*60030*/  IADD3 R0, R2, -R0, RZ ;  /* 0x8000000002007210 */ /* 0x002fca0007ffe0ff */
[----:B------:R-:W-:Y:S02]  /*60040*/  FADD R0, R0, -1 ;  /* 0xbf80000000007421 */ /* 0x000fe40000000000 */
[----:B--2---:R-:W-:Y:S02]  /*60050*/  FFMA.FTZ R4, R4, 1.1920928955078125e-07, R3 ;  /* 0x3400000004047823 */ /* 0x004fe40000010003 */
[----:B------:R-:W-:-:S04]  /*60060*/  FFMA.FTZ R3, R0, R6, -0.16845393180847167969 ;  /* 0xbe2c7f3000037423 */ /* 0x000fc80000010006 */
[----:B------:R-:W-:-:S04]  /*60070*/  FFMA.FTZ R3, R0, R3, 0.1716887056827545166 ;  /* 0x3e2fcf2a00037423 */ /* 0x000fc80000010003 */
[----:B------:R-:W-:-:S04]  /*60080*/  FFMA.FTZ R3, R0, R3, -0.17900948226451873779 ;  /* 0xbe374e4300037423 */ /* 0x000fc80000010003 */
[----:B------:R-:W-:-:S04]  /*60090*/  FFMA.FTZ R3, R0, R3, 0.20512372255325317383 ;  /* 0x3e520bf400037423 */ /* 0x000fc80000010003 */
[----:B------:R-:W-:-:S04]  /*600a0*/  FFMA.FTZ R3, R0, R3, -0.24046532809734344482 ;  /* 0xbe763c8b00037423 */ /* 0x000fc80000010003 */
[----:B------:R-:W-:-:S04]  /*600b0*/  FFMA.FTZ R3, R0, R3, 0.28857114911079406738 ;  /* 0x3e93bf9900037423 */ /* 0x000fc80000010003 */
[----:B------:R-:W-:-:S04]  /*600c0*/  FFMA.FTZ R3, R0, R3, -0.36067417263984680176 ;  /* 0xbeb8aa4900037423 */ /* 0x000fc80000010003 */
[----:B------:R-:W-:-:S04]  /*600d0*/  FFMA.FTZ R3, R0, R3, 0.48089820146560668945 ;  /* 0x3ef6384a00037423 */ /* 0x000fc80000010003 */
[----:B------:R-:W-:-:S04]  /*600e0*/  FFMA.FTZ R3, R0, R3, -0.72134751081466674805 ;  /* 0xbf38aa3b00037423 */ /* 0x000fc80000010003 */
[----:B------:R-:W-:-:S04]  /*600f0*/  FMUL R3, R0, R3 ;  /* 0x0000000300037220 */ /* 0x000fc80000400000 */
[----:B------:R-:W-:-:S04]  /*60100*/  FMUL R3, R0, R3 ;  /* 0x0000000300037220 */ /* 0x000fc80000400000 */
[----:B------:R-:W-:Y:S02]  /*60110*/  FFMA.FTZ R0, R0, 1.4426950216293334961, R3 ;  /* 0x3fb8aa3b00007823 */ /* 0x000fe40000010003 */
[----:B------:R-:W-:Y:S02]  /*60120*/  FMUL R3, R7, 8388608 ;  /* 0x4b00000007037820 */ /* 0x000fe40000400000 */
[----:B------:R-:W-:Y:S02]  /*60130*/  FADD R4, R4, R0 ;  /* 0x0000000004047221 */ /* 0x000fe40000000000 */
[----:B------:R-:W-:Y:S01]  /*60140*/  @P0 IMAD.MOV.U32 R0, RZ, RZ, 0x7f800000 ;  /* 0x7f800000ff000424 */ /* 0x000fe200078e00ff */
[----:B------:R-:W-:Y:S02]  /*60150*/  FSEL R3, R3, R7, !P1 ;  /* 0x0000000703037208 */ /* 0x000fe40004800000 */
[----:B-----5:R-:W-:Y:S01]  /*60160*/  MOV R7, R5 ;  /* 0x0000000500077202 */ /* 0x020fe20000000f00 */
[----:B------:R-:W-:Y:S01]  /*60170*/  @P0 FFMA.FTZ R4, R2, R0, +INF ;  /* 0x7f80000002040423 */ /* 0x000fe20000010000 */
[----:B------:R-:W-:-:S02]  /*60180*/  IADD3 R0, R3, -0x3f3504f3, RZ ;  /* 0xc0cafb0d03007810 */ /* 0x000fc40007ffe0ff */
[----:B------:R-:W-:Y:S02]  /*60190*/  FSEL R2, RZ, -23, P1 ;  /* 0xc1b80000ff027808 */ /* 0x000fe40000800000 */
[----:B------:R-:W-:Y:S01]  /*601a0*/  LOP3.LUT R0, R0, 0xff800000, RZ, 0xc0, !PT ;  /* 0xff80000000007812 */ /* 0x000fe200078ec0ff */
[----:B------:R1:W-:Y:S01]  /*601b0*/  STL [R1+0x448], R4 ;  /* 0x0004480401007387 */ /* 0x0003e20000100800 */
[C---:B------:R-:W-:Y:S02]  /*601c0*/  ISETP.GE.U32.AND P0, PT, R3.reuse, 0x7f800000, PT ;  /* 0x7f8000000300780c */ /* 0x040fe40003f06070 */
[C---:B------:R-:W-:Y:S01]  /*601d0*/  FSETP.NEU.AND P2, PT, R3.reuse, RZ, PT ;  /* 0x000000ff0300720b */ /* 0x040fe20003f4d000 */
[----:B-1----:R1:W2:Y:S02]  /*601e0*/  I2F R4, R0 ;  /* 0x0000000000047306 */ /* 0x0022a40000201400 */
        /* <DEDUP_REMOVED lines=17> */
[----:B------:R-:W-:-:S04]  /*60300*/  @P0 IMAD.MOV.U32 R0, RZ, RZ, 0x7f800000 ;  /* 0x7f800000ff000424 */ /* 0x000fc800078e00ff */
[----:B------:R-:W-:Y:S01]  /*60310*/  @P0 FFMA.FTZ R5, R3, R0, +INF ;  /* 0x7f80000003050423 */ /* 0x000fe20000010000 */
[----:B------:R-:W-:-:S04]  /*60320*/  FSETP.GEU.AND P0, PT, R29, 1.175494350822287508e-38, PT ;  /* 0x008000001d00780b */ /* 0x000fc80003f0e000 */
[----:B------:R-:W-:Y:S01]  /*60330*/  FSEL R2, R2, R29, !P0 ;  /* 0x0000001d02027208 */ /* 0x000fe20004000000 */
[----:B------:R1:W-:Y:S01]  /*60340*/  STL [R1+0x444], R5 ;  /* 0x0004440501007387 */ /* 0x0003e20000100800 */
[----:B------:R-:W-:Y:S02]  /*60350*/  FSEL R3, RZ, -23, P0 ;  /* 0xc1b80000ff037808 */ /* 0x000fe40000000000 */
[C---:B------:R-:W-:Y:S01]  /*60360*/  IADD3 R0, R2.reuse, -0x3f3504f3, RZ ;  /* 0xc0cafb0d02007810 */ /* 0x040fe20007ffe0ff */
[----:B------:R-:W-:Y:S01]  /*60370*/  STL [R1+0x1bd0], R29 ;  /* 0x001bd01d01007387 */ /* 0x000fe20000100800 */
[----:B------:R-:W-:Y:S02]  /*60380*/  ISETP.GE.U32.AND P0, PT, R2, 0x7f800000, PT ;  /* 0x7f8000000200780c */ /* 0x000fe40003f06070 */
[----:B------:R-:W-:Y:S02]  /*60390*/  LOP3.LUT R0, R0, 0xff800000, RZ, 0xc0, !PT ;  /* 0xff80000000007812 */ /* 0x000fe400078ec0ff */
[----:B------:R-:W-:-:S02]  /*603a0*/  FSETP.NEU.AND P1, PT, R2, RZ, PT ;  /* 0x000000ff0200720b */ /* 0x000fc40003f2d000 */
[----:B------:R2:W3:Y:S02]  /*603b0*/  I2F R4, R0 ;  /* 0x0000000000047306 */ /* 0x0004e40000201400 */
[----:B--2---:R-:W-:-:S05]  /*603c0*/  IADD3 R0, R2, -R0, RZ ;  /* 0x8000000002007210 */ /* 0x004fca0007ffe0ff */
[----:B------:R-:W-:Y:S02]  /*603d0*/  FADD R0, R0, -1 ;  /* 0xbf80000000007421 */ /* 0x000fe40000000000 */
[----:B---3--:R-:W-:Y:S02]  /*603e0*/  FFMA.FTZ R4, R4, 1.1920928955078125e-07, R3 ;  /* 0x3400000004047823 */ /* 0x008fe40000010003 */
        /* <DEDUP_REMOVED lines=11> */
[----:B------:R-:W-:-:S04]  /*604a0*/  FFMA.FTZ R0, R0, 1.4426950216293334961, R3 ;  /* 0x3fb8aa3b00007823 */ /* 0x000fc80000010003 */
[----:B-1----:R-:W-:Y:S01]  /*604b0*/  FADD R5, R4, R0 ;  /* 0x0000000004057221 */ /* 0x002fe20000000000 */
[----:B------:R-:W-:Y:S01]  /*604c0*/  MOV R4, R7 ;  /* 0x0000000700047202 */ /* 0x000fe20000000f00 */
[----:B------:R-:W-:Y:S01]  /*604d0*/  @P0 IMAD.MOV.U32 R0, RZ, RZ, 0x7f800000 ;  /* 0x7f800000ff000424 */ /* 0x000fe200078e00ff */
[----:B------:R-:W1:Y:S03]  /*604e0*/  S2R R7, SR_TID.X ;  /* 0x0000000000077919 */ /* 0x000e660000002100 */
[----:B------:R-:W-:Y:S01]  /*604f0*/  @P0 FFMA.FTZ R5, R2, R0, +INF ;  /* 0x7f80000002050423 */ /* 0x000fe20000010000 */
[C---:B------:R-:W-:Y:S01]  /*60500*/  FSETP.GEU.AND P0, PT, R4.reuse, 1.175494350822287508e-38, PT ;  /* 0x008000000400780b */ /* 0x040fe20003f0e000 */
[----:B------:R-:W-:-:S03]  /*60510*/  FMUL R0, R4, 8388608 ;  /* 0x4b00000004007820 */ /* 0x000fc60000400000 */
[----:B------:R2:W-:Y:S01]  /*60520*/  STL [R1+0x440], R5 ;  /* 0x0004400501007387 */ /* 0x0005e20000100800 */
[----:B------:R-:W-:Y:S02]  /*60530*/  FSEL R2, RZ, -23, P0 ;  /* 0xc1b80000ff027808 */ /* 0x000fe40000000000 */
[----:B--2---:R-:W-:-:S04]  /*60540*/  FSEL R5, R0, R4, !P0 ;  /* 0x0000000400057208 */ /* 0x004fc80004000000 */
[----:B------:R-:W-:Y:S01]  /*60550*/  IADD3 R0, R5, -0x3f3504f3, RZ ;  /* 0xc0cafb0d05007810 */ /* 0x000fe20007ffe0ff */
[----:B------:R2:W-:Y:S01]  /*60560*/  STL [R1+0xbc], R5 ;  /* 0x0000bc0501007387 */ /* 0x0005e20000100800 */
[C---:B-1----:R-:W-:Y:S02]  /*60570*/  LOP3.LUT R9, R7.reuse, 0xe0, RZ, 0xc0, !PT ;  /* 0x000000e007097812 */ /* 0x042fe400078ec0ff */
[----:B------:R-:W-:Y:S02]  /*60580*/  LOP3.LUT R0, R0, 0xff800000, RZ, 0xc0, !PT ;  /* 0xff80000000007812 */ /* 0x000fe400078ec0ff */
[----:B------:R-:W-:Y:S02]  /*60590*/  LOP3.LUT R10, R7, 0x1c, RZ, 0xc0, !PT ;  /* 0x0000001c070a7812 */ /* 0x000fe400078ec0ff */
[----:B------:R1:W2:Y:S02]  /*605a0*/  I2F R3, R0 ;  /* 0x0000000000037306 */ /* 0x0002a40000201400 */
[----:B-1----:R-:W-:-:S05]  /*605b0*/  IADD3 R0, R5, -R0, RZ ;  /* 0x8000000005007210 */ /* 0x002fca0007ffe0ff */
[----:B------:R-:W-:Y:S02]  /*605c0*/  FADD R0, R0, -1 ;  /* 0xbf80000000007421 */ /* 0x000fe40000000000 */
[----:B--2---:R-:W-:Y:S02]  /*605d0*/  FFMA.FTZ R5, R3, 1.1920928955078125e-07, R2 ;  /* 0x3400000003057823 */ /* 0x004fe40000010002 */
[----:B------:R-:W-:Y:S02]  /*605e0*/  FFMA.FTZ R2, R0, R6, -0.16845393180847167969 ;  /* 0xbe2c7f3000027423 */ /* 0x000fe40000010006 */
[----:B0-----:R-:W-:Y:S02]  /*605f0*/  IMAD.SHL.U32 R6, R8, 0x800, RZ ;  /* 0x0000080008067824 */ /* 0x001fe400078e00ff */
[----:B------:R-:W-:-:S03]  /*60600*/  FFMA.FTZ R2, R0, R2, 0.1716887056827545166 ;  /* 0x3e2fcf2a00027423 */ /* 0x000fc60000010002 */
[----:B------:R-:W-:Y:S01]  /*60610*/  LOP3.LUT R6, R6, 0x3000, RZ, 0xc0, !PT ;  /* 0x0000300006067812 */ /* 0x000fe200078ec0ff */
        /* <DEDUP_REMOVED lines=9> */
[----:B------:R-:W-:Y:S01]  /*606b0*/  FFMA.FTZ R3, R0, 1.4426950216293334961, R2 ;  /* 0x3fb8aa3b00037823 */ /* 0x000fe20000010002 */
[----:B------:R-:W-:Y:S01]  /*606c0*/  SHF.L.U32 R2, R8, 0x9, RZ ;  /* 0x0000000908027819 */ /* 0x000fe200000006ff */
[----:B------:R-:W-:Y:S01]  /*606d0*/  IMAD R0, R9, 0x2, R10 ;  /* 0x0000000209007824 */ /* 0x000fe200078e020a */
[----:B------:R-:W-:Y:S01]  /*606e0*/  LOP3.LUT R9, R7, 0x3, RZ, 0xc0, !PT ;  /* 0x0000000307097812 */ /* 0x000fe200078ec0ff */
[----:B------:R-:W0:Y:S01]  /*606f0*/  S2R R10, SR_CTAID.X ;  /* 0x00000000000a7919 */ /* 0x000e220000002500 */
[----:B------:R-:W-:Y:S02]  /*60700*/  LOP3.LUT R2, R2, 0x3000, RZ, 0xc0, !PT ;  /* 0x0000300002027812 */ /* 0x000fe400078ec0ff */
[----:B------:R-:W-:Y:S02]  /*60710*/  SHF.L.U32 R0, R0, 0x2, RZ ;  /* 0x0000000200007819 */ /* 0x000fe400000006ff */
[----:B------:R-:W-:Y:S02]  /*60720*/  LEA R2, R9, R2, 0x5 ;  /* 0x0000000209027211 */ /* 0x000fe400078e28ff */
[----:B------:R-:W-:-:S02]  /*60730*/  LOP3.LUT R9, R7, 0xff, RZ, 0xc0, !PT ;  /* 0x000000ff07097812 */ /* 0x000fc400078ec0ff */
[----:B------:R-:W-:Y:S02]  /*60740*/  LOP3.LUT R0, R2, R0, RZ, 0x3c, !PT ;  /* 0x0000000002007212 */ /* 0x000fe400078e3cff */
[----:B------:R-:W-:Y:S02]  /*60750*/  LEA R6, R9, R6, 0x4 ;  /* 0x0000000609067211 */ /* 0x000fe400078e20ff */
[----:B------:R-:W1:Y:S04]  /*60760*/  S2R R9, SR_CTAID.Y ;  /* 0x0000000000097919 */ /* 0x000e680000002600 */
[----:B------:R2:W-:Y:S01]  /*60770*/  STL [R1+0x17bc], R0 ;  /* 0x0017bc0001007387 */ /* 0x0005e20000100800 */
[----:B0-----:R-:W-:Y:S01]  /*60780*/  PRMT R7, R7, 0x6540, R10 ;  /* 0x0000654007077816 */ /* 0x001fe2000000000a */
[----:B--2---:R-:W-:-:S04]  /*60790*/  FADD R0, R5, R3 ;  /* 0x0000000305007221 */ /* 0x004fc80000000000 */
[----:B------:R-:W-:Y:S01]  /*607a0*/  IMAD R3, R7, c[0x0][0x1c4], RZ ;  /* 0x0000710007037a24 */ /* 0x000fe200078e02ff */
[----:B------:R-:W-:Y:S01]  /*607b0*/  SHF.L.U32 R7, R8, 0x3, RZ ;  /* 0x0000000308077819 */ /* 0x000fe200000006ff */
[----:B------:R0:W-:Y:S03]  /*607c0*/  STL [R1+0x43c], R0 ;  /* 0x00043c0001007387 */ /* 0x0001e60000100800 */
[C---:B------:R-:W-:Y:S01]  /*607d0*/  SHF.L.U32 R2, R3.reuse, 0x1, RZ ;  /* 0x0000000103027819 */ /* 0x040fe200000006ff */
[----:B------:R-:W-:Y:S01]  /*607e0*/  IMAD.HI R3, R3, 0x2, RZ ;  /* 0x0000000203037827 */ /* 0x000fe200078e02ff */
[----:B------:R-:W-:-:S03]  /*607f0*/  LOP3.LUT R7, R7, 0x38, RZ, 0xc0, !PT ;  /* 0x0000003807077812 */ /* 0x000fc600078ec0ff */
[----:B-1----:R-:W-:-:S04]  /*60800*/  IMAD R5, R9, c[0x0][0x1c0], RZ ;  /* 0x0000700009057a24 */ /* 0x002fc800078e02ff */
[C---:B------:R-:W-:Y:S02]  /*60810*/  IMAD.SHL.U32 R6, R5.reuse, 0x2, RZ ;  /* 0x0000000205067824 */ /* 0x040fe400078e00ff */
[----:B------:R-:W-:-:S03]  /*60820*/  IMAD.HI R5, R5, 0x2, RZ ;  /* 0x0000000205057827 */ /* 0x000fc600078e02ff */
[----:B------:R-:W-:Y:S01]  /*60830*/  IADD3 R2, P0, P4, R2, c[0x0][0x178], R6 ;  /* 0x00005e0002027a10 */ /* 0x000fe20007c1e006 */
[----:B------:R-:W-:-:S03]  /*60840*/  IMAD.SHL.U32 R6, R8, 0x4, RZ ;  /* 0x0000000408067824 */ /* 0x000fc600078e00ff */
[----:B------:R-:W-:Y:S01]  /*60850*/  IADD3.X R3, R3, c[0x0][0x17c], R5, P0, P4 ;  /* 0x00005f0003037a10 */ /* 0x000fe200007e8405 */
[----:B------:R1:W-:Y:S01]  /*60860*/  STL [R1+0x1674], R2 ;  /* 0x0016740201007387 */ /* 0x0003e20000100800 */
[----:B------:R-:W-:Y:S02]  /*60870*/  SHF.R.U32.HI R5, RZ, 0x1, R8 ;  /* 0x00000001ff057819 */ /* 0x000fe40000011608 */
[----:B------:R-:W-:Y:S01]  /*60880*/  LOP3.LUT R6, R6, 0x3c0, RZ, 0xc0, !PT ;  /* 0x000003c006067812 */ /* 0x000fe200078ec0ff */
[----:B------:R-:W-:Y:S01]  /*60890*/  STL [R1+0x1670], R3 ;  /* 0x0016700301007387 */ /* 0x000fe20000100800 */
[----:B------:R-:W-:-:S03]  /*608a0*/  LOP3.LUT R5, R5, 0x4, RZ, 0xc0, !PT ;  /* 0x0000000405057812 */ /* 0x000fc600078ec0ff */
[----:B------:R-:W2:Y:S01]  /*608b0*/  LDL.LU R29, [R1+0x7b8] ;  /* 0x0007b800011d7983 */ /* 0x000ea20000300800 */
[----:B0-----:R-:W-:-:S05]  /*608c0*/  IADD3 R0, R5, R7, R6 ;  /* 0x0000000705007210 */ /* 0x001fca0007ffe006 */
[----:B------:R0:W-:Y:S04]  /*608d0*/  STL [R1+0x45c], R0 ;  /* 0x00045c0001007387 */ /* 0x0001e80000100800 */
[----:B--2---:R-:W-:Y:S04]  /*608e0*/  STL [R1+0x1c54], R29 ;  /* 0x001c541d01007387 */ /* 0x004fe80000100800 */
[----:B-1----:R-:W2:Y:S04]  /*608f0*/  LDL.LU R2, [R1+0x7bc] ;  /* 0x0007bc0001027983 */ /* 0x002ea80000300800 */
[----:B--2---:R1:W-:Y:S04]  /*60900*/  STL [R1+0x1c58], R2 ;  /* 0x001c580201007387 */ /* 0x0043e80000100800 */
[----:B0-----:R-:W2:Y:S04]  /*60910*/  LDL.LU R0, [R1+0x7a8] ;  /* 0x0007a80001007983 */ /* 0x001ea80000300800 */
[----:B-1----:R-:W3:Y:S04]  /*60920*/  LDL.LU R2, [R1+0x7ac] ;  /* 0x0007ac0001027983 */ /* 0x002ee80000300800 */
[----:B--2---:R0:W-:Y:S04]  /*60930*/  STL [R1+0x94], R0 ;  /* 0x0000940001007387 */ /* 0x0041e80000100800 */
[----:B0-----:R-:W2:Y:S04]  /*60940*/  LDL.LU R0, [R1+0x798] ;  /* 0x0007980001007983 */ /* 0x001ea80000300800 */
[----:B---3--:R0:W-:Y:S04]  /*60950*/  STL [R1+0x90], R2 ;  /* 0x0000900201007387 */ /* 0x0081e80000100800 */
[----:B------:R-:W3:Y:S04]  /*60960*/  LDL.LU R29, [R1+0x79c] ;  /* 0x00079c00011d7983 */ /* 0x000ee80000300800 */
[----:B--2---:R1:W-:Y:S04]  /*60970*/  STL [R1+0x8c], R0 ;  /* 0x00008c0001007387 */ /* 0x0043e80000100800 */
[----:B---3--:R2:W-:Y:S04]  /*60980*/  STL [R1+0x1c5c], R29 ;  /* 0x001c5c1d01007387 */ /* 0x0085e80000100800 */
[----:B0-----:R-:W3:Y:S04]  /*60990*/  LDL.LU R2, [R1+0x788] ;  /* 0x0007880001027983 */ /* 0x001ee80000300800 */
[----:B---3--:R0:W-:Y:S04]  /*609a0*/  STL [R1+0x1c60], R2 ;  /* 0x001c600201007387 */ /* 0x0081e80000100800 */
[----:B-1----:R-:W3:Y:S04]  /*609b0*/  LDL.LU R0, [R1+0x78c] ;  /* 0x00078c0001007983 */ /* 0x002ee80000300800 */
[----:B---3--:R1:W-:Y:S04]  /*609c0*/  STL [R1+0x1c64], R0 ;  /* 0x001c640001007387 */ /* 0x0083e80000100800 */
[----:B--2---:R-:W2:Y:S04]  /*609d0*/  LDL.LU R29, [R1+0x778] ;  /* 0x00077800011d7983 */ /* 0x004ea80000300800 */
[----:B--2---:R2:W-:Y:S04]  /*609e0*/  STL [R1+0x1c68], R29 ;  /* 0x001c681d01007387 */ /* 0x0045e80000100800 */
        /* <DEDUP_REMOVED lines=43> */
[----:B---3--:R-:W-:Y:S04]  /*60ca0*/  STL [R1+0x1cc0], R2 ;  /* 0x001cc00201007387 */ /* 0x008fe80000100800 */
[----:B-1----:R-:W3:Y:S04]  /*60cb0*/  LDL.LU R0, [R1+0x5ec] ;  /* 0x0005ec0001007983 */ /* 0x002ee80000300800 */
[----:B---3--:R0:W-:Y:S04]  /*60cc0*/  STL [R1+0x1cc4], R0 ;  /* 0x001cc40001007387 */ /* 0x0081e80000100800 */
[----:B--2---:R-:W2:Y:S04]  /*60cd0*/  LDL.LU R29, [R1+0x5d8] ;  /* 0x0005d800011d7983 */ /* 0x004ea80000300800 */
[----:B--2---:R-:W-:Y:S04]  /*60ce0*/  STL [R1+0x1cc8], R29 ;  /* 0x001cc81d01007387 */ /* 0x004fe80000100800 */
[----:B0-----:R-:W2:Y:S04]  /*60cf0*/  LDL.LU R0, [R1+0x5dc] ;  /* 0x0005dc0001007983 */ /* 0x001ea80000300800 */
[----:B------:R-:W3:Y:S04]  /*60d00*/  LDL.LU R2, [R1+0x5c8] ;  /* 0x0005c80001027983 */ /* 0x000ee80000300800 */
[----:B--2---:R0:W-:Y:S04]  /*60d10*/  STL [R1+0x18], R0 ;  /* 0x0000180001007387 */ /* 0x0041e80000100800 */
[----:B---3--:R1:W-:Y:S04]  /*60d20*/  STL [R1+0x1ccc], R2 ;  /* 0x001ccc0201007387 */ /* 0x0083e80000100800 */
[----:B0-----:R-:W2:Y:S04]  /*60d30*/  LDL.LU R0, [R1+0x5cc] ;  /* 0x0005cc0001007983 */ /* 0x001ea80000300800 */
[----:B------:R-:W3:Y:S04]  /*60d40*/  LDL.LU R29, [R1+0x5b8] ;  /* 0x0005b800011d7983 */ /* 0x000ee80000300800 */
[----:B------:R-:W4:Y:S04]  /*60d50*/  LDL.LU R3, [R1+0x5bc] ;  /* 0x0005bc0001037983 */ /* 0x000f280000300800 */
[----:B-1----:R-:W5:Y:S04]  /*60d60*/  LDL.LU R2, [R1+0x5f8] ;  /* 0x0005f80001027983 */ /* 0x002f680000300800 */
[----:B----4-:R0:W-:Y:S04]  /*60d70*/  STL [R1+0x8], R3 ;  /* 0x0000080301007387 */ /* 0x0101e80000100800 */
[----:B0-----:R-:W4:Y:S04]  /*60d80*/  LDL.LU R3, [R1+0x5fc] ;  /* 0x0005fc0001037983 */ /* 0x001f280000300800 */
        /* <DEDUP_REMOVED lines=22> */
[----:B------:R-:W4:Y:S04]  /*60ef0*/  LDL.LU R6, [R1+0x69c] ;  /* 0x00069c0001067983 */ /* 0x000f280000300800 */
[----:B------:R-:W4:Y:S01]  /*60f00*/  LDL.LU R5, [R1+0x698] ;  /* 0x0006980001057983 */ /* 0x000f220000300800 */
[----:B------:R-:W-:-:S13]  /*60f10*/  FSETP.GT.AND P0, PT, |R4|, 8.50705917302346158658e+37, PT ;  /* 0x7e8000000400780b */ /* 0x000fda0003f04200 */
[----:B-----5:R-:W-:Y:S02]  /*60f20*/  @P0 FMUL R2, R2, 0.25 ;  /* 0x3e80000002020820 */ /* 0x020fe40000400000 */
[----:B---3--:R-:W-:Y:S02]  /*60f30*/  @P0 FMUL R29, R29, 0.25 ;  /* 0x3e8000001d1d0820 */ /* 0x008fe40000400000 */
[----:B--2---:R-:W-:-:S05]  /*60f40*/  @P0 FMUL R7, R7, 0.25 ;  /* 0x3e80000007070820 */ /* 0x004fca0000400000 */
[----:B------:R0:W-:Y:S01]  /*60f50*/  STL [R1+0x1c50], R7 ;  /* 0x001c500701007387 */ /* 0x0001e20000100800 */
[----:B----4-:R-:W-:-:S03]  /*60f60*/  @P0 FMUL R5, R5, 0.25 ;  /* 0x3e80000005050820 */ /* 0x010fc60000400000 */
[----:B0-----:R-:W2:Y:S04]  /*60f70*/  LDL R7, [R1+0x18] ;  /* 0x0000180001077983 */ /* 0x001ea80000100800 */
[----:B------:R0:W-:Y:S04]  /*60f80*/  STL [R1+0x1c4c], R5 ;  /* 0x001c4c0501007387 */ /* 0x0001e80000100800 */
[----:B0-----:R-:W3:Y:S04]  /*60f90*/  LDL R5, [R1+0x8] ;  /* 0x0000080001057983 */ /* 0x001ee80000100800 */
[----:B------:R0:W-:Y:S04]  /*60fa0*/  STL [R1+0x4], R2 ;  /* 0x0000040201007387 */ /* 0x0001e80000100800 */
[----:B0-----:R-:W4:Y:S04]  /*60fb0*/  LDL.LU R2, [R1+0x1ccc] ;  /* 0x001ccc0001027983 */ /* 0x001f280000300800 */
[----:B------:R0:W-:Y:S04]  /*60fc0*/  STL [R1+0xc], R29 ;  /* 0x00000c1d01007387 */ /* 0x0001e80000100800 */
[----:B0-----:R-:W5:Y:S01]  /*60fd0*/  LDL.LU R29, [R1+0x1cc8] ;  /* 0x001cc800011d7983 */ /* 0x001f620000300800 */
[----:B------:R-:W-:-:S02]  /*60fe0*/  @P0 FMUL R0, R0, 0.25 ;  /* 0x3e80000000000820 */ /* 0x000fc40000400000 */
[----:B--2---:R-:W-:Y:S02]  /*60ff0*/  @P0 FMUL R7, R7, 0.25 ;  /* 0x3e80000007070820 */ /* 0x004fe40000400000 */
[----:B---3--:R-:W-:-:S05]  /*61000*/  @P0 FMUL R5, R5, 0.25 ;  /* 0x3e80000005050820 */ /* 0x008fca0000400000 */
[----:B------:R-:W-:Y:S04]  /*61010*/  @P0 STL [R1+0x8], R5 ;  /* 0x0000080501000387 */ /* 0x000fe80000100800 */
[----:B------:R0:W-:Y:S01]  /*61020*/  STL [R1+0x10], R0 ;  /* 0x0000100001007387 */ /* 0x0001e20000100800 */
[----:B----4-:R-:W-:-:S03]  /*61030*/  @P0 FMUL R2, R2, 0.25 ;  /* 0x3e80000002020820 */ /* 0x010fc60000400000 */
[----:B0-----:R-:W2:Y:S04]  /*61040*/  LDL.LU R0, [R1+0x1cc4] ;  /* 0x001cc40001007983 */ /* 0x001ea80000300800 */
[----:B------:R0:W-:Y:S01]  /*61050*/  STL [R1+0x14], R2 ;  /* 0x0000140201007387 */ /* 0x0001e20000100800 */
[----:B-----5:R-:W-:-:S03]  /*61060*/  @P0 FMUL R29, R29, 0.25 ;  /* 0x3e8000001d1d0820 */ /* 0x020fc60000400000 */
[----:B0-----:R-:W3:Y:S04]  /*61070*/  LDL.LU R2, [R1+0x1cc0] ;  /* 0x001cc00001027983 */ /* 0x001ee80000300800 */
[----:B------:R-:W4:Y:S04]  /*61080*/  LDL R5, [R1+0x8c] ;  /* 0x00008c0001057983 */ /* 0x000f280000100800 */
[----:B------:R0:W-:Y:S04]  /*61090*/  @P0 STL [R1+0x18], R7 ;  /* 0x0000180701000387 */ /* 0x0001e80000100800 */
[----:B0-----:R-:W5:Y:S04]  /*610a0*/  LDL R7, [R1+0x90] ;  /* 0x0000900001077983 */ /* 0x001f680000100800 */
[----:B------:R0:W-:Y:S04]  /*610b0*/  STL [R1+0x1c], R29 ;  /* 0x00001c1d01007387 */ /* 0x0001e80000100800 */
[----:B0-----:R-:W4:Y:S01]  /*610c0*/  LDL.LU R29, [R1+0x1cbc] ;  /* 0x001cbc00011d7983 */ /* 0x001f220000300800 */
[----:B--2---:R-:W-:-:S05]  /*610d0*/  @P0 FMUL R0, R0, 0.25 ;  /* 0x3e80000000000820 */ /* 0x004fca0000400000 */
[----:B------:R0:W-:Y:S01]  /*610e0*/  STL [R1+0x20], R0 ;  /* 0x0000200001007387 */ /* 0x0001e20000100800 */
[----:B---3--:R-:W-:-:S03]  /*610f0*/  @P0 FMUL R2, R2, 0.25 ;  /* 0x3e80000002020820 */ /* 0x008fc60000400000 */
[----:B0-----:R-:W2:Y:S04]  /*61100*/  LDL.LU R0, [R1+0x1cb8] ;  /* 0x001cb80001007983 */ /* 0x001ea80000300800 */
[----:B------:R0:W-:Y:S04]  /*61110*/  STL [R1+0x24], R2 ;  /* 0x0000240201007387 */ /* 0x0001e80000100800 */
[----:B0-----:R-:W3:Y:S01]  /*61120*/  LDL.LU R2, [R1+0x1cb4] ;  /* 0x001cb40001027983 */ /* 0x001ee20000300800 */
[----:B----4-:R-:W-:-:S05]  /*61130*/  @P0 FMUL R29, R29, 0.25 ;  /* 0x3e8000001d1d0820 */ /* 0x010fca0000400000 */
        /* <DEDUP_REMOVED lines=68> */
[----:B0-----:R-:W2:Y:S04]  /*61580*/  LDL R0, [R1+0x94] ;  /* 0x0000940001007983 */ /* 0x001ea80000100800 */
[----:B------:R0:W-:Y:S04]  /*61590*/  STL [R1+0x84], R2 ;  /* 0x0000840201007387 */ /* 0x0001e80000100800 */
[----:B0-----:R-:W3:Y:S01]  /*615a0*/  LDL.LU R2, [R1+0x1c58] ;  /* 0x001c580001027983 */ /* 0x001ee20000300800 */
[----:B----4-:R-:W-:-:S05]  /*615b0*/  @P0 FMUL R29, R29, 0.25 ;  /* 0x3e8000001d1d0820 */ /* 0x010fca0000400000 */
[----:B------:R0:W-:Y:S04]  /*615c0*/  STL [R1+0x88], R29 ;  /* 0x0000881d01007387 */ /* 0x0001e80000100800 */
[----:B0-----:R-:W4:Y:S01]  /*615d0*/  LDL.LU R29, [R1+0x1c54] ;  /* 0x001c5400011d7983 */ /* 0x001f220000300800 */
[----:B------:R-:W-:Y:S02]  /*615e0*/  @P0 FMUL R5, R5, 0.25 ;  /* 0x3e80000005050820 */ /* 0x000fe40000400000 */
[----:B-----5:R-:W-:Y:S02]  /*615f0*/  @P0 FMUL R7, R7, 0.25 ;  /* 0x3e80000007070820 */ /* 0x020fe40000400000 */
[----:B--2---:R-:W-:-:S05]  /*61600*/  @P0 FMUL R0, R0, 0.25 ;  /* 0x3e80000000000820 */ /* 0x004fca0000400000 */
[----:B------:R0:W-:Y:S01]  /*61610*/  @P0 STL [R1+0x94], R0 ;  /* 0x0000940001000387 */ /* 0x0001e20000100800 */
[----:B---3--:R-:W-:-:S03]  /*61620*/  @P0 FMUL R2, R2, 0.25 ;  /* 0x3e80000002020820 */ /* 0x008fc60000400000 */
[----:B0-----:R-:W2:Y:S04]  /*61630*/  LDL R0, [R1+0x18] ;  /* 0x0000180001007983 */ /* 0x001ea80000100800 */
[----:B------:R-:W-:Y:S04]  /*61640*/  @P0 STL [R1+0x8c], R5 ;  /* 0x00008c0501000387 */ /* 0x000fe80000100800 */
[----:B------:R-:W-:Y:S04]  /*61650*/  @P0 STL [R1+0x90], R7 ;  /* 0x0000900701000387 */ /* 0x000fe80000100800 */
[----:B------:R0:W-:Y:S02]  /*61660*/  STL [R1+0x1be0], R2 ;  /* 0x001be00201007387 */ /* 0x0001e40000100800 */
[----:B0-----:R-:W-:-:S02]  /*61670*/  MOV R2, R7 ;  /* 0x0000000700027202 */ /* 0x001fc40000000f00 */
[----:B------:R-:W3:Y:S01]  /*61680*/  LDL.LU R7, [R1+0x1c50] ;  /* 0x001c500001077983 */ /* 0x000ee20000300800 */
[----:B----4-:R-:W-:-:S05]  /*61690*/  @P0 FMUL R29, R29, 0.25 ;  /* 0x3e8000001d1d0820 */ /* 0x010fca0000400000 */
[----:B------:R0:W-:Y:S02]  /*616a0*/  STL [R1+0x1be4], R29 ;  /* 0x001be41d01007387 */ /* 0x0001e40000100800 */
[----:B0-----:R-:W-:Y:S02]  /*616b0*/  MOV R29, R5 ;  /* 0x00000005001d7202 */ /* 0x001fe40000000f00 */
[----:B------:R-:W4:Y:S01]  /*616c0*/  LDL.LU R5, [R1+0x1c4c] ;  /* 0x001c4c0001057983 */ /* 0x000f220000300800 */
[----:B------:R-:W-:Y:S01]  /*616d0*/  FSETP.GEU.AND P4, PT, |R4|, 1.175494350822287508e-38, PT ;  /* 0x008000000400780b */ /* 0x000fe20003f8e200 */
[----:B------:R-:W-:Y:S02]  /*616e0*/  @P0 FMUL R8, R8, 0.25 ;  /* 0x3e80000008080820 */ /* 0x000fe40000400000 */
[----:B------:R-:W-:Y:S02]  /*616f0*/  @P0 FMUL R4, R4, 0.25 ;  /* 0x3e80000004040820 */ /* 0x000fe40000400000 */
[----:B------:R-:W-:-:S03]  /*61700*/  @P0 FMUL R6, R6, 0.25 ;  /* 0x3e80000006060820 */ /* 0x000fc60000400000 */
[----:B------:R0:W-:Y:S05]  /*61710*/  STL [R1+0x1c18], R4 ;  /* 0x001c180401007387 */ /* 0x0001ea0000100800 */
[----:B------:R-:W-:Y:S02]  /*61720*/  @!P4 FMUL R8, R8, 16777216 ;  /* 0x4b8000000808c820 */ /* 0x000fe40000400000 */
[----:B------:R-:W-:Y:S01]  /*61730*/  @!P4 FMUL R6, R6, 16777216 ;  /* 0x4b8000000606c820 */ /* 0x000fe20000400000 */
[----:B0-----:R-:W5:Y:S04]  /*61740*/  LDL R4, [R1+0x10] ;  /* 0x0000100001047983 */ /* 0x001f680000100800 */
[----:B------:R0:W-:Y:S04]  /*61750*/  STL [R1+0x1be8], R8 ;  /* 0x001be80801007387 */ /* 0x0001e80000100800 */
[----:B0-----:R-:W2:Y:S01]  /*61760*/  LDL R8, [R1+0x8] ;  /* 0x0000080001087983 */ /* 0x001ea20000100800 */
[----:B---3--:R-:W-:-:S05]  /*61770*/  @!P4 FMUL R7, R7, 16777216 ;  /* 0x4b8000000707c820 */ /* 0x008fca0000400000 */
[----:B------:R0:W-:Y:S04]  /*61780*/  STL [R1+0x1bec], R7 ;  /* 0x001bec0701007387 */ /* 0x0001e80000100800 */
[----:B0-----:R-:W3:Y:S04]  /*61790*/  LDL R7, [R1+0x4] ;  /* 0x0000040001077983 */ /* 0x001ee80000100800 */
[----:B------:R0:W-:Y:S01]  /*617a0*/  STL [R1+0x1bf4], R6 ;  /* 0x001bf40601007387 */ /* 0x0001e20000100800 */
[----:B----4-:R-:W-:-:S03]  /*617b0*/  @!P4 FMUL R5, R5, 16777216 ;  /* 0x4b8000000505c820 */ /* 0x010fc60000400000 */
[----:B0-----:R-:W4:Y:S04]  /*617c0*/  LDL R6, [R1+0x14] ;  /* 0x0000140001067983 */ /* 0x001f280000100800 */
[----:B------:R0:W-:Y:S04]  /*617d0*/  STL [R1+0x1bf8], R5 ;  /* 0x001bf80501007387 */ /* 0x0001e80000100800 */
[----:B0-----:R-:W4:Y:S01]  /*617e0*/  LDL R5, [R1+0xc] ;  /* 0x00000c0001057983 */ /* 0x001f220000100800 */
[----:B------:R-:W-:Y:S02]  /*617f0*/  @P0 FMUL R9, R9, 0.25 ;  /* 0x3e80000009090820 */ /* 0x000fe40000400000 */
[----:B------:R-:W-:-:S02]  /*61800*/  @P0 FMUL R10, R10, 0.25 ;  /* 0x3e8000000a0a0820 */ /* 0x000fc40000400000 */
[----:B------:R-:W-:Y:S02]  /*61810*/  @P0 FMUL R11, R11, 0.25 ;  /* 0x3e8000000b0b0820 */ /* 0x000fe40000400000 */
[----:B------:R-:W-:Y:S02]  /*61820*/  @P0 FMUL R12, R12, 0.25 ;  /* 0x3e8000000c0c0820 */ /* 0x000fe40000400000 */
[----:B------:R-:W-:Y:S02]  /*61830*/  @P0 FMUL R13, R13, 0.25 ;  /* 0x3e8000000d0d0820 */ /* 0x000fe40000400000 */
[----:B------:R-:W-:Y:S02]  /*61840*/  @!P4 FMUL R9, R9, 16777216 ;  /* 0x4b8000000909c820 */ /* 0x000fe40000400000 */
[----:B------:R-:W-:Y:S02]  /*61850*/  @P0 FMUL R14, R14, 0.25 ;  /* 0x3e8000000e0e0820 */ /* 0x000fe40000400000 */
[----:B------:R-:W-:-:S02]  /*61860*/  @!P4 FMUL R10, R10, 16777216 ;  /* 0x4b8000000a0ac820 */ /* 0x000fc40000400000 */
[----:B------:R-:W-:Y:S02]  /*61870*/  @P0 FMUL R15, R15, 0.25 ;  /* 0x3e8000000f0f0820 */ /* 0x000fe40000400000 */
[----:B------:R-:W-:Y:S02]  /*61880*/  @!P4 FMUL R11, R11, 16777216 ;  /* 0x4b8000000b0bc820 */ /* 0x000fe40000400000 */
[----:B------:R-:W-:Y:S02]  /*61890*/  @P0 FMUL R16, R16, 0.25 ;  /* 0x3e80000010100820 */ /* 0x000fe40000400000 */
[----:B------:R-:W-:Y:S01]  /*618a0*/  @!P4 FMUL R12, R12, 16777216 ;  /* 0x4b8000000c0cc820 */ /* 0x000fe20000400000 */
[----:B------:R-:W-:Y:S01]  /*618b0*/  STL [R1+0x1bfc], R9 ;  /* 0x001bfc0901007387 */ /* 0x000fe20000100800 */
[----:B------:R-:W-:Y:S02]  /*618c0*/  @P0 FMUL R17, R17, 0.25 ;  /* 0x3e80000011110820 */ /* 0x000fe40000400000 */
[----:B------:R-:W-:Y:S01]  /*618d0*/  @!P4 FMUL R13, R13, 16777216 ;  /* 0x4b8000000d0dc820 */ /* 0x000fe20000400000 */
[----:B------:R-:W-:Y:S01]  /*618e0*/  STL [R1+0x1c00], R10 ;  /* 0x001c000a01007387 */ /* 0x000fe20000100800 */
[----:B------:R-:W-:-:S02]  /*618f0*/  @P0 FMUL R18, R18, 0.25 ;  /* 0x3e80000012120820 */ /* 0x000fc40000400000 */
[----:B------:R-:W-:Y:S01]  /*61900*/  @!P4 FMUL R14, R14, 16777216 ;  /* 0x4b8000000e0ec820 */ /* 0x000fe20000400000 */
[----:B------:R-:W-:Y:S01]  /*61910*/  STL [R1+0x1c04], R11 ;  /* 0x001c040b01007387 */ /* 0x000fe20000100800 */
        /* <DEDUP_REMOVED lines=27> */
[----:B------:R-:W-:Y:S02]  /*61ad0*/  @!P4 FMUL R24, R24, 16777216 ;  /* 0x4b8000001818c820 */ /* 0x000fe40000400000 */
[----:B------:R-:W-:Y:S01]  /*61ae0*/  @!P4 FMUL R25, R25, 16777216 ;  /* 0x4b8000001919c820 */ /* 0x000fe20000400000 */
[----:B------:R-:W-:Y:S01]  /*61af0*/  STL [R1+0x1c30], R21 ;  /* 0x001c301501007387 */ /* 0x000fe20000100800 */
[----:B------:R-:W-:Y:S02]  /*61b00*/  @!P4 FMUL R26, R26, 16777216 ;  /* 0x4b8000001a1ac820 */ /* 0x000fe40000400000 */
[----:B------:R-:W-:Y:S01]  /*61b10*/  @!P4 FMUL R27, R27, 16777216 ;  /* 0x4b8000001b1bc820 */ /* 0x000fe20000400000 */
[----:B------:R-:W-:Y:S01]  /*61b20*/  STL [R1+0x1c34], R22 ;  /* 0x001c341601007387 */ /* 0x000fe20000100800 */
[----:B--2---:R-:W-:-:S03]  /*61b30*/  @!P4 FMUL R8, R8, 16777216 ;  /* 0x4b8000000808c820 */ /* 0x004fc60000400000 */
[----:B------:R-:W-:Y:S04]  /*61b40*/  STL [R1+0x1c38], R23 ;  /* 0x001c381701007387 */ /* 0x000fe80000100800 */
[----:B------:R-:W-:Y:S04]  /*61b50*/  STL [R1+0x1c3c], R24 ;  /* 0x001c3c1801007387 */ /* 0x000fe80000100800 */
[----:B------:R-:W-:Y:S04]  /*61b60*/  STL [R1+0x1c40], R25 ;  /* 0x001c401901007387 */ /* 0x000fe80000100800 */
[----:B------:R-:W-:Y:S01]  /*61b70*/  STL [R1+0x1c44], R26 ;  /* 0x001c441a01007387 */ /* 0x000fe20000100800 */
[----:B-----5:R-:W-:-:S03]  /*61b80*/  @!P4 FMUL R4, R4, 16777216 ;  /* 0x4b8000000404c820 */ /* 0x020fc60000400000 */
[----:B------:R0:W-:Y:S04]  /*61b90*/  STL [R1+0x1c48], R27 ;  /* 0x001c481b01007387 */ /* 0x0001e80000100800 */
[----:B0-----:R-:W2:Y:S01]  /*61ba0*/  LDL R27, [R1+0x1c] ;  /* 0x00001c00011b7983 */ /* 0x001ea20000100800 */
[----:B------:R-:W-:Y:S02]  /*61bb0*/  @!P4 FMUL R0, R0, 16777216 ;  /* 0x4b8000000000c820 */ /* 0x000fe40000400000 */
[----:B---3--:R-:W-:-:S05]  /*61bc0*/  @!P4 FMUL R7, R7, 16777216 ;  /* 0x4b8000000707c820 */ /* 0x008fca0000400000 */
[----:B------:R0:W-:Y:S04]  /*61bd0*/  @!P4 STL [R1+0x4], R7 ;  /* 0x000004070100c387 */ /* 0x0001e80000100800 */
[----:B0-----:R-:W3:Y:S04]  /*61be0*/  LDL R7, [R1+0x20] ;  /* 0x0000200001077983 */ /* 0x001ee80000100800 */
[----:B------:R0:W-:Y:S01]  /*61bf0*/  @!P4 STL [R1+0x8], R8 ;  /* 0x000008080100c387 */ /* 0x0001e20000100800 */
[----:B----4-:R-:W-:-:S03]  /*61c00*/  @!P4 FMUL R5, R5, 16777216 ;  /* 0x4b8000000505c820 */ /* 0x010fc60000400000 */
[----:B0-----:R-:W4:Y:S04]  /*61c10*/  LDL R8, [R1+0x24] ;  /* 0x0000240001087983 */ /* 0x001f280000100800 */
[----:B------:R-:W-:Y:S04]  /*61c20*/  @!P4 STL [R1+0xc], R5 ;  /* 0x00000c050100c387 */ /* 0x000fe80000100800 */
[----:B------:R-:W5:Y:S04]  /*61c30*/  LDL R26, [R1+0x28] ;  /* 0x00002800011a7983 */ /* 0x000f680000100800 */
[----:B------:R0:W-:Y:S04]  /*61c40*/  @!P4 STL [R1+0x10], R4 ;  /* 0x000010040100c387 */ /* 0x0001e80000100800 */
[----:B------:R-:W5:Y:S04]  /*61c50*/  LDL R25, [R1+0x2c] ;  /* 0x00002c0001197983 */ /* 0x000f680000100800 */
        /* <DEDUP_REMOVED lines=8> */
[----:B------:R-:W5:Y:S01]  /*61ce0*/  LDL R16, [R1+0x50] ;  /* 0x0000500001107983 */ /* 0x000f620000100800 */
[----:B------:R-:W-:-:S03]  /*61cf0*/  @!P4 FMUL R6, R6, 16777216 ;  /* 0x4b8000000606c820 */ /* 0x000fc60000400000 */
[----:B0-----:R-:W5:Y:S04]  /*61d00*/  LDL R4, [R1+0x54] ;  /* 0x0000540001047983 */ /* 0x001f680000100800 */
[----:B------:R-:W5:Y:S04]  /*61d10*/  LDL R15, [R1+0x58] ;  /* 0x00005800010f7983 */ /* 0x000f680000100800 */
[----:B------:R-:W5:Y:S04]  /*61d20*/  LDL R14, [R1+0x5c] ;  /* 0x00005c00010e7983 */ /* 0x000f680000100800 */
[----:B------:R-:W5:Y:S04]  /*61d30*/  LDL R13, [R1+0x60] ;  /* 0x00006000010d7983 */ /* 0x000f680000100800 */
[----:B------:R0:W-:Y:S04]  /*61d40*/  @!P4 STL [R1+0x14], R6 ;  /* 0x000014060100c387 */ /* 0x0001e80000100800 */
[----:B------:R-:W5:Y:S04]  /*61d50*/  LDL R12, [R1+0x64] ;  /* 0x00006400010c7983 */ /* 0x000f680000100800 */
[----:B------:R-:W5:Y:S04]  /*61d60*/  LDL R11, [R1+0x68] ;  /* 0x00006800010b7983 */ /* 0x000f680000100800 */
[----:B------:R-:W5:Y:S04]  /*61d70*/  LDL R10, [R1+0x6c] ;  /* 0x00006c00010a7983 */ /* 0x000f680000100800 */
[----:B------:R1:W-:Y:S04]  /*61d80*/  @!P4 STL [R1+0x18], R0 ;  /* 0x000018000100c387 */ /* 0x0003e80000100800 */
[----:B------:R-:W5:Y:S04]  /*61d90*/  LDL R9, [R1+0x70] ;  /* 0x0000700001097983 */ /* 0x000f680000100800 */
[----:B------:R-:W5:Y:S04]  /*61da0*/  LDL R5, [R1+0x74] ;  /* 0x0000740001057983 */ /* 0x000f680000100800 */
[----:B0-----:R-:W5:Y:S04]  /*61db0*/  LDL R6, [R1+0x78] ;  /* 0x0000780001067983 */ /* 0x001f680000100800 */
[----:B-1----:R-:W5:Y:S01]  /*61dc0*/  LDL R0, [R1+0x7c] ;  /* 0x00007c0001007983 */ /* 0x002f620000100800 */
[----:B--2---:R-:W-:-:S05]  /*61dd0*/  @!P4 FMUL R27, R27, 16777216 ;  /* 0x4b8000001b1bc820 */ /* 0x004fca0000400000 */
[----:B------:R0:W-:Y:S04]  /*61de0*/  @!P4 STL [R1+0x1c], R27 ;  /* 0x00001c1b0100c387 */ /* 0x0001e80000100800 */
[----:B0-----:R-:W2:Y:S01]  /*61df0*/  LDL.LU R27, [R1+0x1c48] ;  /* 0x001c4800011b7983 */ /* 0x001ea20000300800 */
[----:B---3--:R-:W-:-:S05]  /*61e00*/  @!P4 FMUL R7, R7, 16777216 ;  /* 0x4b8000000707c820 */ /* 0x008fca0000400000 */
[----:B------:R0:W-:Y:S01]  /*61e10*/  @!P4 STL [R1+0x20], R7 ;  /* 0x000020070100c387 */ /* 0x0001e20000100800 */
[----:B----4-:R-:W-:-:S03]  /*61e20*/  @!P4 FMUL R8, R8, 16777216 ;  /* 0x4b8000000808c820 */ /* 0x010fc60000400000 */
[----:B0-----:R-:W3:Y:S04]  /*61e30*/  LDL R7, [R1+0x84] ;  /* 0x0000840001077983 */ /* 0x001ee80000100800 */
[----:B------:R0:W-:Y:S01]  /*61e40*/  @!P4 STL [R1+0x24], R8 ;  /* 0x000024080100c387 */ /* 0x0001e20000100800 */
[----:B-----5:R-:W-:-:S03]  /*61e50*/  @!P4 FMUL R26, R26, 16777216 ;  /* 0x4b8000001a1ac820 */ /* 0x020fc60000400000 */
[----:B0-----:R-:W4:Y:S01]  /*61e60*/  LDL R8, [R1+0x88] ;  /* 0x0000880001087983 */ /* 0x001f220000100800 */
[----:B------:R-:W-:-:S03]  /*61e70*/  @!P4 FMUL R25, R25, 16777216 ;  /* 0x4b8000001919c820 */ /* 0x000fc60000400000 */
[----:B------:R0:W-:Y:S01]  /*61e80*/  @!P4 STL [R1+0x28], R26 ;  /* 0x0000281a0100c387 */ /* 0x0001e20000100800 */
[----:B------:R-:W-:Y:S02]  /*61e90*/  @!P4 FMUL R24, R24, 16777216 ;  /* 0x4b8000001818c820 */ /* 0x000fe40000400000 */
[----:B------:R-:W-:Y:S01]  /*61ea0*/  @!P4 FMUL R23, R23, 16777216 ;  /* 0x4b8000001717c820 */ /* 0x000fe20000400000 */
[----:B0-----:R-:W5:Y:S01]  /*61eb0*/  LDL.LU R26, [R1+0x1c44] ;  /* 0x001c4400011a7983 */ /* 0x001f620000300800 */
[----:B------:R-:W-:-:S03]  /*61ec0*/  @!P4 FMUL R22, R22, 16777216 ;  /* 0x4b8000001616c820 */ /* 0x000fc60000400000 */
[----:B------:R0:W-:Y:S01]  /*61ed0*/  @!P4 STL [R1+0x2c], R25 ;  /* 0x00002c190100c387 */ /* 0x0001e20000100800 */
[----:B------:R-:W-:Y:S02]  /*61ee0*/  @!P4 FMUL R21, R21, 16777216 ;  /* 0x4b8000001515c820 */ /* 0x000fe40000400000 */
[----:B------:R-:W-:Y:S01]  /*61ef0*/  @!P4 FMUL R20, R20, 16777216 ;  /* 0x4b8000001414c820 */ /* 0x000fe20000400000 */
[----:B0-----:R-:W2:Y:S04]  /*61f00*/  LDL.LU R25, [R1+0x1c40] ;  /* 0x001c400001197983 */ /* 0x001ea80000300800 */
[----:B------:R0:W-:Y:S01]  /*61f10*/  @!P4 STL [R1+0x30], R24 ;  /* 0x000030180100c387 */ /* 0x0001e20000100800 */
[----:B------:R-:W-:Y:S02]  /*61f20*/  @!P4 FMUL R19, R19, 16777216 ;  /* 0x4b8000001313c820 */ /* 0x000fe40000400000 */
[----:B------:R-:W-:Y:S01]  /*61f30*/  @!P4 FMUL R18, R18, 16777216 ;  /* 0x4b8000001212c820 */ /* 0x000fe20000400000 */
[----:B0-----:R-:W2:Y:S04]  /*61f40*/  LDL.LU R24, [R1+0x1c3c] ;  /* 0x001c3c0001187983 */ /* 0x001ea80000300800 */
[----:B------:R0:W-:Y:S01]  /*61f50*/  @!P4 STL [R1+0x34], R23 ;  /* 0x000034170100c387 */ /* 0x0001e20000100800 */
[----:B------:R-:W-:-:S03]  /*61f60*/  @!P4 FMUL R17, R17, 16777216 ;  /* 0x4b8000001111c820 */ /* 0x000fc60000400000 */
        /* <DEDUP_REMOVED lines=37> */
[----:B------:R0:W-:Y:S04]  /*621c0*/  @!P4 STL [R1+0x68], R11 ;  /* 0x0000680b0100c387 */ /* 0x0001e80000100800 */
        /* <DEDUP_REMOVED lines=10> */
[----:B0-----:R-:W2:Y:S01]  /*62270*/  LDL.LU R0, [R1+0x1bf0] ;  /* 0x001bf00001007983 */ /* 0x001ea20000300800 */
[----:B---3--:R-:W-:-:S02]  /*62280*/  @!P4 FMUL R7, R7, 16777216 ;  /* 0x4b8000000707c820 */ /* 0x008fc40000400000 */
[----:B----4-:R-:W-:Y:S02]  /*62290*/  @!P4 FMUL R8, R8, 16777216 ;  /* 0x4b8000000808c820 */ /* 0x010fe40000400000 */
[----:B------:R-:W-:Y:S02]  /*622a0*/  @!P4 FMUL R29, R29, 16777216 ;  /* 0x4b8000001d1dc820 */ /* 0x000fe40000400000 */
[----:B------:R-:W-:Y:S02]  /*622b0*/  @!P4 FMUL R2, R2, 16777216 ;  /* 0x4b8000000202c820 */ /* 0x000fe40000400000 */
[----:B--2---:R-:W-:-:S05]  /*622c0*/  @!P4 FMUL R0, R0, 16777216 ;  /* 0x4b8000000000c820 */ /* 0x004fca0000400000 */
[----:B------:R0:W-:Y:S04]  /*622d0*/  STL [R1+0x1bd4], R0 ;  /* 0x001bd40001007387 */ /* 0x0001e80000100800 */
[----:B0-----:R-:W2:Y:S04]  /*622e0*/  LDL R0, [R1+0x94] ;  /* 0x0000940001007983 */ /* 0x001ea80000100800 */
[----:B------:R0:W-:Y:S04]  /*622f0*/  @!P4 STL [R1+0x84], R7 ;  /* 0x000084070100c387 */ /* 0x0001e80000100800 */
[----:B0-----:R-:W3:Y:S04]  /*62300*/  LDL.LU R7, [R1+0x1bec] ;  /* 0x001bec0001077983 */ /* 0x001ee80000300800 */
[----:B------:R0:W-:Y:S04]  /*62310*/  @!P4 STL [R1+0x88], R8 ;  /* 0x000088080100c387 */ /* 0x0001e80000100800 */
[----:B0-----:R-:W4:Y:S04]  /*62320*/  LDL.LU R8, [R1+0x1be8] ;  /* 0x001be80001087983 */ /* 0x001f280000300800 */
[----:B------:R0:W-:Y:S04]  /*62330*/  @!P4 STL [R1+0x8c], R29 ;  /* 0x00008c1d0100c387 */ /* 0x0001e80000100800 */
[----:B0-----:R-:W3:Y:S04]  /*62340*/  LDL.LU R29, [R1+0x1be4] ;  /* 0x001be400011d7983 */ /* 0x001ee80000300800 */
[----:B------:R0:W-:Y:S04]  /*62350*/  @!P4 STL [R1+0x90], R2 ;  /* 0x000090020100c387 */ /* 0x0001e80000100800 */
[----:B0-----:R-:W4:Y:S01]  /*62360*/  LDL.LU R2, [R1+0x1be0] ;  /* 0x001be00001027983 */ /* 0x001f220000300800 */
[----:B------:R-:W-:-:S06]  /*62370*/  @!P4 FMUL R4, R4, 16777216 ;  /* 0x4b8000000404c820 */ /* 0x000fcc0000400000 */
[----:B------:R-:W0:Y:S01]  /*62380*/  MUFU.RCP R4, R4 ;  /* 0x0000000400047308 */ /* 0x000e220000001000 */
[----:B------:R-:W-:-:S04]  /*62390*/  @P0 FMUL R3, R3, 0.25 ;  /* 0x3e80000003030820 */ /* 0x000fc80000400000 */
[----:B------:R-:W-:Y:S02]  /*623a0*/  @!P4 FMUL R3, R3, 16777216 ;  /* 0x4b8000000303c820 */ /* 0x000fe40000400000 */
[----:B0-----:R-:W-:Y:S02]  /*623b0*/  FMUL R6, R4, R6 ;  /* 0x0000000604067220 */ /* 0x001fe40000400000 */
[----:B--2---:R-:W-:-:S05]  /*623c0*/  @!P4 FMUL R0, R0, 16777216 ;  /* 0x4b8000000000c820 */ /* 0x004fca0000400000 */
[----:B------:R0:W-:Y:S04]  /*623d0*/  @!P4 STL [R1+0x94], R0 ;  /* 0x000094000100c387 */ /* 0x0001e80000100800 */
[----:B0-----:R-:W2:Y:S01]  /*623e0*/  LDL.LU R0, [R1+0x18] ;  /* 0x0000180001007983 */ /* 0x001ea20000300800 */
[----:B---3--:R-:W-:-:S05]  /*623f0*/  @!P4 FMUL R29, R29, 16777216 ;  /* 0x4b8000001d1dc820 */ /* 0x008fca0000400000 */
[----:B------:R0:W-:Y:S01]  /*62400*/  STL [R1+0x1bd8], R29 ;  /* 0x001bd81d01007387 */ /* 0x0001e20000100800 */
[----:B----4-:R-:W-:-:S05]  /*62410*/  @!P4 FMUL R2, R2, 16777216 ;  /* 0x4b8000000202c820 */ /* 0x010fca0000400000 */
[----:B------:R1:W-:Y:S04]  /*62420*/  STL [R1+0x98], R2 ;  /* 0x0000980201007387 */ /* 0x0003e80000100800 */
[----:B0-----:R-:W3:Y:S01]  /*62430*/  LDL.LU R29, [R1+0x14] ;  /* 0x00001400011d7983 */ /* 0x001ee20000300800 */
[----:B-1----:R-:W-:-:S03]  /*62440*/  FMUL R2, R4, R8 ;  /* 0x0000000804027220 */ /* 0x002fc60000400000 */
[----:B------:R-:W4:Y:S04]  /*62450*/  LDL.LU R8, [R1+0x4] ;  /* 0x0000040001087983 */ /* 0x000f280000300800 */
[----:B------:R0:W-:Y:S02]  /*62460*/  STL [R1+0x1678], R2 ;  /* 0x0016780201007387 */ /* 0x0001e40000100800 */
[----:B0-----:R-:W-:Y:S02]  /*62470*/  IMAD.MOV.U32 R2, RZ, RZ, R3 ;  /* 0x000000ffff027224 */ /* 0x001fe400078e0003 */
[C---:B------:R-:W-:Y:S02]  /*62480*/  FMUL R3, R4.reuse, R7 ;  /* 0x0000000704037220 */ /* 0x040fe40000400000 */
[----:B------:R-:W2:Y:S04]  /*62490*/  LDL.LU R7, [R1+0x10] ;  /* 0x0000100001077983 */ /* 0x000ea80000300800 */
[----:B------:R0:W-:Y:S04]  /*624a0*/  STL [R1+0x167c], R3 ;  /* 0x00167c0301007387 */ /* 0x0001e80000100800 */
[----:B0-----:R-:W3:Y:S04]  /*624b0*/  LDL.LU R3, [R1+0xc] ;  /* 0x00000c0001037983 */ /* 0x001ee80000300800 */
[----:B------:R0:W-:Y:S04]  /*624c0*/  STL [R1+0x428], R6 ;  /* 0x0004280601007387 */ /* 0x0001e80000100800 */
[----:B0-----:R-:W3:Y:S01]  /*624d0*/  LDL.LU R6, [R1+0x8] ;  /* 0x0000080001067983 */ /* 0x001ee20000300800 */
[----:B------:R-:W-:-:S02]  /*624e0*/  FMUL R5, R4, R5 ;  /* 0x0000000504057220 */ /* 0x000fc40000400000 */
[----:B------:R-:W-:-:S03]  /*624f0*/  FMUL R10, R4, R10 ;  /* 0x0000000a040a7220 */ /* 0x000fc60000400000 */
[----:B------:R0:W-:Y:S02]  /*62500*/  STL [R1+0x424], R5 ;  /* 0x0004240501007387 */ /* 0x0001e40000100800 */
[C---:B0-----:R-:W-:Y:S02]  /*62510*/  FMUL R5, R4.reuse, R9 ;  /* 0x0000000904057220 */ /* 0x041fe40000400000 */
[----:B------:R-:W-:-:S03]  /*62520*/  FMUL R9, R4, R11 ;  /* 0x0000000b04097220 */ /* 0x000fc60000400000 */
[----:B------:R0:W-:Y:S04]  /*62530*/  STL [R1+0x41c], R5 ;  /* 0x00041c0501007387 */ /* 0x0001e80000100800 */
[----:B------:R1:W-:Y:S01]  /*62540*/  STL [R1+0x418], R10 ;  /* 0x0004180a01007387 */ /* 0x0003e20000100800 */
[----:B0-----:R-:W-:-:S03]  /*62550*/  FMUL R5, R4, R12 ;  /* 0x0000000c04057220 */ /* 0x001fc60000400000 */
[----:B------:R0:W-:Y:S01]  /*62560*/  STL [R1+0x414], R9 ;  /* 0x0004140901007387 */ /* 0x0001e20000100800 */
[----:B-1----:R-:W-:-:S03]  /*62570*/  FMUL R10, R4, R13 ;  /* 0x0000000d040a7220 */ /* 0x002fc60000400000 */
        /* <DEDUP_REMOVED lines=17> */
[----:B------:R-:W-:Y:S02]  /*62690*/  @P0 FMUL R28, R28, 0.25 ;  /* 0x3e8000001c1c0820 */ /* 0x000fe40000400000 */
[C---:B0-----:R-:W-:Y:S01]  /*626a0*/  FMUL R10, R4.reuse, R22 ;  /* 0x00000016040a7220 */ /* 0x041fe20000400000 */
[----:B------:R0:W-:Y:S01]  /*626b0*/  STL [R1+0x3ec], R5 ;  /* 0x0003ec0501007387 */ /* 0x0001e20000100800 */
[----:B-1----:R-:W-:-:S03]  /*626c0*/  FMUL R9, R4, R23 ;  /* 0x0000001704097220 */ /* 0x002fc60000400000 */
[----:B------:R1:W-:Y:S01]  /*626d0*/  STL [R1+0x3e8], R10 ;  /* 0x0003e80a01007387 */ /* 0x0003e20000100800 */
[----:B------:R-:W-:Y:S02]  /*626e0*/  @!P4 FMUL R28, R28, 16777216 ;  /* 0x4b8000001c1cc820 */ /* 0x000fe40000400000 */
[C---:B0-----:R-:W-:Y:S01]  /*626f0*/  FMUL R5, R4.reuse, R24 ;  /* 0x0000001804057220 */ /* 0x041fe20000400000 */
[----:B------:R5:W-:Y:S01]  /*62700*/  STL [R1+0x3e4], R9 ;  /* 0x0003e40901007387 */ /* 0x000be20000100800 */
[----:B-1----:R-:W-:-:S03]  /*62710*/  FMUL R10, R4, R25 ;  /* 0x00000019040a7220 */ /* 0x002fc60000400000 */
[----:B------:R0:W-:Y:S01]  /*62720*/  STL [R1+0x3e0], R5 ;  /* 0x0003e00501007387 */ /* 0x0001e20000100800 */
[----:B-----5:R-:W-:-:S03]  /*62730*/  FMUL R9, R4, R26 ;  /* 0x0000001a04097220 */ /* 0x020fc60000400000 */
[----:B------:R1:W-:Y:S01]  /*62740*/  STL [R1+0x3dc], R10 ;  /* 0x0003dc0a01007387 */ /* 0x0003e20000100800 */
[----:B0-----:R-:W-:-:S03]  /*62750*/  FMUL R5, R4, R27 ;  /* 0x0000001b04057220 */ /* 0x001fc60000400000 */
[----:B------:R0:W-:Y:S01]  /*62760*/  STL [R1+0x3d8], R9 ;  /* 0x0003d80901007387 */ /* 0x0001e20000100800 */
[----:B-1----:R-:W-:-:S03]  /*62770*/  FMUL R10, R4, R28 ;  /* 0x0000001c040a7220 */ /* 0x002fc60000400000 */
[----:B------:R4:W-:Y:S01]  /*62780*/  STL [R1+0x3d4], R5 ;  /* 0x0003d40501007387 */ /* 0x0009e20000100800 */
[----:B0-----:R-:W-:-:S03]  /*62790*/  FMUL R9, R4, R2 ;  /* 0x0000000204097220 */ /* 0x001fc60000400000 */
[----:B------:R-:W-:Y:S04]  /*627a0*/  STL [R1+0x3d0], R10 ;  /* 0x0003d00a01007387 */ /* 0x000fe80000100800 */
[----:B------:R-:W5:Y:S04]  /*627b0*/  LDL.LU R2, [R1+0x1c] ;  /* 0x00001c0001027983 */ /* 0x000f680000300800 */
[----:B------:R-:W-:Y:S01]  /*627c0*/  STL [R1+0x3cc], R9 ;  /* 0x0003cc0901007387 */ /* 0x000fe20000100800 */
[----:B----4-:R-:W-:-:S03]  /*627d0*/  FMUL R5, R4, R8 ;  /* 0x0000000804057220 */ /* 0x010fc60000400000 */
[----:B------:R-:W4:Y:S04]  /*627e0*/  LDL.LU R8, [R1+0x20] ;  /* 0x0000200001087983 */ /* 0x000f280000300800 */
[----:B------:R2:W-:Y:S02]  /*627f0*/  STL [R1+0x3c8], R5 ;  /* 0x0003c80501007387 */ /* 0x0005e40000100800 */
[C---:B--2---:R-:W-:Y:S02]  /*62800*/  FMUL R5, R4.reuse, R7 ;  /* 0x0000000704057220 */ /* 0x044fe40000400000 */
[C---:B---3--:R-:W-:Y:S02]  /*62810*/  FMUL R9, R4.reuse, R6 ;  /* 0x0000000604097220 */ /* 0x048fe40000400000 */
[----:B------:R-:W-:-:S03]  /*62820*/  FMUL R6, R4, R3 ;  /* 0x0000000304067220 */ /* 0x000fc60000400000 */
[----:B------:R-:W-:Y:S01]  /*62830*/  STL [R1+0x3c4], R9 ;  /* 0x0003c40901007387 */ /* 0x000fe20000100800 */
[----:B------:R-:W-:-:S03]  /*62840*/  FMUL R3, R4, R29 ;  /* 0x0000001d04037220 */ /* 0x000fc60000400000 */
[----:B------:R-:W-:Y:S04]  /*62850*/  STL [R1+0x3c0], R6 ;  /* 0x0003c00601007387 */ /* 0x000fe80000100800 */
[----:B------:R-:W-:Y:S04]  /*62860*/  STL [R1+0x37c], R5 ;  /* 0x00037c0501007387 */ /* 0x000fe80000100800 */
[----:B------:R-:W2:Y:S01]  /*62870*/  LDL.LU R29, [R1+0x28] ;  /* 0x00002800011d7983 */ /* 0x000ea20000300800 */
[----:B------:R-:W-:-:S03]  /*62880*/  FMUL R0, R4, R0 ;  /* 0x0000000004007220 */ /* 0x000fc60000400000 */
[----:B------:R-:W-:Y:S04]  /*62890*/  STL [R1+0x378], R3 ;  /* 0x0003780301007387 */ /* 0x000fe80000100800 */
[----:B--2---:R0:W-:Y:S04]  /*628a0*/  STL [R1+0x1bdc], R29 ;  /* 0x001bdc1d01007387 */ /* 0x0041e80000100800 */
[----:B------:R1:W-:Y:S04]  /*628b0*/  STL [R1+0x374], R0 ;  /* 0x0003740001007387 */ /* 0x0003e80000100800 */
[----:B0-----:R-:W2:Y:S04]  /*628c0*/  LDL.LU R29, [R1+0x24] ;  /* 0x00002400011d7983 */ /* 0x001ea80000300800 */
[----:B-1----:R-:W3:Y:S04]  /*628d0*/  LDL.LU R0, [R1+0x2c] ;  /* 0x00002c0001007983 */ /* 0x002ee80000300800 */
        /* <DEDUP_REMOVED lines=13> */
[----:B-----5:R-:W-:-:S03]  /*629b0*/  FMUL R3, R4, R2 ;  /* 0x0000000204037220 */ /* 0x020fc60000400000 */
[----:B------:R-:W5:Y:S04]  /*629c0*/  LDL.LU R15, [R1+0x64] ;  /* 0x00006400010f7983 */ /* 0x000f680000300800 */
[----:B------:R-:W5:Y:S01]  /*629d0*/  LDL.LU R14, [R1+0x68] ;  /* 0x00006800010e7983 */ /* 0x000f620000300800 */
[----:B----4-:R-:W-:-:S03]  /*629e0*/  FMUL R2, R4, R8 ;  /* 0x0000000804027220 */ /* 0x010fc60000400000 */
[----:B------:R-:W4:Y:S04]  /*629f0*/  LDL.LU R13, [R1+0x6c] ;  /* 0x00006c00010d7983 */ /* 0x000f280000300800 */
[----:B------:R-:W4:Y:S04]  /*62a00*/  LDL.LU R12, [R1+0x70] ;  /* 0x00007000010c7983 */ /* 0x000f280000300800 */
[----:B------:R-:W4:Y:S04]  /*62a10*/  LDL.LU R11, [R1+0x74] ;  /* 0x00007400010b7983 */ /* 0x000f280000300800 */
[----:B------:R-:W4:Y:S04]  /*62a20*/  LDL.LU R10, [R1+0x78] ;  /* 0x00007800010a7983 */ /* 0x000f280000300800 */
[----:B------:R-:W4:Y:S04]  /*62a30*/  LDL.LU R9, [R1+0x7c] ;  /* 0x00007c0001097983 */ /* 0x000f280000300800 */
[----:B------:R-:W4:Y:S04]  /*62a40*/  LDL.LU R5, [R1+0x84] ;  /* 0x0000840001057983 */ /* 0x000f280000300800 */
[----:B------:R0:W-:Y:S04]  /*62a50*/  STL [R1+0x370], R3 ;  /* 0x0003700301007387 */ /* 0x0001e80000100800 */
[----:B------:R-:W4:Y:S04]  /*62a60*/  LDL.LU R6, [R1+0x88] ;  /* 0x0000880001067983 */ /* 0x000f280000300800 */
[----:B------:R1:W-:Y:S04]  /*62a70*/  STL [R1+0x36c], R2 ;  /* 0x00036c0201007387 */ /* 0x0003e80000100800 */
[----:B0-----:R-:W4:Y:S04]  /*62a80*/  LDL.LU R3, [R1+0x8c] ;  /* 0x00008c0001037983 */ /* 0x001f280000300800 */
[----:B------:R-:W4:Y:S04]  /*62a90*/  LDL.LU R7, [R1+0x90] ;  /* 0x0000900001077983 */ /* 0x000f280000300800 */
[----:B-1----:R-:W4:Y:S04]  /*62aa0*/  LDL.LU R2, [R1+0x94] ;  /* 0x0000940001027983 */ /* 0x002f280000300800 */
[----:B------:R-:W4:Y:S01]  /*62ab0*/  LDL.LU R8, [R1+0x98] ;  /* 0x0000980001087983 */ /* 0x000f220000300800 */
[----:B--2---:R-:W-:-:S05]  /*62ac0*/  FMUL R29, R4, R29 ;  /* 0x0000001d041d7220 */ /* 0x004fca0000400000 */
[----:B------:R0:W-:Y:S04]  /*62ad0*/  STL [R1+0x368], R29 ;  /* 0x0003681d01007387 */ /* 0x0001e80000100800 */
[----:B0-----:R-:W2:Y:S01]  /*62ae0*/  LDL.LU R29, [R1+0x1bdc] ;  /* 0x001bdc00011d7983 */ /* 0x001ea20000300800 */
[C---:B---3--:R-:W-:Y:S02]  /*62af0*/  FMUL R0, R4.reuse, R0 ;  /* 0x0000000004007220 */ /* 0x048fe40000400000 */
[C---:B------:R-:W-:Y:S02]  /*62b00*/  FMUL R28, R4.reuse, R28 ;  /* 0x0000001c041c7220 */ /* 0x040fe40000400000 */
[C---:B------:R-:W-:Y:S02]  /*62b10*/  FMUL R27, R4.reuse, R27 ;  /* 0x0000001b041b7220 */ /* 0x040fe40000400000 */
[----:B------:R-:W-:-:S02]  /*62b20*/  FMUL R26, R4, R26 ;  /* 0x0000001a041a7220 */ /* 0x000fc40000400000 */
[----:B--2---:R-:W-:-:S05]  /*62b30*/  FMUL R29, R4, R29 ;  /* 0x0000001d041d7220 */ /* 0x004fca0000400000 */
[----:B------:R0:W-:Y:S04]  /*62b40*/  STL [R1+0x364], R29 ;  /* 0x0003641d01007387 */ /* 0x0001e80000100800 */
[----:B0-----:R-:W2:Y:S04]  /*62b50*/  LDL.LU R29, [R1+0x1bd8] ;  /* 0x001bd800011d7983 */ /* 0x001ea80000300800 */
[----:B------:R0:W-:Y:S04]  /*62b60*/  STL [R1+0x360], R0 ;  /* 0x0003600001007387 */ /* 0x0001e80000100800 */
[----:B0-----:R-:W3:Y:S01]  /*62b70*/  LDL.LU R0, [R1+0x1bd4] ;  /* 0x001bd40001007983 */ /* 0x001ee20000300800 */
[----:B------:R-:W-:-:S02]  /*62b80*/  FMUL R25, R4, R25 ;  /* 0x0000001904197220 */ /* 0x000fc40000400000 */
[C---:B------:R-:W-:Y:S01]  /*62b90*/  FMUL R24, R4.reuse, R24 ;  /* 0x0000001804187220 */ /* 0x040fe20000400000 */
[----:B------:R-:W-:Y:S01]  /*62ba0*/  STL [R1+0x35c], R28 ;  /* 0x00035c1c01007387 */ /* 0x000fe20000100800 */
[C---:B------:R-:W-:Y:S02]  /*62bb0*/  FMUL R23, R4.reuse, R23 ;  /* 0x0000001704177220 */ /* 0x040fe40000400000 */
[C---:B------:R-:W-:Y:S01]  /*62bc0*/  FMUL R22, R4.reuse, R22 ;  /* 0x0000001604167220 */ /* 0x040fe20000400000 */
[----:B------:R-:W-:Y:S01]  /*62bd0*/  STL [R1+0x358], R27 ;  /* 0x0003581b01007387 */ /* 0x000fe20000100800 */
[C---:B------:R-:W-:Y:S02]  /*62be0*/  FMUL R21, R4.reuse, R21 ;  /* 0x0000001504157220 */ /* 0x040fe40000400000 */
[C---:B------:R-:W-:Y:S01]  /*62bf0*/  FMUL R20, R4.reuse, R20 ;  /* 0x0000001404147220 */ /* 0x040fe20000400000 */
[----:B------:R-:W-:Y:S01]  /*62c00*/  STL [R1+0x354], R26 ;  /* 0x0003541a01007387 */ /* 0x000fe20000100800 */
[----:B------:R-:W-:-:S03]  /*62c10*/  FMUL R19, R4, R19 ;  /* 0x0000001304137220 */ /* 0x000fc60000400000 */
[----:B------:R-:W-:Y:S01]  /*62c20*/  STL [R1+0x350], R25 ;  /* 0x0003501901007387 */ /* 0x000fe20000100800 */
[----:B------:R-:W-:-:S03]  /*62c30*/  FMUL R18, R4, R18 ;  /* 0x0000001204127220 */ /* 0x000fc60000400000 */
[----:B------:R-:W-:Y:S01]  /*62c40*/  STL [R1+0x348], R24 ;  /* 0x0003481801007387 */ /* 0x000fe20000100800 */
[----:B------:R-:W-:-:S03]  /*62c50*/  FMUL R17, R4, R17 ;  /* 0x0000001104117220 */ /* 0x000fc60000400000 */
[----:B------:R-:W-:Y:S01]  /*62c60*/  STL [R1+0x344], R23 ;  /* 0x0003441701007387 */ /* 0x000fe20000100800 */
[----:B------:R-:W-:-:S03]  /*62c70*/  FMUL R16, R4, R16 ;  /* 0x0000001004107220 */ /* 0x000fc60000400000 */
[----:B------:R-:W-:Y:S01]  /*62c80*/  STL [R1+0x340], R22 ;  /* 0x0003401601007387 */ /* 0x000fe20000100800 */
[----:B-----5:R-:W-:-:S03]  /*62c90*/  FMUL R15, R4, R15 ;  /* 0x0000000f040f7220 */ /* 0x020fc60000400000 */
[----:B------:R-:W-:Y:S01]  /*62ca0*/  STL [R1+0x33c], R21 ;  /* 0x00033c1501007387 */ /* 0x000fe20000100800 */
[----:B------:R-:W-:-:S03]  /*62cb0*/  FMUL R14, R4, R14 ;  /* 0x0000000e040e7220 */ /* 0x000fc60000400000 */
[----:B------:R-:W-:Y:S01]  /*62cc0*/  STL [R1+0x338], R20 ;  /* 0x0003381401007387 */ /* 0x000fe20000100800 */
[----:B----4-:R-:W-:-:S03]  /*62cd0*/  FMUL R13, R4, R13 ;  /* 0x0000000d040d7220 */ /* 0x010fc60000400000 */
[----:B------:R-:W-:Y:S01]  /*62ce0*/  STL [R1+0x334], R19 ;  /* 0x0003341301007387 */ /* 0x000fe20000100800 */
[----:B------:R-:W-:-:S03]  /*62cf0*/  FMUL R12, R4, R12 ;  /* 0x0000000c040c7220 */ /* 0x000fc60000400000 */
[----:B------:R-:W-:Y:S01]  /*62d00*/  STL [R1+0x328], R18 ;  /* 0x0003281201007387 */ /* 0x000fe20000100800 */
[----:B------:R-:W-:-:S03]  /*62d10*/  FMUL R11, R4, R11 ;  /* 0x0000000b040b7220 */ /* 0x000fc60000400000 */
[----:B------:R-:W-:Y:S01]  /*62d20*/  STL [R1+0x324], R17 ;  /* 0x0003241101007387 */ /* 0x000fe20000100800 */
[----:B------:R-:W-:-:S03]  /*62d30*/  FMUL R10, R4, R10 ;  /* 0x0000000a040a7220 */ /* 0x000fc60000400000 */
[----:B------:R-:W-:Y:S04]  /*62d40*/  STL [R1+0x308], R16 ;  /* 0x0003081001007387 */ /* 0x000fe80000100800 */
[----:B------:R-:W-:Y:S04]  /*62d50*/  STL [R1+0x304], R15 ;  /* 0x0003040f01007387 */ /* 0x000fe80000100800 */
[----:B------:R-:W-:Y:S04]  /*62d60*/  STL [R1+0x300], R14 ;  /* 0x0003000e01007387 */ /* 0x000fe80000100800 */
[----:B------:R-:W-:Y:S01]  /*62d70*/  STL [R1+0x2fc], R13 ;  /* 0x0002fc0d01007387 */ /* 0x000fe20000100800 */
[----:B------:R-:W-:-:S03]  /*62d80*/  FMUL R9, R4, R9 ;  /* 0x0000000904097220 */ /* 0x000fc60000400000 */
[----:B------:R-:W-:Y:S04]  /*62d90*/  STL [R1+0x2f8], R12 ;  /* 0x0002f80c01007387 */ /* 0x000fe80000100800 */
[----:B------:R-:W-:Y:S04]  /*62da0*/  STL [R1+0x2f4], R11 ;  /* 0x0002f40b01007387 */ /* 0x000fe80000100800 */
[----:B------:R-:W-:Y:S01]  /*62db0*/  STL [R1+0x2e8], R10 ;  /* 0x0002e80a01007387 */ /* 0x000fe20000100800 */
[C---:B------:R-:W-:Y:S02]  /*62dc0*/  FMUL R6, R4.reuse, R6 ;  /* 0x0000000604067220 */ /* 0x040fe40000400000 */
[----:B---3--:R-:W-:-:S05]  /*62dd0*/  FMUL R0, R4, R0 ;  /* 0x0000000004007220 */ /* 0x008fca0000400000 */
[----:B------:R0:W-:Y:S04]  /*62de0*/  STL [R1+0x17c0], R0 ;  /* 0x0017c00001007387 */ /* 0x0001e80000100800 */
[----:B------:R-:W-:Y:S01]  /*62df0*/  STL [R1+0x2e4], R9 ;  /* 0x0002e40901007387 */ /* 0x000fe20000100800 */
[C---:B0-----:R-:W-:Y:S02]  /*62e00*/  FMUL R0, R4.reuse, R5 ;  /* 0x0000000504007220 */ /* 0x041fe40000400000 */
[----:B------:R-:W-:-:S03]  /*62e10*/  FMUL R5, R4, R3 ;  /* 0x0000000304057220 */ /* 0x000fc60000400000 */
[----:B------:R0:W-:Y:S01]  /*62e20*/  STL [R1+0x2c0], R0 ;  /* 0x0002c00001007387 */ /* 0x0001e20000100800 */
[C---:B------:R-:W-:Y:S02]  /*62e30*/  FMUL R3, R4.reuse, R2 ;  /* 0x0000000204037220 */ /* 0x040fe40000400000 */
[C---:B------:R-:W-:Y:S01]  /*62e40*/  FMUL R2, R4.reuse, R8 ;  /* 0x0000000804027220 */ /* 0x040fe20000400000 */
[----:B------:R-:W-:Y:S01]  /*62e50*/  STL [R1+0x2bc], R6 ;  /* 0x0002bc0601007387 */ /* 0x000fe20000100800 */
[----:B0-----:R-:W-:-:S03]  /*62e60*/  FMUL R0, R4, R7 ;  /* 0x0000000704007220 */ /* 0x001fc60000400000 */
[----:B------:R-:W-:Y:S04]  /*62e70*/  STL [R1+0x2b4], R5 ;  /* 0x0002b40501007387 */ /* 0x000fe80000100800 */
[----:B------:R2:W-:Y:S04]  /*62e80*/  STL [R1+0x2ac], R0 ;  /* 0x0002ac0001007387 */ /* 0x0005e80000100800 */
[----:B------:R-:W-:Y:S01]  /*62e90*/  STL [R1+0x2a4], R3 ;  /* 0x0002a40301007387 */ /* 0x000fe20000100800 */
[----:B--2---:R-:W-:-:S03]  /*62ea0*/  FMUL R0, R4, R29 ;  /* 0x0000001d04007220 */ /* 0x004fc60000400000 */
[----:B------:R-:W2:Y:S04]  /*62eb0*/  LDL.LU R29, [R1+0x1bd0] ;  /* 0x001bd000011d7983 */ /* 0x000ea80000300800 */
[----:B------:R0:W-:Y:S04]  /*62ec0*/  STL [R1+0x29c], R2 ;  /* 0x00029c0201007387 */ /* 0x0001e80000100800 */
[----:B0-----:R-:W3:Y:S04]  /*62ed0*/  LDL.LU R2, [R1+0x7b0] ;  /* 0x0007b00001027983 */ /* 0x001ee80000300800 */
[----:B------:R-:W-:Y:S04]  /*62ee0*/  STL [R1+0x294], R0 ;  /* 0x0002940001007387 */ /* 0x000fe80000100800 */
[----:B---3--:R0:W-:Y:S04]  /*62ef0*/  STL [R1+0x1b4c], R2 ;  /* 0x001b4c0201007387 */ /* 0x0081e80000100800 */
[----:B------:R-:W3:Y:S04]  /*62f00*/  LDL.LU R3, [R1+0x7b4] ;  /* 0x0007b40001037983 */ /* 0x000ee80000300800 */
[----:B---3--:R-:W-:Y:S04]  /*62f10*/  STL [R1+0x1b54], R3 ;  /* 0x001b540301007387 */ /* 0x008fe80000100800 */
[----:B0-----:R-:W3:Y:S04]  /*62f20*/  LDL.LU R2, [R1+0x7a0] ;  /* 0x0007a00001027983 */ /* 0x001ee80000300800 */
[----:B---3--:R0:W-:Y:S04]  /*62f30*/  STL [R1+0x1b58], R2 ;  /* 0x001b580201007387 */ /* 0x0081e80000100800 */
[----:B0-----:R-:W3:Y:S04]  /*62f40*/  LDL.LU R2, [R1+0x7a4] ;  /* 0x0007a40001027983 */ /* 0x001ee80000300800 */
[----:B------:R-:W4:Y:S04]  /*62f50*/  LDL.LU R0, [R1+0x790] ;  /* 0x0007900001007983 */ /* 0x000f280000300800 */
[----:B---3--:R-:W-:Y:S04]  /*62f60*/  STL [R1+0x8c], R2 ;  /* 0x00008c0201007387 */ /* 0x008fe80000100800 */
[----:B----4-:R0:W-:Y:S04]  /*62f70*/  STL [R1+0x1b5c], R0 ;  /* 0x001b5c0001007387 */ /* 0x0101e80000100800 */
[----:B0-----:R-:W3:Y:S04]  /*62f80*/  LDL.LU R0, [R1+0x794] ;  /* 0x0007940001007983 */ /* 0x001ee80000300800 */
[----:B------:R-:W4:Y:S04]  /*62f90*/  LDL.LU R3, [R1+0x780] ;  /* 0x0007800001037983 */ /* 0x000f280000300800 */
[----:B---3--:R0:W-:Y:S04]  /*62fa0*/  STL [R1+0x84], R0 ;  /* 0x0000840001007387 */ /* 0x0081e80000100800 */
[----:B----4-:R1:W-:Y:S04]  /*62fb0*/  STL [R1+0x1b60], R3 ;  /* 0x001b600301007387 */ /* 0x0103e80000100800 */
[----:B------:R-:W3:Y:S04]  /*62fc0*/  LDL.LU R2, [R1+0x784] ;  /* 0x0007840001027983 */ /* 0x000ee80000300800 */
[----:B---3--:R3:W-:Y:S04]  /*62fd0*/  STL [R1+0x1b64], R2 ;  /* 0x001b640201007387 */ /* 0x0087e80000100800 */
[----:B0-----:R-:W4:Y:S04]  /*62fe0*/  LDL.LU R0, [R1+0x770] ;  /* 0x0007700001007983 */ /* 0x001f280000300800 */
[----:B----4-:R0:W-:Y:S04]  /*62ff0*/  STL [R1+0x1b68], R0 ;  /* 0x001b680001007387 */ /* 0x0101e80000100800 */
[----:B-1----:R-:W4:Y:S04]  /*63000*/  LDL.LU R3, [R1+0x774] ;  /* 0x0007740001037983 */ /* 0x002f280000300800 */
[----:B----4-:R1:W-:Y:S04]  /*63010*/  STL [R1+0x1b6c], R3 ;  /* 0x001b6c0301007387 */ /* 0x0103e80000100800 */
[----:B---3--:R-:W3:Y:S04]  /*63020*/  LDL.LU R2, [R1+0x760] ;  /* 0x0007600001027983 */ /* 0x008ee80000300800 */
        /* <DEDUP_REMOVED lines=38> */
[----:B----4-:R-:W-:Y:S04]  /*63290*/  STL [R1+0x1bbc], R0 ;  /* 0x001bbc0001007387 */ /* 0x010fe80000100800 */
[----:B-1----:R-:W4:Y:S04]  /*632a0*/  LDL.LU R3, [R1+0x5e0] ;  /* 0x0005e00001037983 */ /* 0x002f280000300800 */
[----:B----4-:R-:W-:Y:S04]  /*632b0*/  STL [R1+0x1bc0], R3 ;  /* 0x001bc00301007387 */ /* 0x010fe80000100800 */
[----:B---3--:R-:W3:Y:S04]  /*632c0*/  LDL.LU R2, [R1+0x5e4] ;  /* 0x0005e40001027983 */ /* 0x008ee80000300800 */
[----:B---3--:R0:W-:Y:S04]  /*632d0*/  STL [R1+0x1bc4], R2 ;  /* 0x001bc40201007387 */ /* 0x0081e80000100800 */
[----:B0-----:R-:W3:Y:S04]  /*632e0*/  LDL.LU R2, [R1+0x5d0] ;  /* 0x0005d00001027983 */ /* 0x001ee80000300800 */
[----:B------:R-:W4:Y:S04]  /*632f0*/  LDL.LU R0, [R1+0x5d4] ;  /* 0x0005d40001007983 */ /* 0x000f280000300800 */
[----:B---3--:R0:W-:Y:S04]  /*63300*/  STL [R1+0x18], R2 ;  /* 0x0000180201007387 */ /* 0x0081e80000100800 */
[----:B----4-:R-:W-:Y:S04]  /*63310*/  STL [R1+0x1bc8], R0 ;  /* 0x001bc80001007387 */ /* 0x010fe80000100800 */
[----:B------:R-:W3:Y:S04]  /*63320*/  LDL.LU R3, [R1+0x5c0] ;  /* 0x0005c00001037983 */ /* 0x000ee80000300800 */
[----:B---3--:R1:W-:Y:S04]  /*63330*/  STL [R1+0x1bcc], R3 ;  /* 0x001bcc0301007387 */ /* 0x0083e80000100800 */
[----:B0-----:R-:W3:Y:S04]  /*63340*/  LDL.LU R2, [R1+0x5c4] ;  /* 0x0005c40001027983 */ /* 0x001ee80000300800 */
[----:B-1----:R-:W4:Y:S04]  /*63350*/  LDL.LU R3, [R1+0x5b0] ;  /* 0x0005b00001037983 */ /* 0x002f280000300800 */
[----:B------:R-:W5:Y:S04]  /*63360*/  LDL.LU R0, [R1+0x5b4] ;  /* 0x0005b40001007983 */ /* 0x000f680000300800 */
[----:B----4-:R0:W-:Y:S04]  /*63370*/  STL [R1+0x8], R3 ;  /* 0x0000080301007387 */ /* 0x0101e80000100800 */
        /* <DEDUP_REMOVED lines=22> */
[----:B0-----:R-:W4:Y:S04]  /*634e0*/  LDL.LU R3, [R1+0x6e4] ;  /* 0x0006e40001037983 */ /* 0x001f280000300800 */
[----:B------:R-:W4:Y:S01]  /*634f0*/  LDL.LU R11, [R1+0x6e0] ;  /* 0x0006e000010b7983 */ /* 0x000f220000300800 */
[----:B--2---:R-:W-:-:S03]  /*63500*/  FSETP.GT.AND P0, PT, |R29|, 8.50705917302346158658e+37, PT ;  /* 0x7e8000001d00780b */ /* 0x004fc60003f04200 */
[----:B------:R-:W2:Y:S01]  /*63510*/  LDL.LU R17, [R1+0x694] ;  /* 0x0006940001117983 */ /* 0x000ea20000300800 */
[----:B------:R-:W-:-:S03]  /*63520*/  FSETP.GEU.AND P4, PT, |R29|, 1.175494350822287508e-38, PT ;  /* 0x008000001d00780b */ /* 0x000fc60003f8e200 */
[----:B------:R-:W2:Y:S04]  /*63530*/  LDL.LU R10, [R1+0x690] ;  /* 0x00069000010a7983 */ /* 0x000ea80000300800 */
[----:B------:R0:W-:Y:S02]  /*63540*/  STL [R1+0x1b50], R29 ;  /* 0x001b501d01007387 */ /* 0x0001e40000100800 */
[----:B-----5:R-:W-:Y:S02]  /*63550*/  @P0 FMUL R0, R0, 0.25 ;  /* 0x3e80000000000820 */ /* 0x020fe40000400000 */
[----:B---3--:R-:W-:Y:S01]  /*63560*/  @P0 FMUL R2, R2, 0.25 ;  /* 0x3e80000002020820 */ /* 0x008fe20000400000 */
[----:B0-----:R-:W3:Y:S01]  /*63570*/  LDL R29, [R1+0x8] ;  /* 0x00000800011d7983 */ /* 0x001ee20000100800 */
[----:B----4-:R-:W-:-:S02]  /*63580*/  @P0 FMUL R3, R3, 0.25 ;  /* 0x3e80000003030820 */ /* 0x010fc40000400000 */
[----:B------:R-:W-:-:S03]  /*63590*/  @P0 FMUL R11, R11, 0.25 ;  /* 0x3e8000000b0b0820 */ /* 0x000fc60000400000 */
[----:B------:R0:W-:Y:S04]  /*635a0*/  STL [R1], R3 ;  /* 0x0000000301007387 */ /* 0x0001e80000100800 */
[----:B0-----:R-:W4:Y:S04]  /*635b0*/  LDL.LU R3, [R1+0x1bcc] ;  /* 0x001bcc0001037983 */ /* 0x001f280000300800 */
[----:B------:R0:W-:Y:S04]  /*635c0*/  STL [R1+0x1b48], R11 ;  /* 0x001b480b01007387 */ /* 0x0001e80000100800 */
[----:B0-----:R-:W5:Y:S04]  /*635d0*/  LDL R11, [R1+0x18] ;  /* 0x00001800010b7983 */ /* 0x001f680000100800 */
[----:B------:R0:W-:Y:S04]  /*635e0*/  STL [R1+0x4], R0 ;  /* 0x0000040001007387 */ /* 0x0001e80000100800 */
[----:B0-----:R-:W2:Y:S04]  /*635f0*/  LDL.LU R0, [R1+0x1bc8] ;  /* 0x001bc80001007983 */ /* 0x001ea80000300800 */
[----:B------:R0:W-:Y:S04]  /*63600*/  STL [R1+0xc], R2 ;  /* 0x00000c0201007387 */ /* 0x0001e80000100800 */
[----:B0-----:R-:W2:Y:S01]  /*63610*/  LDL.LU R2, [R1+0x1bc4] ;  /* 0x001bc40001027983 */ /* 0x001ea20000300800 */
[----:B---3--:R-:W-:-:S05]  /*63620*/  @P0 FMUL R29, R29, 0.25 ;  /* 0x3e8000001d1d0820 */ /* 0x008fca0000400000 */
[----:B------:R0:W-:Y:S04]  /*63630*/  @P0 STL [R1+0x8], R29 ;  /* 0x0000081d01000387 */ /* 0x0001e80000100800 */
[----:B0-----:R-:W3:Y:S01]  /*63640*/  LDL R29, [R1+0x84] ;  /* 0x00008400011d7983 */ /* 0x001ee20000100800 */
[----:B----4-:R-:W-:-:S05]  /*63650*/  @P0 FMUL R3, R3, 0.25 ;  /* 0x3e80000003030820 */ /* 0x010fca0000400000 */
[----:B------:R0:W-:Y:S01]  /*63660*/  STL [R1+0x10], R3 ;  /* 0x0000100301007387 */ /* 0x0001e20000100800 */
[----:B-----5:R-:W-:-:S03]  /*63670*/  @P0 FMUL R11, R11, 0.25 ;  /* 0x3e8000000b0b0820 */ /* 0x020fc60000400000 */
[----:B0-----:R-:W4:Y:S01]  /*63680*/  LDL.LU R3, [R1+0x1bc0] ;  /* 0x001bc00001037983 */ /* 0x001f220000300800 */
[----:B--2---:R-:W-:-:S05]  /*63690*/  @P0 FMUL R0, R0, 0.25 ;  /* 0x3e80000000000820 */ /* 0x004fca0000400000 */
[----:B------:R0:W-:Y:S01]  /*636a0*/  STL [R1+0x14], R0 ;  /* 0x0000140001007387 */ /* 0x0001e20000100800 */
[----:B------:R-:W-:-:S03]  /*636b0*/  @P0 FMUL R2, R2, 0.25 ;  /* 0x3e80000002020820 */ /* 0x000fc60000400000 */
[----:B0-----:R-:W2:Y:S04]  /*636c0*/  LDL.LU R0, [R1+0x1bbc] ;  /* 0x001bbc0001007983 */ /* 0x001ea80000300800 */
[----:B------:R0:W-:Y:S04]  /*636d0*/  @P0 STL [R1+0x18], R11 ;  /* 0x0000180b01000387 */ /* 0x0001e80000100800 */
[----:B0-----:R-:W5:Y:S04]  /*636e0*/  LDL R11, [R1+0x8c] ;  /* 0x00008c00010b7983 */ /* 0x001f680000100800 */
[----:B------:R0:W-:Y:S04]  /*636f0*/  STL [R1+0x1c], R2 ;  /* 0x00001c0201007387 */ /* 0x0001e80000100800 */
[----:B0-----:R-:W3:Y:S01]  /*63700*/  LDL.LU R2, [R1+0x1bb8] ;  /* 0x001bb80001027983 */ /* 0x001ee20000300800 */
[----:B----4-:R-:W-:-:S05]  /*63710*/  @P0 FMUL R3, R3, 0.25 ;  /* 0x3e80000003030820 */ /* 0x010fca0000400000 */
[----:B------:R0:W-:Y:S04]  /*63720*/  STL [R1+0x20], R3 ;  /* 0x0000200301007387 */ /* 0x0001e80000100800 */
[----:B0-----:R-:W4:Y:S01]  /*63730*/  LDL.LU R3, [R1+0x1bb4] ;  /* 0x001bb40001037983 */ /* 0x001f220000300800 */
[----:B--2---:R-:W-:-:S05]  /*63740*/  @P0 FMUL R0, R0, 0.25 ;  /* 0x3e80000000000820 */ /* 0x004fca0000400000 */
[----:B------:R0:W-:Y:S04]  /*63750*/  STL [R1+0x24], R0 ;  /* 0x0000240001007387 */ /* 0x0001e80000100800 */
[----:B0-----:R-:W2:Y:S01]  /*63760*/  LDL.LU R0, [R1+0x1bb0] ;  /* 0x001bb00001007983 */ /* 0x001ea20000300800 */
[----:B---3--:R-:W-:-:S05]  /*63770*/  @P0 FMUL R2, R2, 0.25 ;  /* 0x3e80000002020820 */ /* 0x008fca0000400000 */
        /* <DEDUP_REMOVED lines=65> */
[----:B------:R-:W-:Y:S02]  /*63b90*/  @P0 FMUL R29, R29, 0.25 ;  /* 0x3e8000001d1d0820 */ /* 0x000fe40000400000 */
[----:B----4-:R-:W-:-:S05]  /*63ba0*/  @P0 FMUL R3, R3, 0.25 ;  /* 0x3e80000003030820 */ /* 0x010fca0000400000 */
[----:B------:R0:W-:Y:S04]  /*63bb0*/  STL [R1+0x80], R3 ;  /* 0x0000800301007387 */ /* 0x0001e80000100800 */
[----:B0-----:R-:W4:Y:S01]  /*63bc0*/  LDL.LU R3, [R1+0x1b54] ;  /* 0x001b540001037983 */ /* 0x001f220000300800 */
[----:B--2---:R-:W-:-:S05]  /*63bd0*/  @P0 FMUL R0, R0, 0.25 ;  /* 0x3e80000000000820 */ /* 0x004fca0000400000 */
[----:B------:R0:W-:Y:S04]  /*63be0*/  STL [R1+0x1ae0], R0 ;  /* 0x001ae00001007387 */ /* 0x0001e80000100800 */
[----:B------:R1:W-:Y:S01]  /*63bf0*/  @P0 STL [R1+0x84], R29 ;  /* 0x0000841d01000387 */ /* 0x0003e20000100800 */
[----:B0-----:R-:W-:-:S03]  /*63c00*/  MOV R0, R29 ;  /* 0x0000001d00007202 */ /* 0x001fc60000000f00 */
[----:B-1----:R-:W2:Y:S01]  /*63c10*/  LDL.LU R29, [R1+0x1b50] ;  /* 0x001b5000011d7983 */ /* 0x002ea20000300800 */
[----:B---3--:R-:W-:-:S05]  /*63c20*/  @P0 FMUL R2, R2, 0.25 ;  /* 0x3e80000002020820 */ /* 0x008fca0000400000 */
[----:B------:R0:W-:Y:S04]  /*63c30*/  STL [R1+0x90], R2 ;  /* 0x0000900201007387 */ /* 0x0001e80000100800 */
[----:B0-----:R-:W3:Y:S01]  /*63c40*/  LDL.LU R2, [R1+0x1b4c] ;  /* 0x001b4c0001027983 */ /* 0x001ee20000300800 */
[----:B-----5:R-:W-:Y:S02]  /*63c50*/  @P0 FMUL R11, R11, 0.25 ;  /* 0x3e8000000b0b0820 */ /* 0x020fe40000400000 */
[----:B----4-:R-:W-:-:S05]  /*63c60*/  @P0 FMUL R3, R3, 0.25 ;  /* 0x3e80000003030820 */ /* 0x010fca0000400000 */
[----:B------:R0:W-:Y:S04]  /*63c70*/  STL [R1+0x1ad8], R3 ;  /* 0x001ad80301007387 */ /* 0x0001e80000100800 */
[----:B------:R1:W-:Y:S01]  /*63c80*/  @P0 STL [R1+0x8c], R11 ;  /* 0x00008c0b01000387 */ /* 0x0003e20000100800 */
[----:B0-----:R-:W-:-:S03]  /*63c90*/  MOV R3, R11 ;  /* 0x0000000b00037202 */ /* 0x001fc60000000f00 */
[----:B-1----:R-:W4:Y:S01]  /*63ca0*/  LDL.LU R11, [R1+0x1b48] ;  /* 0x001b4800010b7983 */ /* 0x002f220000300800 */
[----:B---3--:R-:W-:-:S05]  /*63cb0*/  @P0 FMUL R2, R2, 0.25 ;  /* 0x3e80000002020820 */ /* 0x008fca0000400000 */
[----:B------:R0:W-:Y:S04]  /*63cc0*/  STL [R1+0x1adc], R2 ;  /* 0x001adc0201007387 */ /* 0x0001e80000100800 */
[----:B0-----:R-:W3:Y:S01]  /*63cd0*/  LDL R2, [R1] ;  /* 0x0000000001027983 */ /* 0x001ee20000100800 */
[----:B--2---:R-:W-:Y:S02]  /*63ce0*/  @P0 FMUL R29, R29, 0.25 ;  /* 0x3e8000001d1d0820 */ /* 0x004fe40000400000 */
[----:B------:R-:W-:Y:S02]  /*63cf0*/  @P0 FMUL R17, R17, 0.25 ;  /* 0x3e80000011110820 */ /* 0x000fe40000400000 */
[----:B------:R-:W-:Y:S01]  /*63d00*/  @P0 FMUL R10, R10, 0.25 ;  /* 0x3e8000000a0a0820 */ /* 0x000fe20000400000 */
[----:B------:R0:W-:Y:S01]  /*63d10*/  STL [R1+0x1b14], R29 ;  /* 0x001b141d01007387 */ /* 0x0001e20000100800 */
[----:B------:R-:W-:-:S02]  /*63d20*/  @P0 FMUL R18, R18, 0.25 ;  /* 0x3e80000012120820 */ /* 0x000fc40000400000 */
[----:B------:R-:W-:Y:S02]  /*63d30*/  @!P4 FMUL R17, R17, 16777216 ;  /* 0x4b8000001111c820 */ /* 0x000fe40000400000 */
[----:B------:R-:W-:Y:S02]  /*63d40*/  @!P4 FMUL R10, R10, 16777216 ;  /* 0x4b8000000a0ac820 */ /* 0x000fe40000400000 */
[----:B------:R-:W-:Y:S02]  /*63d50*/  @!P4 FMUL R18, R18, 16777216 ;  /* 0x4b8000001212c820 */ /* 0x000fe40000400000 */
[----:B----4-:R-:W-:Y:S02]  /*63d60*/  @!P4 FMUL R11, R11, 16777216 ;  /* 0x4b8000000b0bc820 */ /* 0x010fe40000400000 */
[----:B---3--:R-:W-:-:S05]  /*63d70*/  @!P4 FMUL R2, R2, 16777216 ;  /* 0x4b8000000202c820 */ /* 0x008fca0000400000 */
[----:B------:R1:W-:Y:S04]  /*63d80*/  @!P4 STL [R1], R2 ;  /* 0x000000020100c387 */ /* 0x0003e80000100800 */
[----:B0-----:R-:W2:Y:S04]  /*63d90*/  LDL R29, [R1+0x10] ;  /* 0x00001000011d7983 */ /* 0x001ea80000100800 */
[----:B-1----:R-:W3:Y:S04]  /*63da0*/  LDL R2, [R1+0xc] ;  /* 0x00000c0001027983 */ /* 0x002ee80000100800 */
[----:B------:R0:W-:Y:S04]  /*63db0*/  STL [R1+0x1ae4], R11 ;  /* 0x001ae40b01007387 */ /* 0x0001e80000100800 */
[----:B0-----:R-:W4:Y:S04]  /*63dc0*/  LDL R11, [R1+0x18] ;  /* 0x00001800010b7983 */ /* 0x001f280000100800 */
[----:B------:R0:W-:Y:S04]  /*63dd0*/  STL [R1+0x1ae8], R17 ;  /* 0x001ae81101007387 */ /* 0x0001e80000100800 */
[----:B0-----:R-:W5:Y:S04]  /*63de0*/  LDL R17, [R1+0x14] ;  /* 0x0000140001117983 */ /* 0x001f680000100800 */
[----:B------:R0:W-:Y:S04]  /*63df0*/  STL [R1+0x1aec], R10 ;  /* 0x001aec0a01007387 */ /* 0x0001e80000100800 */
[----:B0-----:R-:W4:Y:S04]  /*63e00*/  LDL R10, [R1+0x8] ;  /* 0x00000800010a7983 */ /* 0x001f280000100800 */
[----:B------:R0:W-:Y:S04]  /*63e10*/  STL [R1+0x1af0], R18 ;  /* 0x001af01201007387 */ /* 0x0001e80000100800 */
[----:B0-----:R-:W5:Y:S01]  /*63e20*/  LDL R18, [R1+0x4] ;  /* 0x0000040001127983 */ /* 0x001f620000100800 */
[----:B------:R-:W-:-:S02]  /*63e30*/  @P0 FMUL R5, R5, 0.25 ;  /* 0x3e80000005050820 */ /* 0x000fc40000400000 */
[----:B------:R-:W-:Y:S02]  /*63e40*/  @P0 FMUL R19, R19, 0.25 ;  /* 0x3e80000013130820 */ /* 0x000fe40000400000 */
[----:B------:R-:W-:Y:S02]  /*63e50*/  @P0 FMUL R4, R4, 0.25 ;  /* 0x3e80000004040820 */ /* 0x000fe40000400000 */
[----:B------:R-:W-:Y:S02]  /*63e60*/  @P0 FMUL R20, R20, 0.25 ;  /* 0x3e80000014140820 */ /* 0x000fe40000400000 */
[----:B------:R-:W-:Y:S02]  /*63e70*/  @P0 FMUL R12, R12, 0.25 ;  /* 0x3e8000000c0c0820 */ /* 0x000fe40000400000 */
[----:B------:R-:W-:Y:S02]  /*63e80*/  @!P4 FMUL R5, R5, 16777216 ;  /* 0x4b8000000505c820 */ /* 0x000fe40000400000 */
[----:B------:R-:W-:-:S02]  /*63e90*/  @P0 FMUL R21, R21, 0.25 ;  /* 0x3e80000015150820 */ /* 0x000fc40000400000 */
[----:B------:R-:W-:Y:S02]  /*63ea0*/  @!P4 FMUL R19, R19, 16777216 ;  /* 0x4b8000001313c820 */ /* 0x000fe40000400000 */
[----:B------:R-:W-:Y:S02]  /*63eb0*/  @P0 FMUL R9, R9, 0.25 ;  /* 0x3e80000009090820 */ /* 0x000fe40000400000 */
[----:B------:R-:W-:Y:S02]  /*63ec0*/  @!P4 FMUL R4, R4, 16777216 ;  /* 0x4b8000000404c820 */ /* 0x000fe40000400000 */
        /* <DEDUP_REMOVED lines=39> */
[----:B------:R-:W-:-:S02]  /*64140*/  @!P4 FMUL R8, R8, 16777216 ;  /* 0x4b8000000808c820 */ /* 0x000fc40000400000 */
[----:B------:R-:W-:Y:S01]  /*64150*/  @!P4 FMUL R27, R27, 16777216 ;  /* 0x4b8000001b1bc820 */ /* 0x000fe20000400000 */
[----:B------:R-:W-:Y:S01]  /*64160*/  STL [R1+0x1b2c], R25 ;  /* 0x001b2c1901007387 */ /* 0x000fe20000100800 */
[----:B------:R-:W-:Y:S02]  /*64170*/  @!P4 FMUL R16, R16, 16777216 ;  /* 0x4b8000001010c820 */ /* 0x000fe40000400000 */
[----:B------:R-:W-:Y:S01]  /*64180*/  @!P4 FMUL R28, R28, 16777216 ;  /* 0x4b8000001c1cc820 */ /* 0x000fe20000400000 */
[----:B------:R-:W-:Y:S04]  /*64190*/  STL [R1+0x1b30], R14 ;  /* 0x001b300e01007387 */ /* 0x000fe80000100800 */
[----:B------:R-:W-:Y:S04]  /*641a0*/  STL [R1+0x1b34], R26 ;  /* 0x001b341a01007387 */ /* 0x000fe80000100800 */
[----:B------:R-:W-:Y:S04]  /*641b0*/  STL [R1+0x1b38], R8 ;  /* 0x001b380801007387 */ /* 0x000fe80000100800 */
[----:B------:R-:W-:Y:S04]  /*641c0*/  STL [R1+0x1b3c], R27 ;  /* 0x001b3c1b01007387 */ /* 0x000fe80000100800 */
[----:B------:R-:W-:Y:S04]  /*641d0*/  STL [R1+0x1b40], R16 ;  /* 0x001b401001007387 */ /* 0x000fe80000100800 */
[----:B------:R0:W-:Y:S01]  /*641e0*/  STL [R1+0x1b44], R28 ;  /* 0x001b441c01007387 */ /* 0x0001e20000100800 */
[----:B---3--:R-:W-:-:S02]  /*641f0*/  @!P4 FMUL R2, R2, 16777216 ;  /* 0x4b8000000202c820 */ /* 0x008fc40000400000 */
[----:B--2---:R-:W-:Y:S02]  /*64200*/  @!P4 FMUL R29, R29, 16777216 ;  /* 0x4b8000001d1dc820 */ /* 0x004fe40000400000 */
[----:B----4-:R-:W-:Y:S02]  /*64210*/  @!P4 FMUL R10, R10, 16777216 ;  /* 0x4b8000000a0ac820 */ /* 0x010fe40000400000 */
[----:B-----5:R-:W-:-:S05]  /*64220*/  @!P4 FMUL R18, R18, 16777216 ;  /* 0x4b8000001212c820 */ /* 0x020fca0000400000 */
[----:B------:R-:W-:Y:S04]  /*64230*/  @!P4 STL [R1+0x4], R18 ;  /* 0x000004120100c387 */ /* 0x000fe80000100800 */
[----:B0-----:R-:W2:Y:S04]  /*64240*/  LDL R28, [R1+0x1c] ;  /* 0x00001c00011c7983 */ /* 0x001ea80000100800 */
[----:B------:R-:W-:Y:S04]  /*64250*/  @!P4 STL [R1+0x8], R10 ;  /* 0x0000080a0100c387 */ /* 0x000fe80000100800 */
[----:B------:R-:W3:Y:S04]  /*64260*/  LDL R16, [R1+0x20] ;  /* 0x0000200001107983 */ /* 0x000ee80000100800 */
[----:B------:R0:W-:Y:S04]  /*64270*/  @!P4 STL [R1+0xc], R2 ;  /* 0x00000c020100c387 */ /* 0x0001e80000100800 */
[----:B------:R-:W4:Y:S04]  /*64280*/  LDL R27, [R1+0x28] ;  /* 0x00002800011b7983 */ /* 0x000f280000100800 */
[----:B------:R-:W5:Y:S04]  /*64290*/  LDL R8, [R1+0x2c] ;  /* 0x00002c0001087983 */ /* 0x000f680000100800 */
[----:B0-----:R-:W5:Y:S04]  /*642a0*/  LDL R2, [R1+0x24] ;  /* 0x0000240001027983 */ /* 0x001f680000100800 */
        /* <DEDUP_REMOVED lines=12> */
[----:B------:R-:W5:Y:S01]  /*64370*/  LDL R9, [R1+0x58] ;  /* 0x0000580001097983 */ /* 0x000f620000100800 */
[----:B------:R-:W-:-:S03]  /*64380*/  @!P4 FMUL R11, R11, 16777216 ;  /* 0x4b8000000b0bc820 */ /* 0x000fc60000400000 */
        /* <DEDUP_REMOVED lines=8> */
[----:B------:R-:W5:Y:S04]  /*64410*/  LDL R18, [R1+0x74] ;  /* 0x0000740001127983 */ /* 0x000f680000100800 */
[----:B------:R-:W5:Y:S04]  /*64420*/  LDL R10, [R1+0x78] ;  /* 0x00007800010a7983 */ /* 0x000f680000100800 */
[----:B0-----:R-:W5:Y:S04]  /*64430*/  LDL R17, [R1+0x7c] ;  /* 0x00007c0001117983 */ /* 0x001f680000100800 */
[----:B-1----:R-:W5:Y:S01]  /*64440*/  LDL R11, [R1+0x80] ;  /* 0x00008000010b7983 */ /* 0x002f620000100800 */
[----:B------:R-:W-:-:S02]  /*64450*/  @!P4 FMUL R0, R0, 16777216 ;  /* 0x4b8000000000c820 */ /* 0x000fc40000400000 */
[----:B--2---:R-:W-:-:S05]  /*64460*/  @!P4 FMUL R28, R28, 16777216 ;  /* 0x4b8000001c1cc820 */ /* 0x004fca0000400000 */
[----:B------:R0:W-:Y:S01]  /*64470*/  @!P4 STL [R1+0x1c], R28 ;  /* 0x00001c1c0100c387 */ /* 0x0001e20000100800 */
[----:B---3--:R-:W-:-:S03]  /*64480*/  @!P4 FMUL R16, R16, 16777216 ;  /* 0x4b8000001010c820 */ /* 0x008fc60000400000 */
[----:B0-----:R-:W2:Y:S01]  /*64490*/  LDL.LU R28, [R1+0x1b44] ;  /* 0x001b4400011c7983 */ /* 0x001ea20000300800 */
[----:B----4-:R-:W-:-:S03]  /*644a0*/  @!P4 FMUL R27, R27, 16777216 ;  /* 0x4b8000001b1bc820 */ /* 0x010fc60000400000 */
[----:B------:R0:W-:Y:S01]  /*644b0*/  @!P4 STL [R1+0x20], R16 ;  /* 0x000020100100c387 */ /* 0x0001e20000100800 */
[----:B-----5:R-:W-:Y:S02]  /*644c0*/  @!P4 FMUL R2, R2, 16777216 ;  /* 0x4b8000000202c820 */ /* 0x020fe40000400000 */
[----:B------:R-:W-:Y:S01]  /*644d0*/  @!P4 FMUL R8, R8, 16777216 ;  /* 0x4b8000000808c820 */ /* 0x000fe20000400000 */
[----:B0-----:R-:W3:Y:S01]  /*644e0*/  LDL.LU R16, [R1+0x1b40] ;  /* 0x001b400001107983 */ /* 0x001ee20000300800 */
[----:B------:R-:W-:-:S03]  /*644f0*/  @!P4 FMUL R26, R26, 16777216 ;  /* 0x4b8000001a1ac820 */ /* 0x000fc60000400000 */
[----:B------:R0:W-:Y:S01]  /*64500*/  @!P4 STL [R1+0x24], R2 ;  /* 0x000024020100c387 */ /* 0x0001e20000100800 */
[----:B------:R-:W-:Y:S02]  /*64510*/  @!P4 FMUL R14, R14, 16777216 ;  /* 0x4b8000000e0ec820 */ /* 0x000fe40000400000 */
[----:B0-----:R-:W-:Y:S02]  /*64520*/  IMAD.MOV.U32 R2, RZ, RZ, R3 ;  /* 0x000000ffff027224 */ /* 0x001fe400078e0003 */
[----:B------:R-:W4:Y:S01]  /*64530*/  LDL R3, [R1+0x90] ;  /* 0x0000900001037983 */ /* 0x000f220000100800 */
[----:B------:R-:W-:-:S03]  /*64540*/  @!P4 FMUL R25, R25, 16777216 ;  /* 0x4b8000001919c820 */ /* 0x000fc60000400000 */
[----:B------:R0:W-:Y:S01]  /*64550*/  @!P4 STL [R1+0x28], R27 ;  /* 0x0000281b0100c387 */ /* 0x0001e20000100800 */
[----:B------:R-:W-:Y:S02]  /*64560*/  @!P4 FMUL R15, R15, 16777216 ;  /* 0x4b8000000f0fc820 */ /* 0x000fe40000400000 */
[----:B------:R-:W-:Y:S01]  /*64570*/  @!P4 FMUL R24, R24, 16777216 ;  /* 0x4b8000001818c820 */ /* 0x000fe20000400000 */
[----:B0-----:R-:W5:Y:S04]  /*64580*/  LDL.LU R27, [R1+0x1b3c] ;  /* 0x001b3c00011b7983 */ /* 0x001f680000300800 */
        /* <DEDUP_REMOVED lines=62> */
[----:B------:R-:W-:-:S02]  /*64970*/  @!P4 FMUL R2, R2, 16777216 ;  /* 0x4b8000000202c820 */ /* 0x000fc40000400000 */
[----:B----4-:R-:W-:Y:S02]  /*64980*/  @!P4 FMUL R3, R3, 16777216 ;  /* 0x4b8000000303c820 */ /* 0x010fe40000400000 */
[----:B--2---:R-:W-:-:S05]  /*64990*/  @!P4 FMUL R0, R0, 16777216 ;  /* 0x4b8000000000c820 */ /* 0x004fca0000400000 */
[----:B------:R0:W-:Y:S04]  /*649a0*/  STL [R1+0x1ac8], R0 ;  /* 0x001ac80001007387 */ /* 0x0001e80000100800 */
[----:B0-----:R-:W2:Y:S04]  /*649b0*/  LDL.LU R0, [R1] ;  /* 0x0000000001007983 */ /* 0x001ea80000300800 */
[----:B------:R0:W-:Y:S04]  /*649c0*/  @!P4 STL [R1+0x8c], R2 ;  /* 0x00008c020100c387 */ /* 0x0001e80000100800 */
[----:B0-----:R-:W4:Y:S04]  /*649d0*/  LDL.LU R2, [R1+0x1adc] ;  /* 0x001adc0001027983 */ /* 0x001f280000300800 */
[----:B------:R0:W-:Y:S04]  /*649e0*/  @!P4 STL [R1+0x90], R3 ;  /* 0x000090030100c387 */ /* 0x0001e80000100800 */
[----:B0-----:R-:W3:Y:S01]  /*649f0*/  LDL.LU R3, [R1+0x1ad8] ;  /* 0x001ad80001037983 */ /* 0x001ee20000300800 */
[----:B------:R-:W-:-:S06]  /*64a00*/  @!P4 FMUL R29, R29, 16777216 ;  /* 0x4b8000001d1dc820 */ /* 0x000fcc0000400000 */
[----:B------:R-:W0:Y:S02]  /*64a10*/  MUFU.RCP R29, R29 ;  /* 0x0000001d001d7308 */ /* 0x000e240000001000 */
[C---:B0-----:R-:W-:Y:S02]  /*64a20*/  FMUL R11, R29.reuse, R11 ;  /* 0x0000000b1d0b7220 */ /* 0x041fe40000400000 */
[----:B--2---:R-:W-:Y:S02]  /*64a30*/  FMUL R0, R29, R0 ;  /* 0x000000001d007220 */ /* 0x004fe40000400000 */
[----:B----4-:R-:W-:Y:S02]  /*64a40*/  @!P4 FMUL R2, R2, 16777216 ;  /* 0x4b8000000202c820 */ /* 0x010fe40000400000 */
[----:B---3--:R-:W-:-:S05]  /*64a50*/  @!P4 FMUL R3, R3, 16777216 ;  /* 0x4b8000000303c820 */ /* 0x008fca0000400000 */
[----:B------:R0:W-:Y:S04]  /*64a60*/  STL [R1+0x1acc], R3 ;  /* 0x001acc0301007387 */ /* 0x0001e80000100800 */
[----:B0-----:R-:W2:Y:S04]  /*64a70*/  LDL.LU R3, [R1+0xc] ;  /* 0x00000c0001037983 */ /* 0x001ea80000300800 */
[----:B------:R0:W-:Y:S04]  /*64a80*/  STL [R1+0x1ad0], R2 ;  /* 0x001ad00201007387 */ /* 0x0001e80000100800 */
[----:B0-----:R-:W3:Y:S04]  /*64a90*/  LDL.LU R2, [R1+0x8] ;  /* 0x0000080001027983 */ /* 0x001ee80000300800 */
[----:B------:R0:W-:Y:S04]  /*64aa0*/  STL [R1+0x3bc], R0 ;  /* 0x0003bc0001007387 */ /* 0x0001e80000100800 */
[----:B0-----:R-:W4:Y:S04]  /*64ab0*/  LDL.LU R0, [R1+0x10] ;  /* 0x0000100001007983 */ /* 0x001f280000300800 */
[----:B------:R0:W-:Y:S04]  /*64ac0*/  STL [R1+0x3b8], R11 ;  /* 0x0003b80b01007387 */ /* 0x0001e80000100800 */
[----:B0-----:R-:W4:Y:S01]  /*64ad0*/  LDL.LU R11, [R1+0x4] ;  /* 0x00000400010b7983 */ /* 0x001f220000300800 */
[----:B------:R-:W-:-:S02]  /*64ae0*/  FMUL R17, R29, R17 ;  /* 0x000000111d117220 */ /* 0x000fc40000400000 */
[----:B------:R-:W-:-:S03]  /*64af0*/  FMUL R5, R29, R5 ;  /* 0x000000051d057220 */ /* 0x000fc60000400000 */
[----:B------:R0:W-:Y:S02]  /*64b00*/  STL [R1+0x3b4], R17 ;  /* 0x0003b41101007387 */ /* 0x0001e40000100800 */
[C---:B0-----:R-:W-:Y:S02]  /*64b10*/  FMUL R17, R29.reuse, R10 ;  /* 0x0000000a1d117220 */ /* 0x041fe40000400000 */
[----:B------:R-:W-:-:S03]  /*64b20*/  FMUL R10, R29, R18 ;  /* 0x000000121d0a7220 */ /* 0x000fc60000400000 */
[----:B------:R0:W-:Y:S04]  /*64b30*/  STL [R1+0x3b0], R17 ;  /* 0x0003b01101007387 */ /* 0x0001e80000100800 */
[----:B------:R1:W-:Y:S04]  /*64b40*/  STL [R1+0x3ac], R10 ;  /* 0x0003ac0a01007387 */ /* 0x0003e80000100800 */
[----:B------:R5:W-:Y:S01]  /*64b50*/  STL [R1+0x3a8], R5 ;  /* 0x0003a80501007387 */ /* 0x000be20000100800 */
[C---:B0-----:R-:W-:Y:S02]  /*64b60*/  FMUL R17, R29.reuse, R19 ;  /* 0x000000131d117220 */ /* 0x041fe40000400000 */
[----:B-1----:R-:W-:-:S03]  /*64b70*/  FMUL R10, R29, R4 ;  /* 0x000000041d0a7220 */ /* 0x002fc60000400000 */
[----:B------:R-:W-:Y:S01]  /*64b80*/  STL [R1+0x3a4], R17 ;  /* 0x0003a41101007387 */ /* 0x000fe20000100800 */
[C---:B------:R-:W-:Y:S02]  /*64b90*/  FMUL R4, R29.reuse, R12 ;  /* 0x0000000c1d047220 */ /* 0x040fe40000400000 */
[C---:B-----5:R-:W-:Y:S01]  /*64ba0*/  FMUL R5, R29.reuse, R20 ;  /* 0x000000141d057220 */ /* 0x060fe20000400000 */
[----:B------:R0:W-:Y:S04]  /*64bb0*/  STL [R1+0x3a0], R10 ;  /* 0x0003a00a01007387 */ /* 0x0001e80000100800 */
[----:B------:R1:W-:Y:S04]  /*64bc0*/  STL [R1+0x39c], R5 ;  /* 0x00039c0501007387 */ /* 0x0003e80000100800 */
[----:B------:R5:W-:Y:S01]  /*64bd0*/  STL [R1+0x398], R4 ;  /* 0x0003980401007387 */ /* 0x000be20000100800 */
[----:B0-----:R-:W-:-:S02]  /*64be0*/  FMUL R10, R29, R21 ;  /* 0x000000151d0a7220 */ /* 0x001fc40000400000 */
[----:B-1----:R-:W-:-:S03]  /*64bf0*/  FMUL R5, R29, R9 ;  /* 0x000000091d057220 */ /* 0x002fc60000400000 */
[----:B------:R-:W-:Y:S01]  /*64c00*/  STL [R1+0x394], R10 ;  /* 0x0003940a01007387 */ /* 0x000fe20000100800 */
[----:B-----5:R-:W-:-:S03]  /*64c10*/  FMUL R4, R29, R22 ;  /* 0x000000161d047220 */ /* 0x020fc60000400000 */
[----:B------:R0:W-:Y:S01]  /*64c20*/  STL [R1+0x390], R5 ;  /* 0x0003900501007387 */ /* 0x0001e20000100800 */
[----:B------:R-:W-:-:S03]  /*64c30*/  FMUL R7, R29, R7 ;  /* 0x000000071d077220 */ /* 0x000fc60000400000 */
[----:B------:R1:W-:Y:S01]  /*64c40*/  STL [R1+0x38c], R4 ;  /* 0x00038c0401007387 */ /* 0x0003e20000100800 */
[----:B0-----:R-:W-:-:S03]  /*64c50*/  FMUL R5, R29, R23 ;  /* 0x000000171d057220 */ /* 0x001fc60000400000 */
[----:B------:R0:W-:Y:S01]  /*64c60*/  STL [R1+0x388], R7 ;  /* 0x0003880701007387 */ /* 0x0001e20000100800 */
[----:B-1----:R-:W-:-:S03]  /*64c70*/  FMUL R4, R29, R13 ;  /* 0x0000000d1d047220 */ /* 0x002fc60000400000 */
[----:B------:R1:W-:Y:S04]  /*64c80*/  STL [R1+0x384], R5 ;  /* 0x0003840501007387 */ /* 0x0003e80000100800 */
[----:B------:R5:W-:Y:S01]  /*64c90*/  STL [R1+0x34c], R4 ;  /* 0x00034c0401007387 */ /* 0x000be20000100800 */
[C---:B0-----:R-:W-:Y:S02]  /*64ca0*/  FMUL R7, R29.reuse, R24 ;  /* 0x000000181d077220 */ /* 0x041fe40000400000 */
[----:B-1----:R-:W-:-:S03]  /*64cb0*/  FMUL R5, R29, R15 ;  /* 0x0000000f1d057220 */ /* 0x002fc60000400000 */
[----:B------:R0:W-:Y:S01]  /*64cc0*/  STL [R1+0x330], R7 ;  /* 0x0003300701007387 */ /* 0x0001e20000100800 */
[----:B-----5:R-:W-:-:S03]  /*64cd0*/  FMUL R4, R29, R25 ;  /* 0x000000191d047220 */ /* 0x020fc60000400000 */
[----:B------:R1:W-:Y:S01]  /*64ce0*/  STL [R1+0x32c], R5 ;  /* 0x00032c0501007387 */ /* 0x0003e20000100800 */
[----:B------:R-:W-:-:S03]  /*64cf0*/  @P0 FMUL R6, R6, 0.25 ;  /* 0x3e80000006060820 */ /* 0x000fc60000400000 */
[----:B------:R5:W-:Y:S01]  /*64d00*/  STL [R1+0x320], R4 ;  /* 0x0003200401007387 */ /* 0x000be20000100800 */
[C---:B0-----:R-:W-:Y:S02]  /*64d10*/  FMUL R7, R29.reuse, R14 ;  /* 0x0000000e1d077220 */ /* 0x041fe40000400000 */
[----:B-1----:R-:W-:-:S03]  /*64d20*/  FMUL R5, R29, R26 ;  /* 0x0000001a1d057220 */ /* 0x002fc60000400000 */
[----:B------:R0:W-:Y:S01]  /*64d30*/  STL [R1+0x31c], R7 ;  /* 0x00031c0701007387 */ /* 0x0001e20000100800 */
[----:B-----5:R-:W-:-:S03]  /*64d40*/  FMUL R4, R29, R8 ;  /* 0x000000081d047220 */ /* 0x020fc60000400000 */
[----:B------:R1:W-:Y:S01]  /*64d50*/  STL [R1+0x318], R5 ;  /* 0x0003180501007387 */ /* 0x0003e20000100800 */
[----:B------:R-:W-:-:S03]  /*64d60*/  @!P4 FMUL R6, R6, 16777216 ;  /* 0x4b8000000606c820 */ /* 0x000fc60000400000 */
[----:B------:R5:W-:Y:S01]  /*64d70*/  STL [R1+0x314], R4 ;  /* 0x0003140401007387 */ /* 0x000be20000100800 */
[C---:B0-----:R-:W-:Y:S02]  /*64d80*/  FMUL R7, R29.reuse, R27 ;  /* 0x0000001b1d077220 */ /* 0x041fe40000400000 */
[----:B-1----:R-:W-:-:S03]  /*64d90*/  FMUL R5, R29, R16 ;  /* 0x000000101d057220 */ /* 0x002fc60000400000 */
[----:B------:R-:W-:Y:S01]  /*64da0*/  STL [R1+0x310], R7 ;  /* 0x0003100701007387 */ /* 0x000fe20000100800 */
[----:B-----5:R-:W-:-:S03]  /*64db0*/  FMUL R4, R29, R28 ;  /* 0x0000001c1d047220 */ /* 0x020fc60000400000 */
[----:B------:R-:W-:Y:S01]  /*64dc0*/  STL [R1+0x30c], R5 ;  /* 0x00030c0501007387 */ /* 0x000fe20000100800 */
[----:B------:R-:W-:-:S03]  /*64dd0*/  FMUL R6, R29, R6 ;  /* 0x000000061d067220 */ /* 0x000fc60000400000 */
[----:B------:R3:W-:Y:S04]  /*64de0*/  STL [R1+0x2f0], R4 ;  /* 0x0002f00401007387 */ /* 0x0007e80000100800 */
[----:B------:R-:W-:Y:S01]  /*64df0*/  STL [R1+0x2ec], R6 ;  /* 0x0002ec0601007387 */ /* 0x000fe20000100800 */
[C---:B---3--:R-:W-:Y:S02]  /*64e00*/  FMUL R4, R29.reuse, R2 ;  /* 0x000000021d047220 */ /* 0x048fe40000400000 */
[C---:B--2---:R-:W-:Y:S02]  /*64e10*/  FMUL R2, R29.reuse, R3 ;  /* 0x000000031d027220 */ /* 0x044fe40000400000 */
[----:B----4-:R-:W-:-:S05]  /*64e20*/  FMUL R5, R29, R11 ;  /* 0x0000000b1d057220 */ /* 0x010fca0000400000 */
[----:B------:R-:W-:Y:S04]  /*64e30*/  STL [R1+0x2e0], R5 ;  /* 0x0002e00501007387 */ /* 0x000fe80000100800 */
[----:B------:R-:W2:Y:S04]  /*64e40*/  LDL.LU R17, [R1+0x14] ;  /* 0x0000140001117983 */ /* 0x000ea80000300800 */
[----:B------:R-:W-:Y:S04]  /*64e50*/  STL [R1+0x2dc], R4 ;  /* 0x0002dc0401007387 */ /* 0x000fe80000100800 */
[----:B------:R-:W3:Y:S04]  /*64e60*/  LDL.LU R11, [R1+0x18] ;  /* 0x00001800010b7983 */ /* 0x000ee80000300800 */
[----:B------:R0:W-:Y:S04]  /*64e70*/  STL [R1+0x2d8], R2 ;  /* 0x0002d80201007387 */ /* 0x0001e80000100800 */
[----:B0-----:R-:W4:Y:S01]  /*64e80*/  LDL.LU R2, [R1+0x20] ;  /* 0x0000200001027983 */ /* 0x001f220000300800 */
[----:B------:R-:W-:-:S03]  /*64e90*/  FMUL R0, R29, R0 ;  /* 0x000000001d007220 */ /* 0x000fc60000400000 */
[----:B----4-:R0:W-:Y:S04]  /*64ea0*/  STL [R1+0x1ad4], R2 ;  /* 0x001ad40201007387 */ /* 0x0101e80000100800 */
[----:B------:R1:W-:Y:S04]  /*64eb0*/  STL [R1+0x2d4], R0 ;  /* 0x0002d40001007387 */ /* 0x0003e80000100800 */
[----:B0-----:R-:W4:Y:S04]  /*64ec0*/  LDL.LU R2, [R1+0x1c] ;  /* 0x00001c0001027983 */ /* 0x001f280000300800 */
        /* <DEDUP_REMOVED lines=16> */
[----:B------:R-:W5:Y:S01]  /*64fd0*/  LDL.LU R9, [R1+0x64] ;  /* 0x0000640001097983 */ /* 0x000f620000300800 */
[----:B--2---:R-:W-:-:S03]  /*64fe0*/  FMUL R17, R29, R17 ;  /* 0x000000111d117220 */ /* 0x004fc60000400000 */
[----:B------:R-:W2:Y:S04]  /*64ff0*/  LDL.LU R21, [R1+0x68] ;  /* 0x0000680001157983 */ /* 0x000ea80000300800 */
[----:B------:R-:W2:Y:S01]  /*65000*/  LDL.LU R12, [R1+0x6c] ;  /* 0x00006c00010c7983 */ /* 0x000ea20000300800 */
[----:B---3--:R-:W-:-:S03]  /*65010*/  FMUL R11, R29, R11 ;  /* 0x0000000b1d0b7220 */ /* 0x008fc60000400000 */
[----:B------:R-:W3:Y:S04]  /*65020*/  LDL.LU R20, [R1+0x70] ;  /* 0x0000700001147983 */ /* 0x000ee80000300800 */
[----:B------:R-:W2:Y:S04]  /*65030*/  LDL.LU R4, [R1+0x74] ;  /* 0x0000740001047983 */ /* 0x000ea80000300800 */
[----:B------:R-:W2:Y:S04]  /*65040*/  LDL.LU R19, [R1+0x78] ;  /* 0x0000780001137983 */ /* 0x000ea80000300800 */
[----:B------:R-:W2:Y:S04]  /*65050*/  LDL.LU R5, [R1+0x7c] ;  /* 0x00007c0001057983 */ /* 0x000ea80000300800 */
[----:B------:R-:W2:Y:S04]  /*65060*/  LDL.LU R18, [R1+0x80] ;  /* 0x0000800001127983 */ /* 0x000ea80000300800 */
[----:B------:R-:W2:Y:S04]  /*65070*/  LDL.LU R10, [R1+0x84] ;  /* 0x00008400010a7983 */ /* 0x000ea80000300800 */
[----:B------:R0:W-:Y:S04]  /*65080*/  STL [R1+0x2cc], R17 ;  /* 0x0002cc1101007387 */ /* 0x0001e80000100800 */
[----:B0-----:R-:W2:Y:S04]  /*65090*/  LDL.LU R17, [R1+0x8c] ;  /* 0x00008c0001117983 */ /* 0x001ea80000300800 */
[----:B------:R0:W-:Y:S04]  /*650a0*/  STL [R1+0x2c8], R11 ;  /* 0x0002c80b01007387 */ /* 0x0001e80000100800 */
[----:B0-----:R-:W2:Y:S01]  /*650b0*/  LDL.LU R11, [R1+0x90] ;  /* 0x00009000010b7983 */ /* 0x001ea20000300800 */
[----:B----4-:R-:W-:-:S05]  /*650c0*/  FMUL R2, R29, R2 ;  /* 0x000000021d027220 */ /* 0x010fca0000400000 */
[----:B------:R0:W-:Y:S04]  /*650d0*/  STL [R1+0x288], R2 ;  /* 0x0002880201007387 */ /* 0x0001e80000100800 */
[----:B0-----:R-:W4:Y:S01]  /*650e0*/  LDL.LU R2, [R1+0x1ad4] ;  /* 0x001ad40001027983 */ /* 0x001f220000300800 */
[C---:B-----5:R-:W-:Y:S02]  /*650f0*/  FMUL R3, R29.reuse, R3 ;  /* 0x000000031d037220 */ /* 0x060fe40000400000 */
[C---:B------:R-:W-:Y:S02]  /*65100*/  FMUL R0, R29.reuse, R0 ;  /* 0x000000001d007220 */ /* 0x040fe40000400000 */
[C---:B------:R-:W-:Y:S02]  /*65110*/  FMUL R6, R29.reuse, R6 ;  /* 0x000000061d067220 */ /* 0x040fe40000400000 */
[----:B------:R-:W-:-:S02]  /*65120*/  FMUL R28, R29, R28 ;  /* 0x0000001c1d1c7220 */ /* 0x000fc40000400000 */
[C---:B------:R-:W-:Y:S02]  /*65130*/  FMUL R8, R29.reuse, R8 ;  /* 0x000000081d087220 */ /* 0x040fe40000400000 */
[----:B----4-:R-:W-:-:S05]  /*65140*/  FMUL R2, R29, R2 ;  /* 0x000000021d027220 */ /* 0x010fca0000400000 */
[----:B------:R0:W-:Y:S04]  /*65150*/  STL [R1+0x284], R2 ;  /* 0x0002840201007387 */ /* 0x0001e80000100800 */
[----:B0-----:R-:W4:Y:S04]  /*65160*/  LDL.LU R2, [R1+0x1ad0] ;  /* 0x001ad00001027983 */ /* 0x001f280000300800 */
[----:B------:R0:W-:Y:S04]  /*65170*/  STL [R1+0x280], R3 ;  /* 0x0002800301007387 */ /* 0x0001e80000100800 */
[----:B0-----:R-:W5:Y:S04]  /*65180*/  LDL.LU R3, [R1+0x1acc] ;  /* 0x001acc0001037983 */ /* 0x001f680000300800 */
[----:B------:R0:W-:Y:S04]  /*65190*/  STL [R1+0x27c], R0 ;  /* 0x00027c0001007387 */ /* 0x0001e80000100800 */
[----:B0-----:R-:W4:Y:S04]  /*651a0*/  LDL.LU R0, [R1+0x1ac8] ;  /* 0x001ac80001007983 */ /* 0x001f280000300800 */
[----:B------:R0:W-:Y:S04]  /*651b0*/  STL [R1+0x278], R6 ;  /* 0x0002780601007387 */ /* 0x0001e80000100800 */
[----:B------:R-:W-:Y:S01]  /*651c0*/  STL [R1+0x274], R28 ;  /* 0x0002741c01007387 */ /* 0x000fe20000100800 */
[----:B0-----:R-:W-:-:S02]  /*651d0*/  FMUL R6, R29, R16 ;  /* 0x000000101d067220 */ /* 0x001fc40000400000 */
[----:B------:R-:W-:-:S03]  /*651e0*/  FMUL R16, R29, R27 ;  /* 0x0000001b1d107220 */ /* 0x000fc60000400000 */
[----:B------:R0:W-:Y:S01]  /*651f0*/  STL [R1+0x270], R6 ;  /* 0x0002700601007387 */ /* 0x0001e20000100800 */
[----:B------:R-:W-:-:S03]  /*65200*/  FMUL R14, R29, R14 ;  /* 0x0000000e1d0e7220 */ /* 0x000fc60000400000 */
[----:B------:R-:W-:Y:S01]  /*65210*/  STL [R1+0x26c], R16 ;  /* 0x00026c1001007387 */ /* 0x000fe20000100800 */
[----:B0-----:R-:W-:-:S03]  /*65220*/  FMUL R6, R29, R26 ;  /* 0x0000001a1d067220 */ /* 0x001fc60000400000 */
[----:B------:R0:W-:Y:S04]  /*65230*/  STL [R1+0x248], R8 ;  /* 0x0002480801007387 */ /* 0x0001e80000100800 */
[----:B------:R1:W-:Y:S01]  /*65240*/  STL [R1+0x244], R6 ;  /* 0x0002440601007387 */ /* 0x0003e20000100800 */
[----:B0-----:R-:W-:-:S03]  /*65250*/  FMUL R8, R29, R25 ;  /* 0x000000191d087220 */ /* 0x001fc60000400000 */
[----:B------:R0:W-:Y:S01]  /*65260*/  STL [R1+0x240], R14 ;  /* 0x0002400e01007387 */ /* 0x0001e20000100800 */
[----:B-1----:R-:W-:-:S03]  /*65270*/  FMUL R6, R29, R15 ;  /* 0x0000000f1d067220 */ /* 0x002fc60000400000 */
[----:B------:R1:W-:Y:S01]  /*65280*/  STL [R1+0x23c], R8 ;  /* 0x00023c0801007387 */ /* 0x0003e20000100800 */
[----:B------:R-:W-:-:S03]  /*65290*/  FMUL R7, R29, R7 ;  /* 0x000000071d077220 */ /* 0x000fc60000400000 */
[----:B------:R2:W-:Y:S01]  /*652a0*/  STL [R1+0x238], R6 ;  /* 0x0002380601007387 */ /* 0x0005e20000100800 */
[C---:B0-----:R-:W-:Y:S02]  /*652b0*/  FMUL R14, R29.reuse, R24 ;  /* 0x000000181d0e7220 */ /* 0x041fe40000400000 */
[----:B-1----:R-:W-:-:S03]  /*652c0*/  FMUL R8, R29, R13 ;  /* 0x0000000d1d087220 */ /* 0x002fc60000400000 */
[----:B------:R-:W-:Y:S01]  /*652d0*/  STL [R1+0x234], R14 ;  /* 0x0002340e01007387 */ /* 0x000fe20000100800 */
[----:B--2---:R-:W-:-:S03]  /*652e0*/  FMUL R6, R29, R23 ;  /* 0x000000171d067220 */ /* 0x004fc60000400000 */
[----:B------:R0:W-:Y:S04]  /*652f0*/  STL [R1+0x230], R8 ;  /* 0x0002300801007387 */ /* 0x0001e80000100800 */
[----:B------:R1:W-:Y:S04]  /*65300*/  STL [R1+0x22c], R6 ;  /* 0x00022c0601007387 */ /* 0x0003e80000100800 */
[----:B------:R2:W-:Y:S01]  /*65310*/  STL [R1+0x208], R7 ;  /* 0x0002080701007387 */ /* 0x0005e20000100800 */
[C---:B0-----:R-:W-:Y:S02]  /*65320*/  FMUL R8, R29.reuse, R22 ;  /* 0x000000161d087220 */ /* 0x041fe40000400000 */
[----:B-1----:R-:W-:-:S03]  /*65330*/  FMUL R6, R29, R9 ;  /* 0x000000091d067220 */ /* 0x002fc60000400000 */
[----:B------:R0:W-:Y:S01]  /*65340*/  STL [R1+0x204], R8 ;  /* 0x0002040801007387 */ /* 0x0001e20000100800 */
[----:B--2---:R-:W-:-:S03]  /*65350*/  FMUL R7, R29, R21 ;  /* 0x000000151d077220 */ /* 0x004fc60000400000 */
[----:B------:R3:W-:Y:S04]  /*65360*/  STL [R1+0x200], R6 ;  /* 0x0002000601007387 */ /* 0x0007e80000100800 */
[----:B------:R1:W-:Y:S01]  /*65370*/  STL [R1+0x1fc], R7 ;  /* 0x0001fc0701007387 */ /* 0x0003e20000100800 */
[C---:B0-----:R-:W-:Y:S02]  /*65380*/  FMUL R8, R29.reuse, R12 ;  /* 0x0000000c1d087220 */ /* 0x041fe40000400000 */
[----:B---3--:R-:W-:-:S03]  /*65390*/  FMUL R6, R29, R20 ;  /* 0x000000141d067220 */ /* 0x008fc60000400000 */
[----:B------:R-:W-:Y:S01]  /*653a0*/  STL [R1+0x1f8], R8 ;  /* 0x0001f80801007387 */ /* 0x000fe20000100800 */
[C---:B-1----:R-:W-:Y:S02]  /*653b0*/  FMUL R7, R29.reuse, R4 ;  /* 0x000000041d077220 */ /* 0x042fe40000400000 */
[C---:B------:R-:W-:Y:S01]  /*653c0*/  FMUL R4, R29.reuse, R19 ;  /* 0x000000131d047220 */ /* 0x040fe20000400000 */
[----:B------:R0:W-:Y:S04]  /*653d0*/  STL [R1+0x1f4], R6 ;  /* 0x0001f40601007387 */ /* 0x0001e80000100800 */
[----:B------:R-:W-:Y:S04]  /*653e0*/  STL [R1+0x1f0], R7 ;  /* 0x0001f00701007387 */ /* 0x000fe80000100800 */
[----:B------:R1:W-:Y:S01]  /*653f0*/  STL [R1+0x1ec], R4 ;  /* 0x0001ec0401007387 */ /* 0x0003e20000100800 */
[----:B0-----:R-:W-:-:S02]  /*65400*/  FMUL R6, R29, R5 ;  /* 0x000000051d067220 */ /* 0x001fc40000400000 */
[----:B------:R-:W-:-:S03]  /*65410*/  FMUL R5, R29, R18 ;  /* 0x000000121d057220 */ /* 0x000fc60000400000 */
[----:B------:R-:W-:Y:S01]  /*65420*/  STL [R1+0x1d8], R6 ;  /* 0x0001d80601007387 */ /* 0x000fe20000100800 */
[----:B-1----:R-:W-:-:S03]  /*65430*/  FMUL R4, R29, R10 ;  /* 0x0000000a1d047220 */ /* 0x002fc60000400000 */
[----:B------:R-:W-:Y:S01]  /*65440*/  STL [R1+0x1d0], R5 ;  /* 0x0001d00501007387 */ /* 0x000fe20000100800 */
[----:B----4-:R-:W-:-:S05]  /*65450*/  FMUL R0, R29, R0 ;  /* 0x000000001d007220 */ /* 0x010fca0000400000 */
[----:B------:R0:W-:Y:S04]  /*65460*/  STL [R1+0x17c4], R0 ;  /* 0x0017c40001007387 */ /* 0x0001e80000100800 */
[----:B------:R1:W-:Y:S01]  /*65470*/  STL [R1+0x1c4], R4 ;  /* 0x0001c40401007387 */ /* 0x0003e20000100800 */
[C---:B0-----:R-:W-:Y:S02]  /*65480*/  FMUL R0, R29.reuse, R17 ;  /* 0x000000111d007220 */ /* 0x041fe40000400000 */
[----:B-1----:R-:W-:-:S03]  /*65490*/  FMUL R4, R29, R11 ;  /* 0x0000000b1d047220 */ /* 0x002fc60000400000 */
[----:B------:R0:W-:Y:S04]  /*654a0*/  STL [R1+0x1ac], R0 ;  /* 0x0001ac0001007387 */ /* 0x0001e80000100800 */
[----:B------:R-:W-:Y:S01]  /*654b0*/  STL [R1+0x1a4], R4 ;  /* 0x0001a40401007387 */ /* 0x000fe20000100800 */
[----:B0-----:R-:W-:-:S03]  /*654c0*/  FMUL R0, R29, R2 ;  /* 0x000000021d007220 */ /* 0x001fc60000400000 */
[----:B------:R-:W2:Y:S01]  /*654d0*/  LDL.LU R2, [R1+0x5a8] ;  /* 0x0005a80001027983 */ /* 0x000ea20000300800 */
[----:B-----5:R-:W-:-:S05]  /*654e0*/  FMUL R3, R29, R3 ;  /* 0x000000031d037220 */ /* 0x020fca0000400000 */
[----:B------:R0:W-:Y:S04]  /*654f0*/  STL [R1+0x19c], R3 ;  /* 0x00019c0301007387 */ /* 0x0001e80000100800 */
[----:B------:R-:W-:Y:S04]  /*65500*/  STL [R1+0x194], R0 ;  /* 0x0001940001007387 */ /* 0x000fe80000100800 */
[----:B--2---:R1:W-:Y:S04]  /*65510*/  STL [R1+0x1a44], R2 ;  /* 0x001a440201007387 */ /* 0x0043e80000100800 */
[----:B0-----:R-:W2:Y:S04]  /*65520*/  LDL.LU R3, [R1+0x5ac] ;  /* 0x0005ac0001037983 */ /* 0x001ea80000300800 */
[----:B--2---:R-:W-:Y:S04]  /*65530*/  STL [R1+0x1a48], R3 ;  /* 0x001a480301007387 */ /* 0x004fe80000100800 */
[----:B-1----:R-:W2:Y:S04]  /*65540*/  LDL.LU R2, [R1+0x598] ;  /* 0x0005980001027983 */ /* 0x002ea80000300800 */
[----:B------:R-:W3:Y:S04]  /*65550*/  LDL.LU R0, [R1+0x59c] ;  /* 0x00059c0001007983 */ /* 0x000ee80000300800 */
[----:B--2---:R0:W-:Y:S04]  /*65560*/  STL [R1+0x90], R2 ;  /* 0x0000900201007387 */ /* 0x0041e80000100800 */
[----:B0-----:R-:W2:Y:S04]  /*65570*/  LDL.LU R2, [R1+0x588] ;  /* 0x0005880001027983 */ /* 0x001ea80000300800 */
[----:B---3--:R0:W-:Y:S04]  /*65580*/  STL [R1+0x8c], R0 ;  /* 0x00008c0001007387 */ /* 0x0081e80000100800 */
[----:B0-----:R-:W3:Y:S04]  /*65590*/  LDL.LU R0, [R1+0x58c] ;  /* 0x00058c0001007983 */ /* 0x001ee80000300800 */
[----:B--2---:R-:W-:Y:S04]  /*655a0*/  STL [R1+0x88], R2 ;  /* 0x0000880201007387 */ /* 0x004fe80000100800 */
[----:B---3--:R-:W-:Y:S04]  /*655b0*/  STL [R1+0x1a4c], R0 ;  /* 0x001a4c0001007387 */ /* 0x008fe80000100800 */
[----:B------:R-:W2:Y:S04]  /*655c0*/  LDL.LU R28, [R1+0x578] ;  /* 0x00057800011c7983 */ /* 0x000ea80000300800 */
[----:B--2---:R-:W-:Y:S04]  /*655d0*/  STL [R1+0x1a50], R28 ;  /* 0x001a501c01007387 */ /* 0x004fe80000100800 */
[----:B------:R-:W2:Y:S04]  /*655e0*/  LDL.LU R27, [R1+0x57c] ;  /* 0x00057c00011b7983 */ /* 0x000ea80000300800 */
[----:B--2---:R-:W-:Y:S04]  /*655f0*/  STL [R1+0x1a54], R27 ;  /* 0x001a541b01007387 */ /* 0x004fe80000100800 */
[----:B------:R-:W2:Y:S04]  /*65600*/  LDL.LU R26, [R1+0x568] ;  /* 0x00056800011a7983 */ /* 0x000ea80000300800 */
[----:B--2---:R0:W-:Y:S04]  /*65610*/  STL [R1+0x1a58], R26 ;  /* 0x001a581a01007387 */ /* 0x0041e80000100800 */
[----:B------:R-:W2:Y:S04]  /*65620*/  LDL.LU R25, [R1+0x56c] ;  /* 0x00056c0001197983 */ /* 0x000ea80000300800 */
[----:B--2---:R1:W-:Y:S04]  /*65630*/  STL [R1+0x1a5c], R25 ;  /* 0x001a5c1901007387 */ /* 0x0043e80000100800 */
[----:B------:R-:W2:Y:S04]  /*65640*/  LDL.LU R24, [R1+0x558] ;  /* 0x0005580001187983 */ /* 0x000ea80000300800 */
[----:B--2---:R2:W-:Y:S04]  /*65650*/  STL [R1+0x1a60], R24 ;  /* 0x001a601801007387 */ /* 0x0045e80000100800 */
[----:B------:R-:W3:Y:S04]  /*65660*/  LDL.LU R23, [R1+0x55c] ;  /* 0x00055c0001177983 */ /* 0x000ee80000300800 */
[----:B---3--:R3:W-:Y:S04]  /*65670*/  STL [R1+0x1a64], R23 ;  /* 0x001a641701007387 */ /* 0x0087e80000100800 */
[----:B------:R-:W4:Y:S04]  /*65680*/  LDL.LU R22, [R1+0x7c8] ;  /* 0x0007c80001167983 */ /* 0x000f280000300800 */
[----:B----4-:R4:W-:Y:S04]  /*65690*/  STL [R1+0x1a68], R22 ;  /* 0x001a681601007387 */ /* 0x0109e80000100800 */
[----:B------:R-:W5:Y:S04]  /*656a0*/  LDL.LU R21, [R1+0x7cc] ;  /* 0x0007cc0001157983 */ /* 0x000f680000300800 */
[----:B-----5:R5:W-:Y:S04]  /*656b0*/  STL [R1+0x1a6c], R21 ;  /* 0x001a6c1501007387 */ /* 0x020be80000100800 */
[----:B------:R-:W2:Y:S04]  /*656c0*/  LDL.LU R20, [R1+0x7d8] ;  /* 0x0007d80001147983 */ /* 0x000ea80000300800 */
[----:B--2---:R2:W-:Y:S04]  /*656d0*/  STL [R1+0x1a70], R20 ;  /* 0x001a701401007387 */ /* 0x0045e80000100800 */
        /* <DEDUP_REMOVED lines=33> */
[----:B0-----:R-:W2:Y:S04]  /*658f0*/  LDL.LU R26, [R1+0x88c] ;  /* 0x00088c00011a7983 */ /* 0x001ea80000300800 */
[----:B--2---:R0:W-:Y:S04]  /*65900*/  STL [R1+0x1ab4], R26 ;  /* 0x001ab41a01007387 */ /* 0x0041e80000100800 */
[----:B-1----:R-:W2:Y:S04]  /*65910*/  LDL.LU R25, [R1+0x898] ;  /* 0x0008980001197983 */ /* 0x002ea80000300800 */
[----:B--2---:R1:W-:Y:S04]  /*65920*/  STL [R1+0x1ab8], R25 ;  /* 0x001ab81901007387 */ /* 0x0043e80000100800 */
[----:B------:R-:W2:Y:S04]  /*65930*/  LDL.LU R24, [R1+0x89c] ;  /* 0x00089c0001187983 */ /* 0x000ea80000300800 */
[----:B--2---:R-:W-:Y:S04]  /*65940*/  STL [R1+0x1abc], R24 ;  /* 0x001abc1801007387 */ /* 0x004fe80000100800 */
[----:B---3--:R-:W2:Y:S04]  /*65950*/  LDL.LU R23, [R1+0x8a8] ;  /* 0x0008a80001177983 */ /* 0x008ea80000300800 */
[----:B--2---:R-:W-:Y:S04]  /*65960*/  STL [R1+0x1ac0], R23 ;  /* 0x001ac01701007387 */ /* 0x004fe80000100800 */
[----:B----4-:R-:W2:Y:S04]  /*65970*/  LDL.LU R22, [R1+0x8ac] ;  /* 0x0008ac0001167983 */ /* 0x010ea80000300800 */
[----:B--2---:R2:W-:Y:S04]  /*65980*/  STL [R1+0x1ac4], R22 ;  /* 0x001ac41601007387 */ /* 0x0045e80000100800 */
[----:B-----5:R-:W3:Y:S04]  /*65990*/  LDL.LU R21, [R1+0x8b8] ;  /* 0x0008b80001157983 */ /* 0x020ee80000300800 */
[----:B------:R-:W4:Y:S04]  /*659a0*/  LDL.LU R20, [R1+0x8bc] ;  /* 0x0008bc0001147983 */ /* 0x000f280000300800 */
[----:B------:R-:W5:Y:S04]  /*659b0*/  LDL.LU R19, [R1+0x8c8] ;  /* 0x0008c80001137983 */ /* 0x000f680000300800 */
[----:B------:R-:W3:Y:S04]  /*659c0*/  LDL.LU R18, [R1+0x8cc] ;  /* 0x0008cc0001127983 */ /* 0x000ee80000300800 */
[----:B------:R-:W3:Y:S04]  /*659d0*/  LDL.LU R17, [R1+0x8d8] ;  /* 0x0008d80001117983 */ /* 0x000ee80000300800 */
[----:B------:R-:W3:Y:S04]  /*659e0*/  LDL.LU R16, [R1+0x8dc] ;  /* 0x0008dc0001107983 */ /* 0x000ee80000300800 */
[----:B------:R-:W3:Y:S04]  /*659f0*/  LDL.LU R15, [R1+0x8e8] ;  /* 0x0008e800010f7983 */ /* 0x000ee80000300800 */
[----:B------:R-:W3:Y:S04]  /*65a00*/  LDL.LU R14, [R1+0x8ec] ;  /* 0x0008ec00010e7983 */ /* 0x000ee80000300800 */
[----:B------:R-:W4:Y:S04]  /*65a10*/  LDL.LU R13, [R1+0x8f8] ;  /* 0x0008f800010d7983 */ /* 0x000f280000300800 */
        /* <DEDUP_REMOVED lines=9> */
[----:B0-----:R-:W5:Y:S04]  /*65ab0*/  LDL.LU R26, [R1+0x938] ;  /* 0x00093800011a7983 */ /* 0x001f680000300800 */
[----:B-1----:R-:W5:Y:S04]  /*65ac0*/  LDL.LU R25, [R1+0x93c] ;  /* 0x00093c0001197983 */ /* 0x002f680000300800 */
[----:B------:R-:W5:Y:S04]  /*65ad0*/  LDL.LU R27, [R1+0x968] ;  /* 0x00096800011b7983 */ /* 0x000f680000300800 */
[----:B------:R-:W5:Y:S04]  /*65ae0*/  LDL.LU R28, [R1+0x96c] ;  /* 0x00096c00011c7983 */ /* 0x000f680000300800 */
[----:B------:R-:W5:Y:S04]  /*65af0*/  LDL.LU R2, [R1+0x978] ;  /* 0x0009780001027983 */ /* 0x000f680000300800 */
[----:B------:R-:W5:Y:S04]  /*65b00*/  LDL.LU R3, [R1+0x97c] ;  /* 0x00097c0001037983 */ /* 0x000f680000300800 */
[----:B--2---:R-:W2:Y:S04]  /*65b10*/  LDL.LU R22, [R1+0x95c] ;  /* 0x00095c0001167983 */ /* 0x004ea80000300800 */
[----:B------:R-:W2:Y:S04]  /*65b20*/  LDL.LU R23, [R1+0x958] ;  /* 0x0009580001177983 */ /* 0x000ea80000300800 */
[----:B------:R-:W2:Y:S04]  /*65b30*/  LDL.LU R24, [R1+0x98c] ;  /* 0x00098c0001187983 */ /* 0x000ea80000300800 */
[----:B------:R-:W2:Y:S01]  /*65b40*/  LDL.LU R0, [R1+0x988] ;  /* 0x0009880001007983 */ /* 0x000ea20000300800 */
[----:B------:R-:W-:-:S13]  /*65b50*/  FSETP.GT.AND P0, PT, |R29|, 8.50705917302346158658e+37, PT ;  /* 0x7e8000001d00780b */ /* 0x000fda0003f04200 */
[----:B---3--:R-:W-:Y:S02]  /*65b60*/  @P0 FMUL R14, R14, 0.25 ;  /* 0x3e8000000e0e0820 */ /* 0x008fe40000400000 */
[----:B----4-:R-:W-:Y:S02]  /*65b70*/  @P0 FMUL R13, R13, 0.25 ;  /* 0x3e8000000d0d0820 */ /* 0x010fe40000400000 */
[----:B-----5:R-:W-:Y:S02]  /*65b80*/  @P0 FMUL R12, R12, 0.25 ;  /* 0x3e8000000c0c0820 */ /* 0x020fe40000400000 */
[----:B------:R-:W-:Y:S02]  /*65b90*/  @P0 FMUL R11, R11, 0.25 ;  /* 0x3e8000000b0b0820 */ /* 0x000fe40000400000 */
[----:B------:R-:W-:Y:S02]  /*65ba0*/  @P0 FMUL R10, R10, 0.25 ;  /* 0x3e8000000a0a0820 */ /* 0x000fe40000400000 */
[----:B------:R-:W-:-:S02]  /*65bb0*/  @P0 FMUL R9, R9, 0.25 ;  /* 0x3e80000009090820 */ /* 0x000fc40000400000 */
[----:B------:R-:W-:Y:S02]  /*65bc0*/  @P0 FMUL R8, R8, 0.25 ;  /* 0x3e80000008080820 */ /* 0x000fe40000400000 */
[----:B------:R-:W-:Y:S02]  /*65bd0*/  @P0 FMUL R7, R7, 0.25 ;  /* 0x3e80000007070820 */ /* 0x000fe40000400000 */
[----:B------:R-:W-:Y:S02]  /*65be0*/  @P0 FMUL R6, R6, 0.25 ;  /* 0x3e80000006060820 */ /* 0x000fe40000400000 */
[----:B------:R-:W-:Y:S02]  /*65bf0*/  @P0 FMUL R5, R5, 0.25 ;  /* 0x3e80000005050820 */ /* 0x000fe40000400000 */
[----:B------:R-:W-:Y:S02]  /*65c00*/  @P0 FMUL R4, R4, 0.25 ;  /* 0x3e80000004040820 */ /* 0x000fe40000400000 */
[----:B------:R-:W-:-:S02]  /*65c10*/  @P0 FMUL R26, R26, 0.25 ;  /* 0x3e8000001a1a0820 */ /* 0x000fc40000400000 */
[----:B------:R-:W-:Y:S02]  /*65c20*/  @P0 FMUL R25, R25, 0.25 ;  /* 0x3e80000019190820 */ /* 0x000fe40000400000 */
[----:B------:R-:W-:Y:S02]  /*65c30*/  @P0 FMUL R27, R27, 0.25 ;  /* 0x3e8000001b1b0820 */ /* 0x000fe40000400000 */
[----:B------:R-:W-:Y:S02]  /*65c40*/  @P0 FMUL R28, R28, 0.25 ;  /* 0x3e8000001c1c0820 */ /* 0x000fe40000400000 */
[----:B--2---:R-:W-:Y:S02]  /*65c50*/  @P0 FMUL R22, R22, 0.25 ;  /* 0x3e80000016160820 */ /* 0x004fe40000400000 */
[----:B------:R-:W-:-:S03]  /*65c60*/  @P0 FMUL R23, R23, 0.25 ;  /* 0x3e80000017170820 */ /* 0x000fc60000400000 */
[----:B------:R0:W-:Y:S01]  /*65c70*/  STL [R1+0x80], R22 ;  /* 0x0000801601007387 */ /* 0x0001e20000100800 */
[----:B------:R-:W-:Y:S02]  /*65c80*/  @P0 FMUL R24, R24, 0.25 ;  /* 0x3e80000018180820 */ /* 0x000fe40000400000 */
[----:B------:R-:W-:Y:S02]  /*65c90*/  @P0 FMUL R3, R3, 0.25 ;  /* 0x3e80000003030820 */ /* 0x000fe40000400000 */
[----:B------:R-:W-:Y:S01]  /*65ca0*/  @P0 FMUL R0, R0, 0.25 ;  /* 0x3e80000000000820 */ /* 0x000fe20000400000 */
[----:B0-----:R-:W2:Y:S04]  /*65cb0*/  LDL.LU R22, [R1+0x1ac4] ;  /* 0x001ac40001167983 */ /* 0x001ea80000300800 */
[----:B------:R0:W-:Y:S01]  /*65cc0*/  STL [R1+0x7c], R23 ;  /* 0x00007c1701007387 */ /* 0x0001e20000100800 */
[----:B------:R-:W-:-:S03]  /*65cd0*/  @P0 FMUL R2, R2, 0.25 ;  /* 0x3e80000002020820 */ /* 0x000fc60000400000 */
[----:B0-----:R-:W3:Y:S04]  /*65ce0*/  LDL.LU R23, [R1+0x1ac0] ;  /* 0x001ac00001177983 */ /* 0x001ee80000300800 */
[----:B------:R0:W-:Y:S04]  /*65cf0*/  STL [R1+0x78], R24 ;  /* 0x0000781801007387 */ /* 0x0001e80000100800 */
[----:B0-----:R-:W4:Y:S04]  /*65d00*/  LDL.LU R24, [R1+0x1abc] ;  /* 0x001abc0001187983 */ /* 0x001f280000300800 */
[----:B------:R-:W-:Y:S04]  /*65d10*/  STL [R1+0x74], R0 ;  /* 0x0000740001007387 */ /* 0x000fe80000100800 */
[----:B------:R-:W-:Y:S04]  /*65d20*/  STL [R1+0x70], R3 ;  /* 0x0000700301007387 */ /* 0x000fe80000100800 */
[----:B------:R-:W-:Y:S04]  /*65d30*/  STL [R1+0x68], R28 ;  /* 0x0000681c01007387 */ /* 0x000fe80000100800 */
[----:B------:R0:W-:Y:S04]  /*65d40*/  STL [R1+0x60], R25 ;  /* 0x0000601901007387 */ /* 0x0001e80000100800 */
[----:B0-----:R-:W5:Y:S04]  /*65d50*/  LDL.LU R25, [R1+0x1ab8] ;  /* 0x001ab80001197983 */ /* 0x001f680000300800 */
[----:B------:R-:W-:Y:S04]  /*65d60*/  STL [R1+0x64], R27 ;  /* 0x0000641b01007387 */ /* 0x000fe80000100800 */
[----:B------:R-:W-:Y:S04]  /*65d70*/  STL [R1+0x6c], R2 ;  /* 0x00006c0201007387 */ /* 0x000fe80000100800 */
[----:B------:R0:W-:Y:S04]  /*65d80*/  STL [R1+0x5c], R26 ;  /* 0x00005c1a01007387 */ /* 0x0001e80000100800 */
[----:B0-----:R-:W5:Y:S04]  /*65d90*/  LDL.LU R26, [R1+0x1ab4] ;  /* 0x001ab400011a7983 */ /* 0x001f680000300800 */
        /* <DEDUP_REMOVED lines=21> */
[----:B0-----:R-:W5:Y:S01]  /*65ef0*/  LDL.LU R14, [R1+0x1a88] ;  /* 0x001a8800010e7983 */ /* 0x001f620000300800 */
[----:B------:R-:W-:-:S02]  /*65f00*/  @P0 FMUL R15, R15, 0.25 ;  /* 0x3e8000000f0f0820 */ /* 0x000fc40000400000 */
[----:B------:R-:W-:Y:S02]  /*65f10*/  @P0 FMUL R16, R16, 0.25 ;  /* 0x3e80000010100820 */ /* 0x000fe40000400000 */
[----:B------:R-:W-:Y:S01]  /*65f20*/  @P0 FMUL R17, R17, 0.25 ;  /* 0x3e80000011110820 */ /* 0x000fe20000400000 */
[----:B------:R0:W-:Y:S01]  /*65f30*/  STL [R1+0x2c], R15 ;  /* 0x00002c0f01007387 */ /* 0x0001e20000100800 */
[----:B------:R-:W-:Y:S02]  /*65f40*/  @P0 FMUL R18, R18, 0.25 ;  /* 0x3e80000012120820 */ /* 0x000fe40000400000 */
[----:B------:R-:W-:Y:S02]  /*65f50*/  @P0 FMUL R19, R19, 0.25 ;  /* 0x3e80000013130820 */ /* 0x000fe40000400000 */
[----:B------:R-:W-:Y:S01]  /*65f60*/  @P0 FMUL R20, R20, 0.25 ;  /* 0x3e80000014140820 */ /* 0x000fe20000400000 */
[----:B0-----:R-:W5:Y:S04]  /*65f70*/  LDL.LU R15, [R1+0x1a84] ;  /* 0x001a8400010f7983 */ /* 0x001f680000300800 */
[----:B------:R0:W-:Y:S01]  /*65f80*/  STL [R1+0x28], R16 ;  /* 0x0000281001007387 */ /* 0x0001e20000100800 */
[----:B------:R-:W-:-:S03]  /*65f90*/  @P0 FMUL R21, R21, 0.25 ;  /* 0x3e80000015150820 */ /* 0x000fc60000400000 */
[----:B0-----:R-:W5:Y:S04]  /*65fa0*/  LDL.LU R16, [R1+0x1a80] ;  /* 0x001a800001107983 */ /* 0x001f680000300800 */
[----:B------:R0:W-:Y:S04]  /*65fb0*/  STL [R1+0x24], R17 ;  /* 0x0000241101007387 */ /* 0x0001e80000100800 */
[----:B0-----:R-:W5:Y:S04]  /*65fc0*/  LDL.LU R17, [R1+0x1a7c] ;  /* 0x001a7c0001117983 */ /* 0x001f680000300800 */
[----:B------:R0:W-:Y:S04]  /*65fd0*/  STL [R1+0x20], R18 ;  /* 0x0000201201007387 */ /* 0x0001e80000100800 */
[----:B0-----:R-:W5:Y:S04]  /*65fe0*/  LDL.LU R18, [R1+0x1a78] ;  /* 0x001a780001127983 */ /* 0x001f680000300800 */
[----:B------:R0:W-:Y:S01]  /*65ff0*/  STL [R1+0x1c], R19 ;  /* 0x00001c1301007387 */ /* 0x0001e20000100800 */
[----:B--2---:R-:W-:-:S03]  /*66000*/  @P0 FMUL R22, R22, 0.25 ;  /* 0x3e80000016160820 */ /* 0x004fc60000400000 */
[----:B0-----:R-:W2:Y:S04]  /*66010*/  LDL.LU R19, [R1+0x1a74] ;  /* 0x001a740001137983 */ /* 0x001ea80000300800 */
[----:B------:R0:W-:Y:S01]  /*66020*/  STL [R1+0x18], R20 ;  /* 0x0000181401007387 */ /* 0x0001e20000100800 */
[----:B---3--:R-:W-:-:S03]  /*66030*/  @P0 FMUL R23, R23, 0.25 ;  /* 0x3e80000017170820 */ /* 0x008fc60000400000 */
[----:B0-----:R-:W3:Y:S04]  /*66040*/  LDL.LU R20, [R1+0x1a70] ;  /* 0x001a700001147983 */ /* 0x001ee80000300800 */
[----:B------:R0:W-:Y:S01]  /*66050*/  STL [R1+0x14], R21 ;  /* 0x0000141501007387 */ /* 0x0001e20000100800 */
[----:B----4-:R-:W-:-:S03]  /*66060*/  @P0 FMUL R24, R24, 0.25 ;  /* 0x3e80000018180820 */ /* 0x010fc60000400000 */
[----:B0-----:R-:W4:Y:S04]  /*66070*/  LDL.LU R21, [R1+0x1a6c] ;  /* 0x001a6c0001157983 */ /* 0x001f280000300800 */
[----:B------:R0:W-:Y:S04]  /*66080*/  STL [R1+0x10], R22 ;  /* 0x0000101601007387 */ /* 0x0001e80000100800 */
[----:B0-----:R-:W4:Y:S04]  /*66090*/  LDL.LU R22, [R1+0x1a68] ;  /* 0x001a680001167983 */ /* 0x001f280000300800 */
[----:B------:R0:W-:Y:S01]  /*660a0*/  STL [R1+0xc], R23 ;  /* 0x00000c1701007387 */ /* 0x0001e20000100800 */
[----:B-----5:R-:W-:-:S03]  /*660b0*/  @P0 FMUL R25, R25, 0.25 ;  /* 0x3e80000019190820 */ /* 0x020fc60000400000 */
[----:B0-----:R-:W5:Y:S04]  /*660c0*/  LDL.LU R23, [R1+0x1a64] ;  /* 0x001a640001177983 */ /* 0x001f680000300800 */
[----:B------:R0:W-:Y:S04]  /*660d0*/  STL [R1+0x8], R24 ;  /* 0x0000081801007387 */ /* 0x0001e80000100800 */
[----:B0-----:R-:W5:Y:S01]  /*660e0*/  LDL.LU R24, [R1+0x1a60] ;  /* 0x001a600001187983 */ /* 0x001f620000300800 */
[----:B------:R-:W-:-:S03]  /*660f0*/  @P0 FMUL R26, R26, 0.25 ;  /* 0x3e8000001a1a0820 */ /* 0x000fc60000400000 */
[----:B------:R0:W-:Y:S04]  /*66100*/  STL [R1+0x4], R25 ;  /* 0x0000041901007387 */ /* 0x0001e80000100800 */
[----:B0-----:R-:W5:Y:S01]  /*66110*/  LDL.LU R25, [R1+0x1a5c] ;  /* 0x001a5c0001197983 */ /* 0x001f620000300800 */
[----:B------:R-:W-:-:S03]  /*66120*/  @P0 FMUL R4, R4, 0.25 ;  /* 0x3e80000004040820 */ /* 0x000fc60000400000 */
[----:B------:R0:W-:Y:S04]  /*66130*/  STL [R1], R26 ;  /* 0x0000001a01007387 */ /* 0x0001e80000100800 */
[----:B0-----:R-:W5:Y:S01]  /*66140*/  LDL.LU R26, [R1+0x1a58] ;  /* 0x001a5800011a7983 */ /* 0x001f620000300800 */
[----:B------:R-:W-:-:S03]  /*66150*/  @P0 FMUL R5, R5, 0.25 ;  /* 0x3e80000005050820 */ /* 0x000fc60000400000 */
[----:B------:R0:W-:Y:S02]  /*66160*/  STL [R1+0x19cc], R4 ;  /* 0x0019cc0401007387 */ /* 0x0001e40000100800 */
[----:B0-----:R-:W-:Y:S02]  /*66170*/  MOV R4, R27 ;  /* 0x0000001b00047202 */ /* 0x001fe40000000f00 */
[----:B------:R-:W5:Y:S01]  /*66180*/  LDL.LU R27, [R1+0x1a54] ;  /* 0x001a5400011b7983 */ /* 0x000f620000300800 */
[----:B------:R-:W-:-:S03]  /*66190*/  @P0 FMUL R6, R6, 0.25 ;  /* 0x3e80000006060820 */ /* 0x000fc60000400000 */
[----:B------:R0:W-:Y:S02]  /*661a0*/  STL [R1+0x19d0], R5 ;  /* 0x0019d00501007387 */ /* 0x0001e40000100800 */
[----:B0-----:R-:W-:Y:S01]  /*661b0*/  MOV R5, R28 ;  /* 0x0000001c00057202 */ /* 0x001fe20000000f00 */
[----:B------:R-:W-:Y:S01]  /*661c0*/  @P0 FMUL R7, R7, 0.25 ;  /* 0x3e80000007070820 */ /* 0x000fe20000400000 */
[----:B------:R-:W5:Y:S04]  /*661d0*/  LDL.LU R28, [R1+0x1a50] ;  /* 0x001a5000011c7983 */ /* 0x000f680000300800 */
[----:B------:R0:W-:Y:S01]  /*661e0*/  STL [R1+0x19d4], R6 ;  /* 0x0019d40601007387 */ /* 0x0001e20000100800 */
[----:B------:R-:W-:Y:S02]  /*661f0*/  @P0 FMUL R8, R8, 0.25 ;  /* 0x3e80000008080820 */ /* 0x000fe40000400000 */
[----:B0-----:R-:W-:-:S02]  /*66200*/  IMAD.MOV.U32 R6, RZ, RZ, R0 ;  /* 0x000000ffff067224 */ /* 0x001fc400078e0000 */
[----:B------:R-:W5:Y:S04]  /*66210*/  LDL.LU R0, [R1+0x1a4c] ;  /* 0x001a4c0001007983 */ /* 0x000f680000300800 */
[----:B------:R0:W-:Y:S01]  /*66220*/  STL [R1+0x19d8], R7 ;  /* 0x0019d80701007387 */ /* 0x0001e20000100800 */
[----:B------:R-:W-:Y:S01]  /*66230*/  @P0 FMUL R9, R9, 0.25 ;  /* 0x3e80000009090820 */ /* 0x000fe20000400000 */
[----:B0-----:R-:W-:Y:S02]  /*66240*/  MOV R7, R3 ;  /* 0x0000000300077202 */ /* 0x001fe40000000f00 */
[----:B------:R-:W5:Y:S04]  /*66250*/  LDL.LU R3, [R1+0x1a48] ;  /* 0x001a480001037983 */ /* 0x000f680000300800 */
[----:B------:R0:W-:Y:S01]  /*66260*/  STL [R1+0x19dc], R8 ;  /* 0x0019dc0801007387 */ /* 0x0001e20000100800 */
[----:B------:R-:W-:Y:S01]  /*66270*/  @P0 FMUL R10, R10, 0.25 ;  /* 0x3e8000000a0a0820 */ /* 0x000fe20000400000 */
[----:B0-----:R-:W-:-:S02]  /*66280*/  MOV R8, R2 ;  /* 0x0000000200087202 */ /* 0x001fc40000000f00 */
[----:B------:R-:W5:Y:S04]  /*66290*/  LDL.LU R2, [R1+0x1a44] ;  /* 0x001a440001027983 */ /* 0x000f680000300800 */
[----:B------:R0:W-:Y:S01]  /*662a0*/  STL [R1+0x19c8], R9 ;  /* 0x0019c80901007387 */ /* 0x0001e20000100800 */
[----:B------:R-:W-:-:S03]  /*662b0*/  @P0 FMUL R11, R11, 0.25 ;  /* 0x3e8000000b0b0820 */ /* 0x000fc60000400000 */
[----:B0-----:R-:W5:Y:S04]  /*662c0*/  LDL.LU R9, [R1+0x78] ;  /* 0x0000780001097983 */ /* 0x001f680000300800 */
[----:B------:R0:W-:Y:S01]  /*662d0*/  STL [R1+0x19e0], R10 ;  /* 0x0019e00a01007387 */ /* 0x0001e20000100800 */
[----:B------:R-:W-:-:S03]  /*662e0*/  @P0 FMUL R12, R12, 0.25 ;  /* 0x3e8000000c0c0820 */ /* 0x000fc60000400000 */
[----:B0-----:R-:W5:Y:S04]  /*662f0*/  LDL R10, [R1+0x7c] ;  /* 0x00007c00010a7983 */ /* 0x001f680000100800 */
[----:B------:R0:W-:Y:S01]  /*66300*/  STL [R1+0x19e4], R11 ;  /* 0x0019e40b01007387 */ /* 0x0001e20000100800 */
[----:B------:R-:W-:-:S03]  /*66310*/  @P0 FMUL R13, R13, 0.25 ;  /* 0x3e8000000d0d0820 */ /* 0x000fc60000400000 */
[----:B0-----:R-:W5:Y:S04]  /*66320*/  LDL R11, [R1+0x80] ;  /* 0x00008000010b7983 */ /* 0x001f680000100800 */
[----:B------:R0:W-:Y:S01]  /*66330*/  STL [R1+0x19e8], R12 ;  /* 0x0019e80c01007387 */ /* 0x0001e20000100800 */
[----:B------:R-:W-:-:S03]  /*66340*/  @P0 FMUL R14, R14, 0.25 ;  /* 0x3e8000000e0e0820 */ /* 0x000fc60000400000 */
[----:B0-----:R-:W5:Y:S04]  /*66350*/  LDL R12, [R1+0x90] ;  /* 0x00009000010c7983 */ /* 0x001f680000100800 */
[----:B------:R0:W-:Y:S04]  /*66360*/  STL [R1+0x19ec], R13 ;  /* 0x0019ec0d01007387 */ /* 0x0001e80000100800 */
[----:B0-----:R-:W5:Y:S04]  /*66370*/  LDL R13, [R1+0x8c] ;  /* 0x00008c00010d7983 */ /* 0x001f680000100800 */
[----:B------:R0:W-:Y:S04]  /*66380*/  STL [R1+0x19f0], R14 ;  /* 0x0019f00e01007387 */ /* 0x0001e80000100800 */
[----:B0-----:R-:W5:Y:S01]  /*66390*/  LDL R14, [R1+0x88] ;  /* 0x00008800010e7983 */ /* 0x001f620000100800 */
[----:B------:R-:W-:-:S02]  /*663a0*/  @P0 FMUL R15, R15, 0.25 ;  /* 0x3e8000000f0f0820 */ /* 0x000fc40000400000 */
[----:B------:R-:W-:Y:S02]  /*663b0*/  @P0 FMUL R16, R16, 0.25 ;  /* 0x3e80000010100820 */ /* 0x000fe40000400000 */
[----:B------:R-:W-:Y:S01]  /*663c0*/  @P0 FMUL R17, R17, 0.25 ;  /* 0x3e80000011110820 */ /* 0x000fe20000400000 */
[----:B------:R-:W-:Y:S04]  /*663d0*/  STL [R1+0x19f4], R15 ;  /* 0x0019f40f01007387 */ /* 0x000fe80000100800 */
[----:B------:R-:W-:Y:S04]  /*663e0*/  STL [R1+0x19f8], R16 ;  /* 0x0019f81001007387 */ /* 0x000fe80000100800 */
[----:B------:R-:W-:Y:S01]  /*663f0*/  STL [R1+0x19fc], R17 ;  /* 0x0019fc1101007387 */ /* 0x000fe20000100800 */
[----:B------:R-:W-:-:S05]  /*66400*/  @P0 FMUL R18, R18, 0.25 ;  /* 0x3e80000012120820 */ /* 0x000fca0000400000 */
[----:B------:R-:W-:Y:S01]  /*66410*/  STL [R1+0x1a00], R18 ;  /* 0x001a001201007387 */ /* 0x000fe20000100800 */
[----:B--2---:R-:W-:-:S05]  /*66420*/  @P0 FMUL R19, R19, 0.25 ;  /* 0x3e80000013130820 */ /* 0x004fca0000400000 */
[----:B------:R-:W-:Y:S01]  /*66430*/  STL [R1+0x1a04], R19 ;  /* 0x001a041301007387 */ /* 0x000fe20000100800 */
[----:B---3--:R-:W-:-:S05]  /*66440*/  @P0 FMUL R20, R20, 0.25 ;  /* 0x3e80000014140820 */ /* 0x008fca0000400000 */
[----:B------:R-:W-:Y:S01]  /*66450*/  STL [R1+0x1a08], R20 ;  /* 0x001a081401007387 */ /* 0x000fe20000100800 */
[----:B----4-:R-:W-:-:S05]  /*66460*/  @P0 FMUL R21, R21, 0.25 ;  /* 0x3e80000015150820 */ /* 0x010fca0000400000 */
[----:B------:R-:W-:Y:S01]  /*66470*/  STL [R1+0x1a0c], R21 ;  /* 0x001a0c1501007387 */ /* 0x000fe20000100800 */
[----:B------:R-:W-:-:S05]  /*66480*/  @P0 FMUL R22, R22, 0.25 ;  /* 0x3e80000016160820 */ /* 0x000fca0000400000 */
[----:B------:R-:W-:Y:S01]  /*66490*/  STL [R1+0x1a10], R22 ;  /* 0x001a101601007387 */ /* 0x000fe20000100800 */
[----:B-----5:R-:W-:Y:S01]  /*664a0*/  @P0 FMUL R23, R23, 0.25 ;  /* 0x3e80000017170820 */ /* 0x020fe20000400000 */
[----:B------:R-:W-:-:S04]  /*664b0*/  FSETP.GEU.AND P4, PT, |R29|, 1.175494350822287508e-38, PT ;  /* 0x008000001d00780b */ /* 0x000fc80003f8e200 */
[----:B------:R-:W-:Y:S01]  /*664c0*/  STL [R1+0x1a14], R23 ;  /* 0x001a141701007387 */ /* 0x000fe20000100800 */
[----:B------:R-:W-:-:S05]  /*664d0*/  @P0 FMUL R24, R24, 0.25 ;  /* 0x3e80000018180820 */ /* 0x000fca0000400000 */
[----:B------:R-:W-:Y:S01]  /*664e0*/  STL [R1+0x1a18], R24 ;  /* 0x001a181801007387 */ /* 0x000fe20000100800 */
[----:B------:R-:W-:-:S05]  /*664f0*/  @P0 FMUL R25, R25, 0.25 ;  /* 0x3e80000019190820 */ /* 0x000fca0000400000 */
[----:B------:R-:W-:Y:S01]  /*66500*/  STL [R1+0x1a1c], R25 ;  /* 0x001a1c1901007387 */ /* 0x000fe20000100800 */
[----:B------:R-:W-:-:S05]  /*66510*/  @P0 FMUL R26, R26, 0.25 ;  /* 0x3e8000001a1a0820 */ /* 0x000fca0000400000 */
[----:B------:R-:W-:Y:S01]  /*66520*/  STL [R1+0x1a20], R26 ;  /* 0x001a201a01007387 */ /* 0x000fe20000100800 */
[----:B------:R-:W-:Y:S02]  /*66530*/  @P0 FMUL R29, R29, 0.25 ;  /* 0x3e8000001d1d0820 */ /* 0x000fe40000400000 */
[----:B------:R-:W-:-:S05]  /*66540*/  @P0 FMUL R27, R27, 0.25 ;  /* 0x3e8000001b1b0820 */ /* 0x000fca0000400000 */
[----:B------:R-:W-:Y:S01]  /*66550*/  STL [R1+0x1a24], R27 ;  /* 0x001a241b01007387 */ /* 0x000fe20000100800 */
[----:B------:R-:W-:-:S05]  /*66560*/  @P0 FMUL R28, R28, 0.25 ;  /* 0x3e8000001c1c0820 */ /* 0x000fca0000400000 */
[----:B------:R-:W-:Y:S01]  /*66570*/  STL [R1+0x1a28], R28 ;  /* 0x001a281c01007387 */ /* 0x000fe20000100800 */
[----:B------:R-:W-:-:S05]  /*66580*/  @P0 FMUL R0, R0, 0.25 ;  /* 0x3e80000000000820 */ /* 0x000fca0000400000 */
[----:B------:R-:W-:Y:S01]  /*66590*/  STL [R1+0x1a2c], R0 ;  /* 0x001a2c0001007387 */ /* 0x000fe20000100800 */
[----:B------:R-:W-:Y:S02]  /*665a0*/  @P0 FMUL R3, R3, 0.25 ;  /* 0x3e80000003030820 */ /* 0x000fe40000400000 */
[----:B------:R-:W-:Y:S02]  /*665b0*/  @P0 FMUL R2, R2, 0.25 ;  /* 0x3e80000002020820 */ /* 0x000fe40000400000 */
[----:B------:R-:W-:Y:S02]  /*665c0*/  @!P4 FMUL R10, R10, 16777216 ;  /* 0x4b8000000a0ac820 */ /* 0x000fe40000400000 */
[----:B------:R-:W-:Y:S02]  /*665d0*/  @!P4 FMUL R11, R11, 16777216 ;  /* 0x4b8000000b0bc820 */ /* 0x000fe40000400000 */
[----:B------:R-:W-:Y:S02]  /*665e0*/  @P0 FMUL R12, R12, 0.25 ;  /* 0x3e8000000c0c0820 */ /* 0x000fe40000400000 */
[----:B------:R-:W-:-:S02]  /*665f0*/  @P0 FMUL R13, R13, 0.25 ;  /* 0x3e8000000d0d0820 */ /* 0x000fc40000400000 */
[----:B------:R-:W-:-:S05]  /*66600*/  @P0 FMUL R14, R14, 0.25 ;  /* 0x3e8000000e0e0820 */ /* 0x000fca0000400000 */
[----:B------:R-:W-:Y:S04]  /*66610*/  @P0 STL [R1+0x88], R14 ;  /* 0x0000880e01000387 */ /* 0x000fe80000100800 */
[----:B------:R-:W-:Y:S04]  /*66620*/  STL [R1+0x1a30], R3 ;  /* 0x001a300301007387 */ /* 0x000fe80000100800 */
[----:B------:R-:W-:Y:S04]  /*66630*/  @P0 STL [R1+0x8c], R13 ;  /* 0x00008c0d01000387 */ /* 0x000fe80000100800 */
[----:B------:R-:W-:Y:S04]  /*66640*/  @P0 STL [R1+0x90], R12 ;  /* 0x0000900c01000387 */ /* 0x000fe80000100800 */
[----:B------:R-:W-:Y:S04]  /*66650*/  STL [R1+0x1a34], R2 ;  /* 0x001a340201007387 */ /* 0x000fe80000100800 */
[----:B------:R0:W-:Y:S02]  /*66660*/  STL [R1+0x1a38], R29 ;  /* 0x001a381d01007387 */ /* 0x0001e40000100800 */
[----:B0-----:R-:W-:-:S05]  /*66670*/  IMAD.MOV.U32 R29, RZ, RZ, R8 ;  /* 0x000000ffff1d7224 */ /* 0x001fca00078e0008 */
[----:B------:R0:W-:Y:S04]  /*66680*/  STL [R1+0x1a3c], R29 ;  /* 0x001a3c1d01007387 */ /* 0x0001e80000100800 */
[----:B------:R-:W-:Y:S01]  /*66690*/  @!P4 STL [R1+0x80], R11 ;  /* 0x0000800b0100c387 */ /* 0x000fe20000100800 */
[----:B0-----:R-:W-:-:S03]  /*666a0*/  MOV R29, R7 ;  /* 0x00000007001d7202 */ /* 0x001fc60000000f00 */
[----:B------:R-:W-:Y:S04]  /*666b0*/  @!P4 STL [R1+0x7c], R10 ;  /* 0x00007c0a0100c387 */ /* 0x000fe80000100800 */
[----:B------:R0:W-:Y:S01]  /*666c0*/  STL [R1+0x1a40], R29 ;  /* 0x001a401d01007387 */ /* 0x0001e20000100800 */
[----:B------:R-:W-:Y:S01]  /*666d0*/  IMAD.MOV.U32 R2, RZ, RZ, R5 ;  /* 0x000000ffff027224 */ /* 0x000fe200078e0005 */
[----:B------:R-:W-:Y:S02]  /*666e0*/  MOV R3, R4 ;  /* 0x0000000400037202 */ /* 0x000fe40000000f00 */
[----:B------:R-:W2:Y:S04]  /*666f0*/  LDL R0, [R1+0x60] ;  /* 0x0000600001007983 */ /* 0x000ea80000100800 */
[----:B------:R-:W3:Y:S01]  /*66700*/  LDL R28, [R1+0x5c] ;  /* 0x00005c00011c7983 */ /* 0x000ee20000100800 */
[----:B0-----:R-:W-:-:S03]  /*66710*/  MOV R29, R6 ;  /* 0x00000006001d7202 */ /* 0x001fc60000000f00 */
[----:B------:R-:W4:Y:S02]  /*66720*/  LDL R27, [R1+0x58] ;  /* 0x00005800011b7983 */ /* 0x000f240000100800 */
[----:B------:R-:W-:Y:S02]  /*66730*/  @!P4 FMUL R29, R29, 16777216 ;  /* 0x4b8000001d1dc820 */ /* 0x000fe40000400000 */
[----:B------:R-:W5:Y:S04]  /*66740*/  LDL R26, [R1+0x54] ;  /* 0x00005400011a7983 */ /* 0x000f680000100800 */
[----:B------:R-:W2:Y:S04]  /*66750*/  LDL R25, [R1+0x50] ;  /* 0x0000500001197983 */ /* 0x000ea80000100800 */
        /* <DEDUP_REMOVED lines=19> */
[----:B------:R-:W2:Y:S04]  /*66890*/  LDL R4, [R1] ;  /* 0x0000000001047983 */ /* 0x000ea80000100800 */
[----:B------:R0:W-:Y:S04]  /*668a0*/  @!P4 STL [R1+0x74], R29 ;  /* 0x0000741d0100c387 */ /* 0x0001e80000100800 */
[----:B0-----:R-:W2:Y:S02]  /*668b0*/  LDL.LU R29, [R1+0x1a40] ;  /* 0x001a4000011d7983 */ /* 0x001ea40000300800 */
[----:B--2---:R-:W-:-:S05]  /*668c0*/  @!P4 FMUL R29, R29, 16777216 ;  /* 0x4b8000001d1dc820 */ /* 0x004fca0000400000 */
[----:B------:R0:W-:Y:S04]  /*668d0*/  @!P4 STL [R1+0x70], R29 ;  /* 0x0000701d0100c387 */ /* 0x0001e80000100800 */
[----:B0-----:R-:W2:Y:S01]  /*668e0*/  LDL.LU R29, [R1+0x1a3c] ;  /* 0x001a3c00011d7983 */ /* 0x001ea20000300800 */
[----:B------:R-:W-:Y:S02]  /*668f0*/  @!P4 FMUL R2, R2, 16777216 ;  /* 0x4b8000000202c820 */ /* 0x000fe40000400000 */
[----:B------:R-:W-:Y:S02]  /*66900*/  @!P4 FMUL R3, R3, 16777216 ;  /* 0x4b8000000303c820 */ /* 0x000fe40000400000 */
[----:B------:R-:W-:Y:S02]  /*66910*/  @!P4 FMUL R0, R0, 16777216 ;  /* 0x4b8000000000c820 */ /* 0x000fe40000400000 */
[----:B---3--:R-:W-:-:S02]  /*66920*/  @!P4 FMUL R28, R28, 16777216 ;  /* 0x4b8000001c1cc820 */ /* 0x008fc40000400000 */
[----:B----4-:R-:W-:Y:S02]  /*66930*/  @!P4 FMUL R27, R27, 16777216 ;  /* 0x4b8000001b1bc820 */ /* 0x010fe40000400000 */
[----:B-----5:R-:W-:Y:S02]  /*66940*/  @!P4 FMUL R26, R26, 16777216 ;  /* 0x4b8000001a1ac820 */ /* 0x020fe40000400000 */
[----:B------:R-:W-:Y:S02]  /*66950*/  @!P4 FMUL R25, R25, 16777216 ;  /* 0x4b8000001919c820 */ /* 0x000fe40000400000 */
[----:B------:R-:W-:Y:S02]  /*66960*/  @!P4 FMUL R24, R24, 16777216 ;  /* 0x4b8000001818c820 */ /* 0x000fe40000400000 */
[----:B------:R-:W-:Y:S02]  /*66970*/  @!P4 FMUL R23, R23, 16777216 ;  /* 0x4b8000001717c820 */ /* 0x000fe40000400000 */
[----:B------:R-:W-:-:S02]  /*66980*/  @!P4 FMUL R22, R22, 16777216 ;  /* 0x4b8000001616c820 */ /* 0x000fc40000400000 */
[----:B------:R-:W-:Y:S02]  /*66990*/  @!P4 FMUL R21, R21, 16777216 ;  /* 0x4b8000001515c820 */ /* 0x000fe40000400000 */
[----:B------:R-:W-:Y:S02]  /*669a0*/  @!P4 FMUL R20, R20, 16777216 ;  /* 0x4b8000001414c820 */ /* 0x000fe40000400000 */
        /* <DEDUP_REMOVED lines=15> */
[----:B--2---:R-:W-:-:S05]  /*66aa0*/  @!P4 FMUL R29, R29, 16777216 ;  /* 0x4b8000001d1dc820 */ /* 0x004fca0000400000 */
[----:B------:R0:W-:Y:S04]  /*66ab0*/  @!P4 STL [R1+0x6c], R29 ;  /* 0x00006c1d0100c387 */ /* 0x0001e80000100800 */
[----:B0-----:R-:W2:Y:S04]  /*66ac0*/  LDL.LU R29, [R1+0x1a38] ;  /* 0x001a3800011d7983 */ /* 0x001ea80000300800 */
[----:B------:R0:W-:Y:S04]  /*66ad0*/  @!P4 STL [R1+0x68], R2 ;  /* 0x000068020100c387 */ /* 0x0001e80000100800 */
[----:B0-----:R-:W3:Y:S04]  /*66ae0*/  LDL.LU R2, [R1+0x1a34] ;  /* 0x001a340001027983 */ /* 0x001ee80000300800 */
[----:B------:R0:W-:Y:S04]  /*66af0*/  @!P4 STL [R1+0x64], R3 ;  /* 0x000064030100c387 */ /* 0x0001e80000100800 */
[----:B0-----:R-:W4:Y:S04]  /*66b00*/  LDL.LU R3, [R1+0x1a30] ;  /* 0x001a300001037983 */ /* 0x001f280000300800 */
[----:B------:R0:W-:Y:S04]  /*66b10*/  @!P4 STL [R1+0x60], R0 ;  /* 0x000060000100c387 */ /* 0x0001e80000100800 */
[----:B0-----:R-:W5:Y:S04]  /*66b20*/  LDL.LU R0, [R1+0x1a2c] ;  /* 0x001a2c0001007983 */ /* 0x001f680000300800 */
        /* <DEDUP_REMOVED lines=46> */
[----:B------:R0:W-:Y:S04]  /*66e10*/  @!P4 STL [R1], R4 ;  /* 0x000000040100c387 */ /* 0x0001e80000100800 */
[----:B0-----:R-:W2:Y:S01]  /*66e20*/  LDL.LU R4, [R1+0x19cc] ;  /* 0x0019cc0001047983 */ /* 0x001ea20000300800 */
[----:B------:R-:W-:-:S02]  /*66e30*/  @!P4 FMUL R9, R9, 16777216 ;  /* 0x4b8000000909c820 */ /* 0x000fc40000400000 */
[----:B--2---:R-:W-:-:S05]  /*66e40*/  @!P4 FMUL R4, R4, 16777216 ;  /* 0x4b8000000404c820 */ /* 0x004fca0000400000 */
[----:B------:R0:W-:Y:S02]  /*66e50*/  STL [R1+0x194c], R4 ;  /* 0x00194c0401007387 */ /* 0x0001e40000100800 */
[----:B0-----:R-:W-:Y:S02]  /*66e60*/  MOV R4, R9 ;  /* 0x0000000900047202 */ /* 0x001fe40000000f00 */
[----:B------:R-:W2:Y:S01]  /*66e70*/  LDL.LU R9, [R1+0x19c8] ;  /* 0x0019c80001097983 */ /* 0x000ea20000300800 */
[----:B------:R-:W-:Y:S02]  /*66e80*/  @!P4 FMUL R5, R5, 16777216 ;  /* 0x4b8000000505c820 */ /* 0x000fe40000400000 */
[----:B------:R-:W-:Y:S02]  /*66e90*/  @!P4 FMUL R6, R6, 16777216 ;  /* 0x4b8000000606c820 */ /* 0x000fe40000400000 */
[----:B------:R-:W-:Y:S01]  /*66ea0*/  @!P4 FMUL R7, R7, 16777216 ;  /* 0x4b8000000707c820 */ /* 0x000fe20000400000 */
[----:B------:R0:W-:Y:S01]  /*66eb0*/  STL [R1+0x1950], R5 ;  /* 0x0019500501007387 */ /* 0x0001e20000100800 */
[----:B------:R-:W-:-:S03]  /*66ec0*/  @!P4 FMUL R8, R8, 16777216 ;  /* 0x4b8000000808c820 */ /* 0x000fc60000400000 */
[----:B0-----:R-:W3:Y:S04]  /*66ed0*/  LDL.LU R5, [R1+0x7c] ;  /* 0x00007c0001057983 */ /* 0x001ee80000300800 */
[----:B------:R0:W-:Y:S04]  /*66ee0*/  STL [R1+0x1954], R6 ;  /* 0x0019540601007387 */ /* 0x0001e80000100800 */
[----:B0-----:R-:W3:Y:S04]  /*66ef0*/  LDL.LU R6, [R1+0x80] ;  /* 0x0000800001067983 */ /* 0x001ee80000300800 */
[----:B------:R0:W-:Y:S04]  /*66f00*/  STL [R1+0x1958], R7 ;  /* 0x0019580701007387 */ /* 0x0001e80000100800 */
[----:B0-----:R-:W3:Y:S04]  /*66f10*/  LDL R7, [R1+0x90] ;  /* 0x0000900001077983 */ /* 0x001ee80000100800 */
[----:B------:R0:W-:Y:S04]  /*66f20*/  STL [R1+0x195c], R8 ;  /* 0x00195c0801007387 */ /* 0x0001e80000100800 */
[----:B0-----:R-:W3:Y:S01]  /*66f30*/  LDL R8, [R1+0x8c] ;  /* 0x00008c0001087983 */ /* 0x001ee20000100800 */
[----:B--2---:R-:W-:-:S05]  /*66f40*/  @!P4 FMUL R9, R9, 16777216 ;  /* 0x4b8000000909c820 */ /* 0x004fca0000400000 */
[----:B------:R0:W-:Y:S04]  /*66f50*/  STL [R1+0x1960], R9 ;  /* 0x0019600901007387 */ /* 0x0001e80000100800 */
[----:B0-----:R-:W2:Y:S01]  /*66f60*/  LDL R9, [R1+0x88] ;  /* 0x0000880001097983 */ /* 0x001ea20000100800 */
[----:B------:R-:W-:Y:S02]  /*66f70*/  @!P4 FMUL R10, R10, 16777216 ;  /* 0x4b8000000a0ac820 */ /* 0x000fe40000400000 */
[----:B------:R-:W-:Y:S02]  /*66f80*/  @!P4 FMUL R11, R11, 16777216 ;  /* 0x4b8000000b0bc820 */ /* 0x000fe40000400000 */
[----:B------:R-:W-:Y:S02]  /*66f90*/  @!P4 FMUL R12, R12, 16777216 ;  /* 0x4b8000000c0cc820 */ /* 0x000fe40000400000 */
[----:B------:R-:W-:Y:S01]  /*66fa0*/  @!P4 FMUL R13, R13, 16777216 ;  /* 0x4b8000000d0dc820 */ /* 0x000fe20000400000 */
[----:B------:R-:W-:Y:S01]  /*66fb0*/  STL [R1+0x1964], R10 ;  /* 0x0019640a01007387 */ /* 0x000fe20000100800 */
[----:B------:R-:W-:-:S02]  /*66fc0*/  @!P4 FMUL R14, R14, 16777216 ;  /* 0x4b8000000e0ec820 */ /* 0x000fc40000400000 */
        /* <DEDUP_REMOVED lines=8> */
[----:B------:R-:W-:-:S03]  /*67050*/  @!P4 FMUL R20, R20, 16777216 ;  /* 0x4b8000001414c820 */ /* 0x000fc60000400000 */
        /* <DEDUP_REMOVED lines=17> */
[----:B-----5:R-:W-:-:S03]  /*67170*/  @!P4 FMUL R0, R0, 16777216 ;  /* 0x4b8000000000c820 */ /* 0x020fc60000400000 */
[----:B------:R-:W-:Y:S01]  /*67180*/  STL [R1+0x1998], R23 ;  /* 0x0019981701007387 */ /* 0x000fe20000100800 */
[----:B----4-:R-:W-:-:S03]  /*67190*/  @!P4 FMUL R3, R3, 16777216 ;  /* 0x4b8000000303c820 */ /* 0x010fc60000400000 */
[----:B------:R-:W-:Y:S01]  /*671a0*/  STL [R1+0x199c], R24 ;  /* 0x00199c1801007387 */ /* 0x000fe20000100800 */
[----:B---3--:R-:W-:-:S03]  /*671b0*/  @!P4 FMUL R8, R8, 16777216 ;  /* 0x4b8000000808c820 */ /* 0x008fc60000400000 */
[----:B------:R-:W-:Y:S01]  /*671c0*/  STL [R1+0x19a0], R25 ;  /* 0x0019a01901007387 */ /* 0x000fe20000100800 */
[----:B------:R-:W-:-:S03]  /*671d0*/  @!P4 FMUL R7, R7, 16777216 ;  /* 0x4b8000000707c820 */ /* 0x000fc60000400000 */
[----:B------:R-:W-:Y:S01]  /*671e0*/  STL [R1+0x19a4], R26 ;  /* 0x0019a41a01007387 */ /* 0x000fe20000100800 */
[----:B------:R-:W-:-:S03]  /*671f0*/  @!P4 FMUL R2, R2, 16777216 ;  /* 0x4b8000000202c820 */ /* 0x000fc60000400000 */
[----:B------:R-:W-:Y:S04]  /*67200*/  STL [R1+0x19a8], R27 ;  /* 0x0019a81b01007387 */ /* 0x000fe80000100800 */
[----:B------:R-:W-:Y:S04]  /*67210*/  STL [R1+0x19ac], R28 ;  /* 0x0019ac1c01007387 */ /* 0x000fe80000100800 */
[----:B------:R-:W-:Y:S01]  /*67220*/  STL [R1+0x19b0], R0 ;  /* 0x0019b00001007387 */ /* 0x000fe20000100800 */
[----:B--2---:R-:W-:-:S05]  /*67230*/  @!P4 FMUL R9, R9, 16777216 ;  /* 0x4b8000000909c820 */ /* 0x004fca0000400000 */
[----:B------:R-:W-:Y:S04]  /*67240*/  @!P4 STL [R1+0x88], R9 ;  /* 0x000088090100c387 */ /* 0x000fe80000100800 */
[----:B------:R-:W-:Y:S04]  /*67250*/  STL [R1+0x19b4], R3 ;  /* 0x0019b40301007387 */ /* 0x000fe80000100800 */
[----:B------:R-:W-:Y:S04]  /*67260*/  @!P4 STL [R1+0x8c], R8 ;  /* 0x00008c080100c387 */ /* 0x000fe80000100800 */
[----:B------:R-:W-:Y:S04]  /*67270*/  @!P4 STL [R1+0x90], R7 ;  /* 0x000090070100c387 */ /* 0x000fe80000100800 */
[----:B------:R0:W-:Y:S04]  /*67280*/  STL [R1+0x19b8], R2 ;  /* 0x0019b80201007387 */ /* 0x0001e80000100800 */
[----:B0-----:R-:W2:Y:S01]  /*67290*/  LDL.LU R2, [R1+0x6c] ;  /* 0x00006c0001027983 */ /* 0x001ea20000300800 */
[----:B------:R-:W-:-:S06]  /*672a0*/  @!P4 FMUL R29, R29, 16777216 ;  /* 0x4b8000001d1dc820 */ /* 0x000fcc0000400000 */
[----:B------:R-:W0:Y:S02]  /*672b0*/  MUFU.RCP R29, R29 ;  /* 0x0000001d001d7308 */ /* 0x000e240000001000 */
[C---:B0-----:R-:W-:Y:S02]  /*672c0*/  FMUL R3, R29.reuse, R6 ;  /* 0x000000061d037220 */ /* 0x041fe40000400000 */
[----:B------:R-:W-:-:S03]  /*672d0*/  FMUL R0, R29, R5 ;  /* 0x000000051d007220 */ /* 0x000fc60000400000 */
[----:B------:R-:W-:Y:S04]  /*672e0*/  STL [R1+0x2d0], R3 ;  /* 0x0002d00301007387 */ /* 0x000fe80000100800 */
[----:B--2---:R0:W-:Y:S04]  /*672f0*/  STL [R1+0x19bc], R2 ;  /* 0x0019bc0201007387 */ /* 0x0041e80000100800 */
[----:B------:R-:W-:Y:S04]  /*67300*/  STL [R1+0x2b8], R0 ;  /* 0x0002b80001007387 */ /* 0x000fe80000100800 */
[----:B0-----:R-:W2:Y:S04]  /*67310*/  LDL.LU R2, [R1+0x70] ;  /* 0x0000700001027983 */ /* 0x001ea80000300800 */
[----:B--2---:R0:W-:Y:S04]  /*67320*/  STL [R1+0x19c0], R2 ;  /* 0x0019c00201007387 */ /* 0x0041e80000100800 */
[----:B0-----:R-:W2:Y:S04]  /*67330*/  LDL.LU R2, [R1+0x74] ;  /* 0x0000740001027983 */ /* 0x001ea80000300800 */
[----:B--2---:R0:W-:Y:S04]  /*67340*/  STL [R1+0x19c4], R2 ;  /* 0x0019c40201007387 */ /* 0x0041e80000100800 */
[----:B------:R-:W2:Y:S04]  /*67350*/  LDL.LU R3, [R1+0x68] ;  /* 0x0000680001037983 */ /* 0x000ea80000300800 */
[----:B------:R-:W3:Y:S04]  /*67360*/  LDL.LU R0, [R1+0x64] ;  /* 0x0000640001007983 */ /* 0x000ee80000300800 */
[----:B------:R-:W4:Y:S04]  /*67370*/  LDL.LU R28, [R1+0x60] ;  /* 0x00006000011c7983 */ /* 0x000f280000300800 */
        /* <DEDUP_REMOVED lines=12> */
[----:B0-----:R-:W-:-:S03]  /*67440*/  IMAD.MOV.U32 R2, RZ, RZ, R4 ;  /* 0x000000ffff027224 */ /* 0x001fc600078e0004 */
[----:B------:R-:W2:Y:S04]  /*67450*/  LDL.LU R15, [R1+0x2c] ;  /* 0x00002c00010f7983 */ /* 0x000ea80000300800 */
[----:B------:R-:W2:Y:S04]  /*67460*/  LDL.LU R14, [R1+0x28] ;  /* 0x00002800010e7983 */ /* 0x000ea80000300800 */
[----:B------:R-:W2:Y:S04]  /*67470*/  LDL.LU R13, [R1+0x24] ;  /* 0x00002400010d7983 */ /* 0x000ea80000300800 */
[----:B------:R-:W2:Y:S01]  /*67480*/  LDL.LU R12, [R1+0x20] ;  /* 0x00002000010c7983 */ /* 0x000ea20000300800 */
[----:B------:R-:W-:-:S03]  /*67490*/  FMUL R2, R29, R2 ;  /* 0x000000021d027220 */ /* 0x000fc60000400000 */
[----:B------:R-:W2:Y:S04]  /*674a0*/  LDL.LU R11, [R1+0x1c] ;  /* 0x00001c00010b7983 */ /* 0x000ea80000300800 */
[----:B------:R-:W2:Y:S04]  /*674b0*/  LDL.LU R10, [R1+0x18] ;  /* 0x00001800010a7983 */ /* 0x000ea80000300800 */
[----:B------:R-:W2:Y:S04]  /*674c0*/  LDL.LU R9, [R1+0x14] ;  /* 0x0000140001097983 */ /* 0x000ea80000300800 */
[----:B------:R-:W2:Y:S04]  /*674d0*/  LDL.LU R8, [R1+0x10] ;  /* 0x0000100001087983 */ /* 0x000ea80000300800 */
[----:B------:R-:W2:Y:S04]  /*674e0*/  LDL.LU R7, [R1+0xc] ;  /* 0x00000c0001077983 */ /* 0x000ea80000300800 */
[----:B------:R-:W2:Y:S04]  /*674f0*/  LDL.LU R6, [R1+0x8] ;  /* 0x0000080001067983 */ /* 0x000ea80000300800 */
[----:B------:R-:W2:Y:S04]  /*67500*/  LDL.LU R5, [R1+0x4] ;  /* 0x0000040001057983 */ /* 0x000ea80000300800 */
[----:B------:R-:W2:Y:S04]  /*67510*/  LDL.LU R4, [R1] ;  /* 0x0000000001047983 */ /* 0x000ea80000300800 */
[----:B------:R0:W-:Y:S04]  /*67520*/  STL [R1+0x2b0], R2 ;  /* 0x0002b00201007387 */ /* 0x0001e80000100800 */
[----:B0-----:R-:W2:Y:S02]  /*67530*/  LDL.LU R2, [R1+0x19c4] ;  /* 0x0019c40001027983 */ /* 0x001ea40000300800 */
[----:B--2---:R-:W-:-:S05]  /*67540*/  FMUL R2, R29, R2 ;  /* 0x000000021d027220 */ /* 0x004fca0000400000 */
[----:B------:R0:W-:Y:S04]  /*67550*/  STL [R1+0x2a8], R2 ;  /* 0x0002a80201007387 */ /* 0x0001e80000100800 */
[----:B0-----:R-:W2:Y:S02]  /*67560*/  LDL.LU R2, [R1+0x19c0] ;  /* 0x0019c00001027983 */ /* 0x001ea40000300800 */
[----:B--2---:R-:W-:-:S05]  /*67570*/  FMUL R2, R29, R2 ;  /* 0x000000021d027220 */ /* 0x004fca0000400000 */
[----:B------:R0:W-:Y:S04]  /*67580*/  STL [R1+0x2a0], R2 ;  /* 0x0002a00201007387 */ /* 0x0001e80000100800 */
[----:B0-----:R-:W2:Y:S01]  /*67590*/  LDL.LU R2, [R1+0x19bc] ;  /* 0x0019bc0001027983 */ /* 0x001ea20000300800 */
[C---:B------:R-:W-:Y:S02]  /*675a0*/  FMUL R3, R29.reuse, R3 ;  /* 0x000000031d037220 */ /* 0x040fe40000400000 */
[C---:B---3--:R-:W-:Y:S02]  /*675b0*/  FMUL R0, R29.reuse, R0 ;  /* 0x000000001d007220 */ /* 0x048fe40000400000 */
[C---:B----4-:R-:W-:Y:S02]  /*675c0*/  FMUL R28, R29.reuse, R28 ;  /* 0x0000001c1d1c7220 */ /* 0x050fe40000400000 */
[----:B-----5:R-:W-:-:S02]  /*675d0*/  FMUL R27, R29, R27 ;  /* 0x0000001b1d1b7220 */ /* 0x020fc40000400000 */
[C---:B------:R-:W-:Y:S02]  /*675e0*/  FMUL R26, R29.reuse, R26 ;  /* 0x0000001a1d1a7220 */ /* 0x040fe40000400000 */
[C---:B------:R-:W-:Y:S02]  /*675f0*/  FMUL R25, R29.reuse, R25 ;  /* 0x000000191d197220 */ /* 0x040fe40000400000 */
[C---:B------:R-:W-:Y:S02]  /*67600*/  FMUL R24, R29.reuse, R24 ;  /* 0x000000181d187220 */ /* 0x040fe40000400000 */
[C---:B------:R-:W-:Y:S02]  /*67610*/  FMUL R23, R29.reuse, R23 ;  /* 0x000000171d177220 */ /* 0x040fe40000400000 */
[C---:B------:R-:W-:Y:S02]  /*67620*/  FMUL R22, R29.reuse, R22 ;  /* 0x000000161d167220 */ /* 0x040fe40000400000 */
[----:B------:R-:W-:-:S02]  /*67630*/  FMUL R21, R29, R21 ;  /* 0x000000151d157220 */ /* 0x000fc40000400000 */
        /* <DEDUP_REMOVED lines=17> */
[----:B--2---:R-:W-:-:S05]  /*67750*/  FMUL R2, R29, R2 ;  /* 0x000000021d027220 */ /* 0x004fca0000400000 */
[----:B------:R0:W-:Y:S04]  /*67760*/  STL [R1+0x298], R2 ;  /* 0x0002980201007387 */ /* 0x0001e80000100800 */
[----:B0-----:R-:W2:Y:S04]  /*67770*/  LDL.LU R2, [R1+0x19b8] ;  /* 0x0019b80001027983 */ /* 0x001ea80000300800 */
[----:B------:R0:W-:Y:S04]  /*67780*/  STL [R1+0x290], R3 ;  /* 0x0002900301007387 */ /* 0x0001e80000100800 */
[----:B0-----:R-:W3:Y:S04]  /*67790*/  LDL.LU R3, [R1+0x19b4] ;  /* 0x0019b40001037983 */ /* 0x001ee80000300800 */
[----:B------:R0:W-:Y:S04]  /*677a0*/  STL [R1+0x28c], R0 ;  /* 0x00028c0001007387 */ /* 0x0001e80000100800 */
[----:B0-----:R-:W4:Y:S04]  /*677b0*/  LDL.LU R0, [R1+0x19b0] ;  /* 0x0019b00001007983 */ /* 0x001f280000300800 */
[----:B------:R0:W-:Y:S04]  /*677c0*/  STL [R1+0x268], R28 ;  /* 0x0002681c01007387 */ /* 0x0001e80000100800 */
[----:B0-----:R-:W5:Y:S04]  /*677d0*/  LDL.LU R28, [R1+0x19ac] ;  /* 0x0019ac00011c7983 */ /* 0x001f680000300800 */
[----:B------:R0:W-:Y:S04]  /*677e0*/  STL [R1+0x264], R27 ;  /* 0x0002641b01007387 */ /* 0x0001e80000100800 */
[----:B0-----:R-:W2:Y:S04]  /*677f0*/  LDL.LU R27, [R1+0x19a8] ;  /* 0x0019a800011b7983 */ /* 0x001ea80000300800 */
        /* <DEDUP_REMOVED lines=43> */
[----:B0-----:R-:W3:Y:S04]  /*67ab0*/  LDL.LU R5, [R1+0x1950] ;  /* 0x0019500001057983 */ /* 0x001ee80000300800 */
[----:B------:R0:W-:Y:S04]  /*67ac0*/  STL [R1+0x188], R4 ;  /* 0x0001880401007387 */ /* 0x0001e80000100800 */
[----:B0-----:R-:W4:Y:S01]  /*67ad0*/  LDL.LU R4, [R1+0x194c] ;  /* 0x00194c0001047983 */ /* 0x001f220000300800 */
[----:B--2---:R-:W-:-:S02]  /*67ae0*/  FMUL R6, R29, R6 ;  /* 0x000000061d067220 */ /* 0x004fc40000400000 */
[C---:B---3--:R-:W-:Y:S02]  /*67af0*/  FMUL R5, R29.reuse, R5 ;  /* 0x000000051d057220 */ /* 0x048fe40000400000 */
[----:B----4-:R-:W-:-:S05]  /*67b00*/  FMUL R4, R29, R4 ;  /* 0x000000041d047220 */ /* 0x010fca0000400000 */
[----:B------:R0:W-:Y:S04]  /*67b10*/  STL [R1+0x184], R4 ;  /* 0x0001840401007387 */ /* 0x0001e80000100800 */
[----:B0-----:R-:W2:Y:S04]  /*67b20*/  LDL.LU R4, [R1+0x90] ;  /* 0x0000900001047983 */ /* 0x001ea80000300800 */
[----:B------:R0:W-:Y:S04]  /*67b30*/  STL [R1+0x180], R5 ;  /* 0x0001800501007387 */ /* 0x0001e80000100800 */
[----:B0-----:R-:W3:Y:S04]  /*67b40*/  LDL.LU R5, [R1+0x8c] ;  /* 0x00008c0001057983 */ /* 0x001ee80000300800 */
[----:B------:R0:W-:Y:S04]  /*67b50*/  STL [R1+0x17c], R6 ;  /* 0x00017c0601007387 */ /* 0x0001e80000100800 */
[----:B0-----:R-:W4:Y:S01]  /*67b60*/  LDL.LU R6, [R1+0x88] ;  /* 0x0000880001067983 */ /* 0x001f220000300800 */
[----:B------:R-:W-:-:S05]  /*67b70*/  FMUL R7, R29, R7 ;  /* 0x000000071d077220 */ /* 0x000fca0000400000 */
[----:B------:R0:W-:Y:S02]  /*67b80*/  STL [R1+0x178], R7 ;  /* 0x0001780701007387 */ /* 0x0001e40000100800 */
[C---:B0-----:R-:W-:Y:S02]  /*67b90*/  FMUL R7, R29.reuse, R8 ;  /* 0x000000081d077220 */ /* 0x041fe40000400000 */
[----:B------:R-:W-:-:S03]  /*67ba0*/  FMUL R8, R29, R9 ;  /* 0x000000091d087220 */ /* 0x000fc60000400000 */
[----:B------:R0:W-:Y:S01]  /*67bb0*/  STL [R1+0x174], R7 ;  /* 0x0001740701007387 */ /* 0x0001e20000100800 */
[----:B------:R-:W-:-:S03]  /*67bc0*/  FMUL R9, R29, R11 ;  /* 0x0000000b1d097220 */ /* 0x000fc60000400000 */
[----:B------:R1:W-:Y:S01]  /*67bd0*/  STL [R1+0x168], R8 ;  /* 0x0001680801007387 */ /* 0x0003e20000100800 */
[C---:B0-----:R-:W-:Y:S02]  /*67be0*/  FMUL R7, R29.reuse, R10 ;  /* 0x0000000a1d077220 */ /* 0x041fe40000400000 */
[----:B-1----:R-:W-:-:S03]  /*67bf0*/  FMUL R8, R29, R12 ;  /* 0x0000000c1d087220 */ /* 0x002fc60000400000 */
[----:B------:R0:W-:Y:S04]  /*67c00*/  STL [R1+0x164], R7 ;  /* 0x0001640701007387 */ /* 0x0001e80000100800 */
[----:B------:R1:W-:Y:S04]  /*67c10*/  STL [R1+0x148], R9 ;  /* 0x0001480901007387 */ /* 0x0003e80000100800 */
[----:B------:R5:W-:Y:S01]  /*67c20*/  STL [R1+0x144], R8 ;  /* 0x0001440801007387 */ /* 0x000be20000100800 */
[C---:B0-----:R-:W-:Y:S02]  /*67c30*/  FMUL R7, R29.reuse, R13 ;  /* 0x0000000d1d077220 */ /* 0x041fe40000400000 */
[----:B-1----:R-:W-:-:S03]  /*67c40*/  FMUL R9, R29, R14 ;  /* 0x0000000e1d097220 */ /* 0x002fc60000400000 */
[----:B------:R0:W-:Y:S01]  /*67c50*/  STL [R1+0x140], R7 ;  /* 0x0001400701007387 */ /* 0x0001e20000100800 */
[----:B-----5:R-:W-:-:S03]  /*67c60*/  FMUL R8, R29, R15 ;  /* 0x0000000f1d087220 */ /* 0x020fc60000400000 */
        /* <DEDUP_REMOVED lines=18> */
[----:B------:R1:W-:Y:S01]  /*67d90*/  STL [R1+0xd8], R9 ;  /* 0x0000d80901007387 */ /* 0x0003e20000100800 */
[----:B------:R-:W-:-:S03]  /*67da0*/  FMUL R0, R29, R0 ;  /* 0x000000001d007220 */ /* 0x000fc60000400000 */
[----:B------:R5:W-:Y:S01]  /*67db0*/  STL [R1+0xd4], R8 ;  /* 0x0000d40801007387 */ /* 0x000be20000100800 */
[C---:B0-----:R-:W-:Y:S02]  /*67dc0*/  FMUL R7, R29.reuse, R25 ;  /* 0x000000191d077220 */ /* 0x041fe40000400000 */
[----:B-1----:R-:W-:-:S03]  /*67dd0*/  FMUL R9, R29, R26 ;  /* 0x0000001a1d097220 */ /* 0x002fc60000400000 */
[----:B------:R0:W-:Y:S01]  /*67de0*/  STL [R1+0xd0], R7 ;  /* 0x0000d00701007387 */ /* 0x0001e20000100800 */
[----:B-----5:R-:W-:-:S03]  /*67df0*/  FMUL R8, R29, R27 ;  /* 0x0000001b1d087220 */ /* 0x020fc60000400000 */
[----:B------:R-:W-:Y:S04]  /*67e00*/  STL [R1+0xcc], R9 ;  /* 0x0000cc0901007387 */ /* 0x000fe80000100800 */
[----:B------:R-:W-:Y:S01]  /*67e10*/  STL [R1+0xc8], R8 ;  /* 0x0000c80801007387 */ /* 0x000fe20000100800 */
[----:B0-----:R-:W-:-:S03]  /*67e20*/  FMUL R7, R29, R28 ;  /* 0x0000001c1d077220 */ /* 0x001fc60000400000 */
[----:B------:R3:W-:Y:S04]  /*67e30*/  STL [R1+0x17c8], R0 ;  /* 0x0017c80001007387 */ /* 0x0007e80000100800 */
[----:B------:R-:W-:Y:S01]  /*67e40*/  STL [R1+0xb8], R7 ;  /* 0x0000b80701007387 */ /* 0x000fe20000100800 */
[C---:B--2---:R-:W-:Y:S02]  /*67e50*/  FMUL R4, R29.reuse, R4 ;  /* 0x000000041d047220 */ /* 0x044fe40000400000 */
[----:B---3--:R-:W-:-:S05]  /*67e60*/  FMUL R0, R29, R5 ;  /* 0x000000051d007220 */ /* 0x008fca0000400000 */
[----:B------:R0:W-:Y:S01]  /*67e70*/  STL [R1+0x17cc], R0 ;  /* 0x0017cc0001007387 */ /* 0x0001e20000100800 */
[C---:B----4-:R-:W-:Y:S02]  /*67e80*/  FMUL R6, R29.reuse, R6 ;  /* 0x000000061d067220 */ /* 0x050fe40000400000 */
[----:B0-----:R-:W-:-:S03]  /*67e90*/  FMUL R0, R29, R3 ;  /* 0x000000031d007220 */ /* 0x001fc60000400000 */
[----:B------:R-:W-:Y:S04]  /*67ea0*/  STL [R1+0xb0], R6 ;  /* 0x0000b00601007387 */ /* 0x000fe80000100800 */
[----:B------:R0:W-:Y:S04]  /*67eb0*/  STL [R1+0x17d0], R0 ;  /* 0x0017d00001007387 */ /* 0x0001e80000100800 */
[----:B------:R1:W-:Y:S04]  /*67ec0*/  STL [R1+0xa8], R4 ;  /* 0x0000a80401007387 */ /* 0x0003e80000100800 */
[----:B------:R-:W2:Y:S01]  /*67ed0*/  LDL.LU R28, [R1+0x5a0] ;  /* 0x0005a000011c7983 */ /* 0x000ea20000300800 */
[----:B0-----:R-:W-:-:S05]  /*67ee0*/  FMUL R0, R29, R2 ;  /* 0x000000021d007220 */ /* 0x001fca0000400000 */
[----:B------:R0:W-:Y:S04]  /*67ef0*/  STL [R1+0x9c], R0 ;  /* 0x00009c0001007387 */ /* 0x0001e80000100800 */
[----:B--2---:R-:W-:Y:S04]  /*67f00*/  STL [R1+0x18bc], R28 ;  /* 0x0018bc1c01007387 */ /* 0x004fe80000100800 */
[----:B------:R-:W2:Y:S04]  /*67f10*/  LDL.LU R27, [R1+0x5a4] ;  /* 0x0005a400011b7983 */ /* 0x000ea80000300800 */
        /* <DEDUP_REMOVED lines=46> */
[----:B-1----:R-:W2:Y:S04]  /*68200*/  LDL.LU R4, [R1+0x850] ;  /* 0x0008500001047983 */ /* 0x002ea80000300800 */
[----:B--2---:R1:W-:Y:S04]  /*68210*/  STL [R1+0x191c], R4 ;  /* 0x00191c0401007387 */ /* 0x0043e80000100800 */
[----:B0-----:R-:W2:Y:S04]  /*68220*/  LDL.LU R0, [R1+0x854] ;  /* 0x0008540001007983 */ /* 0x001ea80000300800 */
[----:B--2---:R0:W-:Y:S04]  /*68230*/  STL [R1+0x1920], R0 ;  /* 0x0019200001007387 */ /* 0x0041e80000100800 */
[----:B------:R-:W2:Y:S04]  /*68240*/  LDL.LU R23, [R1+0x860] ;  /* 0x0008600001177983 */ /* 0x000ea80000300800 */
[----:B--2---:R2:W-:Y:S04]  /*68250*/  STL [R1+0x1924], R23 ;  /* 0x0019241701007387 */ /* 0x0045e80000100800 */
[----:B---3--:R-:W3:Y:S04]  /*68260*/  LDL.LU R22, [R1+0x864] ;  /* 0x0008640001167983 */ /* 0x008ee80000300800 */
[----:B---3--:R3:W-:Y:S04]  /*68270*/  STL [R1+0x1928], R22 ;  /* 0x0019281601007387 */ /* 0x0087e80000100800 */
[----:B----4-:R-:W4:Y:S04]  /*68280*/  LDL.LU R21, [R1+0x870] ;  /* 0x0008700001157983 */ /* 0x010f280000300800 */
[----:B----4-:R4:W-:Y:S04]  /*68290*/  STL [R1+0x192c], R21 ;  /* 0x00192c1501007387 */ /* 0x0109e80000100800 */
[----:B-----5:R-:W5:Y:S04]  /*682a0*/  LDL.LU R20, [R1+0x874] ;  /* 0x0008740001147983 */ /* 0x020f680000300800 */
        /* <DEDUP_REMOVED lines=10> */
[----:B--2---:R-:W-:Y:S04]  /*68350*/  STL [R1+0x1944], R15 ;  /* 0x0019440f01007387 */ /* 0x004fe80000100800 */
[----:B------:R-:W2:Y:S04]  /*68360*/  LDL.LU R14, [R1+0x8a4] ;  /* 0x0008a400010e7983 */ /* 0x000ea80000300800 */
[----:B--2---:R3:W-:Y:S04]  /*68370*/  STL [R1+0x1948], R14 ;  /* 0x0019480e01007387 */ /* 0x0047e80000100800 */
        /* <DEDUP_REMOVED lines=9> */
[----:B-1----:R-:W2:Y:S04]  /*68410*/  LDL.LU R4, [R1+0x8f4] ;  /* 0x0008f40001047983 */ /* 0x002ea80000300800 */
[----:B0-----:R-:W2:Y:S04]  /*68420*/  LDL.LU R0, [R1+0x900] ;  /* 0x0009000001007983 */ /* 0x001ea80000300800 */
[----:B------:R-:W2:Y:S04]  /*68430*/  LDL.LU R23, [R1+0x904] ;  /* 0x0009040001177983 */ /* 0x000ea80000300800 */
[----:B---3--:R-:W3:Y:S04]  /*68440*/  LDL.LU R22, [R1+0x910] ;  /* 0x0009100001167983 */ /* 0x008ee80000300800 */
[----:B----4-:R-:W4:Y:S04]  /*68450*/  LDL.LU R21, [R1+0x914] ;  /* 0x0009140001157983 */ /* 0x010f280000300800 */
[----:B-----5:R-:W5:Y:S04]  /*68460*/  LDL.LU R20, [R1+0x920] ;  /* 0x0009200001147983 */ /* 0x020f680000300800 */
        /* <DEDUP_REMOVED lines=13> */
[----:B------:R-:W-:-:S13]  /*68540*/  FSETP.GT.AND P0, PT, |R29|, 8.50705917302346158658e+37, PT ;  /* 0x7e8000001d00780b */ /* 0x000fda0003f04200 */
[----:B--2---:R-:W-:Y:S02]  /*68550*/  @P0 FMUL R12, R12, 0.25 ;  /* 0x3e8000000c0c0820 */ /* 0x004fe40000400000 */
        /* <DEDUP_REMOVED lines=10> */
[----:B---3--:R-:W-:-:S02]  /*68600*/  @P0 FMUL R22, R22, 0.25 ;  /* 0x3e80000016160820 */ /* 0x008fc40000400000 */
[----:B----4-:R-:W-:Y:S02]  /*68610*/  @P0 FMUL R21, R21, 0.25 ;  /* 0x3e80000015150820 */ /* 0x010fe40000400000 */
[----:B-----5:R-:W-:Y:S02]  /*68620*/  @P0 FMUL R20, R20, 0.25 ;  /* 0x3e80000014140820 */ /* 0x020fe40000400000 */
        /* <DEDUP_REMOVED lines=9> */
[----:B------:R-:W-:-:S03]  /*686c0*/  @P0 FMUL R15, R15, 0.25 ;  /* 0x3e8000000f0f0820 */ /* 0x000fc60000400000 */
[----:B------:R0:W-:Y:S04]  /*686d0*/  STL [R1+0x90], R14 ;  /* 0x0000900e01007387 */ /* 0x0001e80000100800 */
[----:B0-----:R-:W2:Y:S04]  /*686e0*/  LDL.LU R14, [R1+0x1948] ;  /* 0x00194800010e7983 */ /* 0x001ea80000300800 */
[----:B------:R0:W-:Y:S01]  /*686f0*/  STL [R1+0x8c], R15 ;  /* 0x00008c0f01007387 */ /* 0x0001e20000100800 */
[----:B------:R-:W-:-:S03]  /*68700*/  @P0 FMUL R28, R28, 0.25 ;  /* 0x3e8000001c1c0820 */ /* 0x000fc60000400000 */
[----:B0-----:R-:W3:Y:S04]  /*68710*/  LDL.LU R15, [R1+0x1944] ;  /* 0x00194400010f7983 */ /* 0x001ee80000300800 */
[----:B------:R0:W-:Y:S04]  /*68720*/  STL [R1+0x88], R16 ;  /* 0x0000881001007387 */ /* 0x0001e80000100800 */
[----:B0-----:R-:W4:Y:S04]  /*68730*/  LDL.LU R16, [R1+0x1940] ;  /* 0x0019400001107983 */ /* 0x001f280000300800 */
[----:B------:R0:W-:Y:S04]  /*68740*/  STL [R1+0x84], R17 ;  /* 0x0000841101007387 */ /* 0x0001e80000100800 */
[----:B0-----:R-:W5:Y:S04]  /*68750*/  LDL.LU R17, [R1+0x193c] ;  /* 0x00193c0001117983 */ /* 0x001f680000300800 */
[----:B------:R0:W-:Y:S04]  /*68760*/  STL [R1+0x80], R18 ;  /* 0x0000801201007387 */ /* 0x0001e80000100800 */
[----:B0-----:R-:W5:Y:S04]  /*68770*/  LDL.LU R18, [R1+0x1938] ;  /* 0x0019380001127983 */ /* 0x001f680000300800 */
        /* <DEDUP_REMOVED lines=35> */
[----:B------:R-:W-:-:S05]  /*689b0*/  @P0 FMUL R13, R13, 0.25 ;  /* 0x3e8000000d0d0820 */ /* 0x000fca0000400000 */
        /* <DEDUP_REMOVED lines=9> */
[----:B------:R0:W-:Y:S01]  /*68a50*/  STL [R1+0x20], R16 ;  /* 0x0000201001007387 */ /* 0x0001e20000100800 */
[----:B-----5:R-:W-:-:S03]  /*68a60*/  @P0 FMUL R17, R17, 0.25 ;  /* 0x3e80000011110820 */ /* 0x020fc60000400000 */
[----:B0-----:R-:W5:Y:S04]  /*68a70*/  LDL.LU R16, [R1+0x18ec] ;  /* 0x0018ec0001107983 */ /* 0x001f680000300800 */
[----:B------:R0:W-:Y:S01]  /*68a80*/  STL [R1+0x1c], R17 ;  /* 0x00001c1101007387 */ /* 0x0001e20000100800 */
[----:B------:R-:W-:-:S03]  /*68a90*/  @P0 FMUL R18, R18, 0.25 ;  /* 0x3e80000012120820 */ /* 0x000fc60000400000 */
[----:B0-----:R-:W5:Y:S04]  /*68aa0*/  LDL.LU R17, [R1+0x18e8] ;  /* 0x0018e80001117983 */ /* 0x001f680000300800 */
[----:B------:R0:W-:Y:S04]  /*68ab0*/  STL [R1+0x18], R18 ;  /* 0x0000181201007387 */ /* 0x0001e80000100800 */
[----:B0-----:R-:W5:Y:S01]  /*68ac0*/  LDL.LU R18, [R1+0x18e4] ;  /* 0x0018e40001127983 */ /* 0x001f620000300800 */
[----:B------:R-:W-:-:S05]  /*68ad0*/  @P0 FMUL R19, R19, 0.25 ;  /* 0x3e80000013130820 */ /* 0x000fca0000400000 */
[----:B------:R0:W-:Y:S04]  /*68ae0*/  STL [R1+0x14], R19 ;  /* 0x0000141301007387 */ /* 0x0001e80000100800 */
[----:B0-----:R-:W5:Y:S01]  /*68af0*/  LDL.LU R19, [R1+0x18e0] ;  /* 0x0018e00001137983 */ /* 0x001f620000300800 */
[----:B------:R-:W-:-:S05]  /*68b00*/  @P0 FMUL R20, R20, 0.25 ;  /* 0x3e80000014140820 */ /* 0x000fca0000400000 */
[----:B------:R0:W-:Y:S01]  /*68b10*/  STL [R1+0x10], R20 ;  /* 0x0000101401007387 */ /* 0x0001e20000100800 */
[----:B------:R-:W-:-:S03]  /*68b20*/  @P0 FMUL R21, R21, 0.25 ;  /* 0x3e80000015150820 */ /* 0x000fc60000400000 */
[----:B0-----:R-:W5:Y:S04]  /*68b30*/  LDL.LU R20, [R1+0x18dc] ;  /* 0x0018dc0001147983 */ /* 0x001f680000300800 */
        /* <DEDUP_REMOVED lines=18> */
[----:B------:R-:W-:Y:S02]  /*68c60*/  @P0 FMUL R6, R6, 0.25 ;  /* 0x3e80000006060820 */ /* 0x000fe40000400000 */
[----:B0-----:R-:W-:Y:S02]  /*68c70*/  IMAD.MOV.U32 R5, RZ, RZ, R26 ;  /* 0x000000ffff057224 */ /* 0x001fe400078e001a */
[----:B------:R-:W5:Y:S04]  /*68c80*/  LDL.LU R26, [R1+0x18c4] ;  /* 0x0018c400011a7983 */ /* 0x000f680000300800 */
[----:B------:R0:W-:Y:S01]  /*68c90*/  STL [R1+0x184c], R6 ;  /* 0x00184c0601007387 */ /* 0x0001e20000100800 */
[----:B------:R-:W-:Y:S01]  /*68ca0*/  @P0 FMUL R7, R7, 0.25 ;  /* 0x3e80000007070820 */ /* 0x000fe20000400000 */
[----:B0-----:R-:W-:-:S02]  /*68cb0*/  MOV R6, R27 ;  /* 0x0000001b00067202 */ /* 0x001fc40000000f00 */
[----:B------:R-:W5:Y:S01]  /*68cc0*/  LDL.LU R27, [R1+0x18c0] ;  /* 0x0018c000011b7983 */ /* 0x000f620000300800 */
[----:B------:R-:W-:-:S03]  /*68cd0*/  @P0 FMUL R8, R8, 0.25 ;  /* 0x3e80000008080820 */ /* 0x000fc60000400000 */
[----:B------:R0:W-:Y:S02]  /*68ce0*/  STL [R1+0x1850], R7 ;  /* 0x0018500701007387 */ /* 0x0001e40000100800 */
[----:B0-----:R-:W-:Y:S02]  /*68cf0*/  MOV R7, R28 ;  /* 0x0000001c00077202 */ /* 0x001fe40000000f00 */
[----:B------:R-:W5:Y:S01]  /*68d00*/  LDL.LU R28, [R1+0x18bc] ;  /* 0x0018bc00011c7983 */ /* 0x000f620000300800 */
[----:B------:R-:W-:-:S03]  /*68d10*/  @P0 FMUL R9, R9, 0.25 ;  /* 0x3e80000009090820 */ /* 0x000fc60000400000 */
[----:B------:R0:W-:Y:S04]  /*68d20*/  STL [R1+0x1854], R8 ;  /* 0x0018540801007387 */ /* 0x0001e80000100800 */
[----:B0-----:R-:W5:Y:S01]  /*68d30*/  LDL R8, [R1+0x80] ;  /* 0x0000800001087983 */ /* 0x001f620000100800 */
        /* <DEDUP_REMOVED lines=8> */
[----:B0-----:R-:W5:Y:S04]  /*68dc0*/  LDL R11, [R1+0x8c] ;  /* 0x00008c00010b7983 */ /* 0x001f680000100800 */
[----:B------:R0:W-:Y:S04]  /*68dd0*/  STL [R1+0x1864], R12 ;  /* 0x0018640c01007387 */ /* 0x0001e80000100800 */
[----:B0-----:R-:W5:Y:S01]  /*68de0*/  LDL R12, [R1+0x90] ;  /* 0x00009000010c7983 */ /* 0x001f620000100800 */
[----:B--2---:R-:W-:-:S02]  /*68df0*/  @P0 FMUL R13, R13, 0.25 ;  /* 0x3e8000000d0d0820 */ /* 0x004fc40000400000 */
[----:B---3--:R-:W-:Y:S01]  /*68e00*/  @P0 FMUL R14, R14, 0.25 ;  /* 0x3e8000000e0e0820 */ /* 0x008fe20000400000 */
[----:B------:R-:W-:Y:S02]  /*68e10*/  FSETP.GEU.AND P4, PT, |R29|, 1.175494350822287508e-38, PT ;  /* 0x008000001d00780b */ /* 0x000fe40003f8e200 */
[----:B------:R-:W-:Y:S04]  /*68e20*/  STL [R1+0x1868], R13 ;  /* 0x0018680d01007387 */ /* 0x000fe80000100800 */
[----:B------:R-:W-:Y:S01]  /*68e30*/  STL [R1+0x186c], R14 ;  /* 0x00186c0e01007387 */ /* 0x000fe20000100800 */
[----:B----4-:R-:W-:-:S05]  /*68e40*/  @P0 FMUL R15, R15, 0.25 ;  /* 0x3e8000000f0f0820 */ /* 0x010fca0000400000 */
[----:B------:R-:W-:Y:S01]  /*68e50*/  STL [R1+0x1870], R15 ;  /* 0x0018700f01007387 */ /* 0x000fe20000100800 */
[----:B-----5:R-:W-:-:S05]  /*68e60*/  @P0 FMUL R16, R16, 0.25 ;  /* 0x3e80000010100820 */ /* 0x020fca0000400000 */
[----:B------:R-:W-:Y:S01]  /*68e70*/  STL [R1+0x1874], R16 ;  /* 0x0018741001007387 */ /* 0x000fe20000100800 */
[----:B------:R-:W-:-:S05]  /*68e80*/  @P0 FMUL R17, R17, 0.25 ;  /* 0x3e80000011110820 */ /* 0x000fca0000400000 */
[----:B------:R-:W-:Y:S01]  /*68e90*/  STL [R1+0x1878], R17 ;  /* 0x0018781101007387 */ /* 0x000fe20000100800 */
[----:B------:R-:W-:Y:S02]  /*68ea0*/  @P0 FMUL R3, R3, 0.25 ;  /* 0x3e80000003030820 */ /* 0x000fe40000400000 */
[----:B------:R-:W-:-:S05]  /*68eb0*/  @P0 FMUL R18, R18, 0.25 ;  /* 0x3e80000012120820 */ /* 0x000fca0000400000 */
[----:B------:R-:W-:Y:S01]  /*68ec0*/  STL [R1+0x187c], R18 ;  /* 0x00187c1201007387 */ /* 0x000fe20000100800 */
[----:B------:R-:W-:Y:S02]  /*68ed0*/  @P0 FMUL R2, R2, 0.25 ;  /* 0x3e80000002020820 */ /* 0x000fe40000400000 */
[----:B------:R-:W-:Y:S02]  /*68ee0*/  @P0 FMUL R29, R29, 0.25 ;  /* 0x3e8000001d1d0820 */ /* 0x000fe40000400000 */
[----:B------:R-:W-:Y:S02]  /*68ef0*/  @!P4 FMUL R3, R3, 16777216 ;  /* 0x4b8000000303c820 */ /* 0x000fe40000400000 */
[----:B------:R-:W-:Y:S02]  /*68f00*/  @!P4 FMUL R2, R2, 16777216 ;  /* 0x4b8000000202c820 */ /* 0x000fe40000400000 */
[----:B------:R-:W-:-:S05]  /*68f10*/  @P0 FMUL R19, R19, 0.25 ;  /* 0x3e80000013130820 */ /* 0x000fca0000400000 */
[----:B------:R-:W-:Y:S01]  /*68f20*/  STL [R1+0x1880], R19 ;  /* 0x0018801301007387 */ /* 0x000fe20000100800 */
        /* <DEDUP_REMOVED lines=17> */
[----:B------:R-:W-:Y:S04]  /*69040*/  STL [R1+0x18a4], R28 ;  /* 0x0018a41c01007387 */ /* 0x000fe80000100800 */
[----:B------:R-:W-:Y:S04]  /*69050*/  STL [R1+0x18a8], R29 ;  /* 0x0018a81d01007387 */ /* 0x000fe80000100800 */
[----:B------:R-:W-:Y:S04]  /*69060*/  STL [R1+0x18ac], R3 ;  /* 0x0018ac0301007387 */ /* 0x000fe80000100800 */
[----:B------:R0:W-:Y:S01]  /*69070*/  STL [R1+0x18b0], R2 ;  /* 0x0018b00201007387 */ /* 0x0001e20000100800 */
[----:B------:R-:W-:-:S02]  /*69080*/  @!P4 FMUL R8, R8, 16777216 ;  /* 0x4b8000000808c820 */ /* 0x000fc40000400000 */
[----:B0-----:R-:W-:Y:S02]  /*69090*/  IMAD.MOV.U32 R2, RZ, RZ, R7 ;  /* 0x000000ffff027224 */ /* 0x001fe400078e0007 */
[----:B------:R-:W-:Y:S02]  /*690a0*/  @!P4 FMUL R9, R9, 16777216 ;  /* 0x4b8000000909c820 */ /* 0x000fe40000400000 */
[----:B------:R-:W-:Y:S02]  /*690b0*/  @!P4 FMUL R10, R10, 16777216 ;  /* 0x4b8000000a0ac820 */ /* 0x000fe40000400000 */
[----:B------:R-:W-:Y:S02]  /*690c0*/  @!P4 FMUL R11, R11, 16777216 ;  /* 0x4b8000000b0bc820 */ /* 0x000fe40000400000 */
[----:B------:R-:W-:-:S05]  /*690d0*/  @!P4 FMUL R12, R12, 16777216 ;  /* 0x4b8000000c0cc820 */ /* 0x000fca0000400000 */
[----:B------:R-:W-:Y:S04]  /*690e0*/  @!P4 STL [R1+0x90], R12 ;  /* 0x0000900c0100c387 */ /* 0x000fe80000100800 */
[----:B------:R-:W-:Y:S04]  /*690f0*/  @!P4 STL [R1+0x8c], R11 ;  /* 0x00008c0b0100c387 */ /* 0x000fe80000100800 */
[----:B------:R-:W-:Y:S04]  /*69100*/  @!P4 STL [R1+0x88], R10 ;  /* 0x0000880a0100c387 */ /* 0x000fe80000100800 */
        /* <DEDUP_REMOVED lines=126> */
[----:B0-----:R-:W5:Y:S01]  /*698f0*/  LDL.LU R0, [R1+0x1840] ;  /* 0x0018400001007983 */ /* 0x001f620000300800 */
[----:B--2---:R-:W-:-:S02]  /*69900*/  @!P4 FMUL R13, R13, 16777216 ;  /* 0x4b8000000d0dc820 */ /* 0x004fc40000400000 */
[----:B---3--:R-:W-:Y:S02]  /*69910*/  @!P4 FMUL R12, R12, 16777216 ;  /* 0x4b8000000c0cc820 */ /* 0x008fe40000400000 */
[----:B----4-:R-:W-:Y:S02]  /*69920*/  @!P4 FMUL R11, R11, 16777216 ;  /* 0x4b8000000b0bc820 */ /* 0x010fe40000400000 */
[----:B-----5:R-:W-:Y:S02]  /*69930*/  @!P4 FMUL R10, R10, 16777216 ;  /* 0x4b8000000a0ac820 */ /* 0x020fe40000400000 */
[----:B------:R-:W-:Y:S02]  /*69940*/  @!P4 FMUL R9, R9, 16777216 ;  /* 0x4b8000000909c820 */ /* 0x000fe40000400000 */
[----:B------:R-:W-:Y:S02]  /*69950*/  @!P4 FMUL R8, R8, 16777216 ;  /* 0x4b8000000808c820 */ /* 0x000fe40000400000 */
[----:B------:R-:W-:-:S02]  /*69960*/  @!P4 FMUL R7, R7, 16777216 ;  /* 0x4b8000000707c820 */ /* 0x000fc40000400000 */
[----:B------:R-:W-:Y:S02]  /*69970*/  @!P4 FMUL R6, R6, 16777216 ;  /* 0x4b8000000606c820 */ /* 0x000fe40000400000 */
[----:B------:R-:W-:Y:S02]  /*69980*/  @!P4 FMUL R5, R5, 16777216 ;  /* 0x4b8000000505c820 */ /* 0x000fe40000400000 */
[----:B------:R-:W-:Y:S02]  /*69990*/  @!P4 FMUL R4, R4, 16777216 ;  /* 0x4b8000000404c820 */ /* 0x000fe40000400000 */
[----:B------:R-:W-:-:S05]  /*699a0*/  @!P4 FMUL R0, R0, 16777216 ;  /* 0x4b8000000000c820 */ /* 0x000fca0000400000 */
[----:B------:R-:W-:Y:S04]  /*699b0*/  STL [R1+0x17d4], R0 ;  /* 0x0017d40001007387 */ /* 0x000fe80000100800 */
[----:B------:R-:W-:Y:S04]  /*699c0*/  STL [R1+0x17d8], R4 ;  /* 0x0017d80401007387 */ /* 0x000fe80000100800 */
[----:B------:R-:W-:Y:S04]  /*699d0*/  STL [R1+0x17dc], R5 ;  /* 0x0017dc0501007387 */ /* 0x000fe80000100800 */
[----:B------:R-:W-:Y:S04]  /*699e0*/  STL [R1+0x17e0], R6 ;  /* 0x0017e00601007387 */ /* 0x000fe80000100800 */
[----:B------:R-:W-:Y:S04]  /*699f0*/  STL [R1+0x17e4], R7 ;  /* 0x0017e40701007387 */ /* 0x000fe80000100800 */
[----:B------:R0:W-:Y:S04]  /*69a00*/  STL [R1+0x17e8], R8 ;  /* 0x0017e80801007387 */ /* 0x0001e80000100800 */
[----:B------:R-:W-:Y:S04]  /*69a10*/  STL [R1+0x17ec], R9 ;  /* 0x0017ec0901007387 */ /* 0x000fe80000100800 */
[----:B------:R-:W-:Y:S04]  /*69a20*/  STL [R1+0x17f0], R10 ;  /* 0x0017f00a01007387 */ /* 0x000fe80000100800 */
[----:B------:R-:W-:Y:S04]  /*69a30*/  STL [R1+0x17f4], R11 ;  /* 0x0017f40b01007387 */ /* 0x000fe80000100800 */
[----:B------:R-:W-:Y:S04]  /*69a40*/  STL [R1+0x17f8], R12 ;  /* 0x0017f80c01007387 */ /* 0x000fe80000100800 */
[----:B------:R-:W-:Y:S04]  /*69a50*/  STL [R1+0x17fc], R13 ;  /* 0x0017fc0d01007387 */ /* 0x000fe80000100800 */
[----:B0-----:R-:W2:Y:S04]  /*69a60*/  LDL.LU R8, [R1+0x90] ;  /* 0x0000900001087983 */ /* 0x001ea80000300800 */
[----:B------:R-:W3:Y:S04]  /*69a70*/  LDL.LU R7, [R1+0x8c] ;  /* 0x00008c0001077983 */ /* 0x000ee80000300800 */
[----:B------:R-:W4:Y:S04]  /*69a80*/  LDL.LU R6, [R1+0x88] ;  /* 0x0000880001067983 */ /* 0x000f280000300800 */
[----:B------:R-:W5:Y:S04]  /*69a90*/  LDL.LU R5, [R1+0x84] ;  /* 0x0000840001057983 */ /* 0x000f680000300800 */
[----:B------:R-:W5:Y:S01]  /*69aa0*/  LDL.LU R4, [R1+0x80] ;  /* 0x0000800001047983 */ /* 0x000f620000300800 */
[----:B------:R-:W-:-:S02]  /*69ab0*/  @!P4 FMUL R29, R29, 16777216 ;  /* 0x4b8000001d1dc820 */ /* 0x000fc40000400000 */
[----:B------:R-:W-:Y:S01]  /*69ac0*/  @!P4 FMUL R14, R14, 16777216 ;  /* 0x4b8000000e0ec820 */ /* 0x000fe20000400000 */
[----:B------:R-:W5:Y:S01]  /*69ad0*/  LDL.LU R0, [R1+0x7c] ;  /* 0x00007c0001007983 */ /* 0x000f620000300800 */
[----:B------:R-:W-:Y:S02]  /*69ae0*/  @!P4 FMUL R15, R15, 16777216 ;  /* 0x4b8000000f0fc820 */ /* 0x000fe40000400000 */
[----:B------:R-:W0:Y:S01]  /*69af0*/  MUFU.RCP R29, R29 ;  /* 0x0000001d001d7308 */ /* 0x000e220000001000 */
[----:B------:R-:W-:Y:S02]  /*69b00*/  @!P4 FMUL R16, R16, 16777216 ;  /* 0x4b8000001010c820 */ /* 0x000fe40000400000 */
[----:B------:R-:W-:Y:S01]  /*69b10*/  @!P4 FMUL R17, R17, 16777216 ;  /* 0x4b8000001111c820 */ /* 0x000fe20000400000 */
[----:B------:R-:W-:Y:S01]  /*69b20*/  STL [R1+0x1800], R14 ;  /* 0x0018000e01007387 */ /* 0x000fe20000100800 */
        /* <DEDUP_REMOVED lines=19> */
[----:B0-----:R-:W-:-:S03]  /*69c60*/  FMUL R3, R29, R3 ;  /* 0x000000031d037220 */ /* 0x001fc60000400000 */
[----:B------:R-:W-:Y:S04]  /*69c70*/  STL [R1+0x1824], R23 ;  /* 0x0018241701007387 */ /* 0x000fe80000100800 */
[----:B------:R-:W-:Y:S04]  /*69c80*/  STL [R1+0x1828], R24 ;  /* 0x0018281801007387 */ /* 0x000fe80000100800 */
[----:B------:R-:W-:Y:S01]  /*69c90*/  STL [R1+0x182c], R25 ;  /* 0x00182c1901007387 */ /* 0x000fe20000100800 */
[----:B------:R-:W-:-:S03]  /*69ca0*/  FMUL R2, R29, R2 ;  /* 0x000000021d027220 */ /* 0x000fc60000400000 */
[----:B------:R-:W-:Y:S04]  /*69cb0*/  STL [R1+0x1830], R26 ;  /* 0x0018301a01007387 */ /* 0x000fe80000100800 */
[----:B------:R-:W-:Y:S04]  /*69cc0*/  STL [R1+0x1834], R27 ;  /* 0x0018341b01007387 */ /* 0x000fe80000100800 */
[----:B------:R-:W-:Y:S04]  /*69cd0*/  STL [R1+0x1838], R28 ;  /* 0x0018381c01007387 */ /* 0x000fe80000100800 */
[----:B------:R2:W-:Y:S04]  /*69ce0*/  STL [R1+0x1680], R3 ;  /* 0x0016800301007387 */ /* 0x0005e80000100800 */
[----:B------:R3:W-:Y:S01]  /*69cf0*/  STL [R1+0x1684], R2 ;  /* 0x0016840201007387 */ /* 0x0007e20000100800 */
[----:B--2---:R-:W-:-:S05]  /*69d00*/  FMUL R3, R29, R8 ;  /* 0x000000081d037220 */ /* 0x004fca0000400000 */
[----:B------:R4:W-:Y:S01]  /*69d10*/  STL [R1+0x1688], R3 ;  /* 0x0016880301007387 */ /* 0x0009e20000100800 */
[C---:B---3--:R-:W-:Y:S02]  /*69d20*/  FMUL R2, R29.reuse, R7 ;  /* 0x000000071d027220 */ /* 0x048fe40000400000 */
[----:B----4-:R-:W-:-:S05]  /*69d30*/  FMUL R3, R29, R6 ;  /* 0x000000061d037220 */ /* 0x010fca0000400000 */
[----:B------:R5:W-:Y:S04]  /*69d40*/  STL [R1+0x168c], R3 ;  /* 0x00168c0301007387 */ /* 0x000be80000100800 */
[----:B------:R0:W-:Y:S01]  /*69d50*/  STL [R1+0x1a8], R2 ;  /* 0x0001a80201007387 */ /* 0x0001e20000100800 */
[C---:B-----5:R-:W-:Y:S02]  /*69d60*/  FMUL R3, R29.reuse, R4 ;  /* 0x000000041d037220 */ /* 0x060fe40000400000 */
[----:B0-----:R-:W-:-:S03]  /*69d70*/  FMUL R2, R29, R5 ;  /* 0x000000051d027220 */ /* 0x001fc60000400000 */
[----:B------:R0:W-:Y:S04]  /*69d80*/  STL [R1+0x16b0], R3 ;  /* 0x0016b00301007387 */ /* 0x0001e80000100800 */
[----:B------:R-:W-:Y:S04]  /*69d90*/  STL [R1+0x198], R2 ;  /* 0x0001980201007387 */ /* 0x000fe80000100800 */
[----:B0-----:R-:W2:Y:S01]  /*69da0*/  LDL.LU R3, [R1+0x74] ;  /* 0x0000740001037983 */ /* 0x001ea20000300800 */
[----:B------:R-:W-:-:S03]  /*69db0*/  FMUL R0, R29, R0 ;  /* 0x000000001d007220 */ /* 0x000fc60000400000 */
[----:B--2---:R0:W-:Y:S04]  /*69dc0*/  STL [R1+0x183c], R3 ;  /* 0x00183c0301007387 */ /* 0x0041e80000100800 */
[----:B0-----:R-:W2:Y:S04]  /*69dd0*/  LDL.LU R3, [R1+0x78] ;  /* 0x0000780001037983 */ /* 0x001ea80000300800 */
[----:B------:R-:W3:Y:S04]  /*69de0*/  LDL.LU R28, [R1+0x70] ;  /* 0x00007000011c7983 */ /* 0x000ee80000300800 */
[----:B------:R-:W4:Y:S04]  /*69df0*/  LDL.LU R27, [R1+0x6c] ;  /* 0x00006c00011b7983 */ /* 0x000f280000300800 */
[----:B------:R0:W-:Y:S04]  /*69e00*/  STL [R1+0x18c], R0 ;  /* 0x00018c0001007387 */ /* 0x0001e80000100800 */
        /* <DEDUP_REMOVED lines=24> */
[----:B------:R-:W5:Y:S01]  /*69f90*/  LDL.LU R2, [R1+0x4] ;  /* 0x0000040001027983 */ /* 0x000f620000300800 */
[----:B--2---:R-:W-:-:S05]  /*69fa0*/  FMUL R3, R29, R3 ;  /* 0x000000031d037220 */ /* 0x004fca0000400000 */
[----:B------:R0:W-:Y:S04]  /*69fb0*/  STL [R1+0x170], R3 ;  /* 0x0001700301007387 */ /* 0x0001e80000100800 */
[----:B0-----:R-:W2:Y:S01]  /*69fc0*/  LDL.LU R3, [R1+0x183c] ;  /* 0x00183c0001037983 */ /* 0x001ea20000300800 */
[C---:B---3--:R-:W-:Y:S02]  /*69fd0*/  FMUL R28, R29.reuse, R28 ;  /* 0x0000001c1d1c7220 */ /* 0x048fe40000400000 */
[C---:B----4-:R-:W-:Y:S02]  /*69fe0*/  FMUL R27, R29.reuse, R27 ;  /* 0x0000001b1d1b7220 */ /* 0x050fe40000400000 */
[C---:B-----5:R-:W-:Y:S02]  /*69ff0*/  FMUL R26, R29.reuse, R26 ;  /* 0x0000001a1d1a7220 */ /* 0x060fe40000400000 */
        /* <DEDUP_REMOVED lines=35> */
[----:B0-----:R-:W3:Y:S04]  /*6a230*/  LDL.LU R24, [R1+0x1828] ;  /* 0x0018280001187983 */ /* 0x001ee80000300800 */
        /* <DEDUP_REMOVED lines=41> */
[----:B0-----:R-:W3:Y:S01]  /*6a4d0*/  LDL.LU R0, [R1+0x17d4] ;  /* 0x0017d40001007983 */ /* 0x001ee20000300800 */
[----:B--2---:R-:W-:-:S05]  /*6a4e0*/  FMUL R3, R29, R3 ;  /* 0x000000031d037220 */ /* 0x004fca0000400000 */
[----:B------:R0:W-:Y:S02]  /*6a4f0*/  STL [R1+0x34], R3 ;  /* 0x0000340301007387 */ /* 0x0001e40000100800 */
[C---:B0-----:R-:W-:Y:S02]  /*6a500*/  FMUL R3, R29.reuse, R2 ;  /* 0x000000021d037220 */ /* 0x041fe40000400000 */
[C---:B---3--:R-:W-:Y:S02]  /*6a510*/  FMUL R2, R29.reuse, R0 ;  /* 0x000000001d027220 */ /* 0x048fe40000400000 */
[----:B------:R-:W2:Y:S04]  /*6a520*/  LDL.LU R0, [R1+0x17d0] ;  /* 0x0017d00001007983 */ /* 0x000ea80000300800 */
[----:B------:R0:W-:Y:S04]  /*6a530*/  STL [R1+0x30], R3 ;  /* 0x0000300301007387 */ /* 0x0001e80000100800 */
[----:B------:R1:W-:Y:S01]  /*6a540*/  STL [R1+0x2c], R2 ;  /* 0x00002c0201007387 */ /* 0x0003e20000100800 */
[----:B0-----:R-:W-:-:S02]  /*6a550*/  FMUL R3, R29, R4 ;  /* 0x000000041d037220 */ /* 0x001fc40000400000 */
[C---:B------:R-:W-:Y:S02]  /*6a560*/  FMUL R4, R29.reuse, R6 ;  /* 0x000000061d047220 */ /* 0x040fe40000400000 */
[C---:B-1----:R-:W-:Y:S01]  /*6a570*/  FMUL R2, R29.reuse, R5 ;  /* 0x000000051d027220 */ /* 0x042fe20000400000 */
[----:B------:R0:W-:Y:S04]  /*6a580*/  STL [R1+0x28], R3 ;  /* 0x0000280301007387 */ /* 0x0001e80000100800 */
[----:B------:R1:W-:Y:S04]  /*6a590*/  STL [R1+0x24], R2 ;  /* 0x0000240201007387 */ /* 0x0003e80000100800 */
[----:B------:R3:W-:Y:S01]  /*6a5a0*/  STL [R1+0x20], R4 ;  /* 0x0000200401007387 */ /* 0x0007e20000100800 */
[----:B0-----:R-:W-:-:S02]  /*6a5b0*/  FMUL R3, R29, R7 ;  /* 0x000000071d037220 */ /* 0x001fc40000400000 */
[----:B-1----:R-:W-:-:S03]  /*6a5c0*/  FMUL R2, R29, R8 ;  /* 0x000000081d027220 */ /* 0x002fc60000400000 */
[----:B------:R0:W-:Y:S01]  /*6a5d0*/  STL [R1+0x1c], R3 ;  /* 0x00001c0301007387 */ /* 0x0001e20000100800 */
[----:B---3--:R-:W-:-:S03]  /*6a5e0*/  FMUL R4, R29, R9 ;  /* 0x000000091d047220 */ /* 0x008fc60000400000 */
[----:B------:R1:W-:Y:S04]  /*6a5f0*/  STL [R1+0x18], R2 ;  /* 0x0000180201007387 */ /* 0x0003e80000100800 */
[----:B------:R3:W-:Y:S01]  /*6a600*/  STL [R1+0x14], R4 ;  /* 0x0000140401007387 */ /* 0x0007e20000100800 */
[C---:B0-----:R-:W-:Y:S02]  /*6a610*/  FMUL R3, R29.reuse, R10 ;  /* 0x0000000a1d037220 */ /* 0x041fe40000400000 */
[----:B-1----:R-:W-:-:S03]  /*6a620*/  FMUL R2, R29, R11 ;  /* 0x0000000b1d027220 */ /* 0x002fc60000400000 */
[----:B------:R0:W-:Y:S01]  /*6a630*/  STL [R1+0x10], R3 ;  /* 0x0000100301007387 */ /* 0x0001e20000100800 */
[----:B---3--:R-:W-:-:S03]  /*6a640*/  FMUL R4, R29, R12 ;  /* 0x0000000c1d047220 */ /* 0x008fc60000400000 */
[----:B------:R1:W-:Y:S04]  /*6a650*/  STL [R1+0xc], R2 ;  /* 0x00000c0201007387 */ /* 0x0003e80000100800 */
[----:B------:R-:W-:Y:S04]  /*6a660*/  STL [R1+0x8], R4 ;  /* 0x0000080401007387 */ /* 0x000fe80000100800 */
[----:B------:R-:W2:Y:S01]  /*6a670*/  LDL.LU R8, [R1+0x9c] ;  /* 0x00009c0001087983 */ /* 0x000ea20000300800 */
[C---:B0-----:R-:W-:Y:S02]  /*6a680*/  FMUL R3, R29.reuse, R13 ;  /* 0x0000000d1d037220 */ /* 0x041fe40000400000 */
[----:B-1----:R-:W-:-:S03]  /*6a690*/  FMUL R2, R29, R14 ;  /* 0x0000000e1d027220 */ /* 0x002fc60000400000 */
[----:B------:R0:W-:Y:S01]  /*6a6a0*/  STL [R1+0x4], R3 ;  /* 0x0000040301007387 */ /* 0x0001e20000100800 */
[----:B------:R-:W-:-:S03]  /*6a6b0*/  FMUL R15, R29, R15 ;  /* 0x0000000f1d0f7220 */ /* 0x000fc60000400000 */
[----:B------:R-:W3:Y:S01]  /*6a6c0*/  LDL.LU R9, [R1+0xa8] ;  /* 0x0000a80001097983 */ /* 0x000ee20000300800 */
[----:B------:R-:W-:-:S03]  /*6a6d0*/  FMUL R14, R29, R16 ;  /* 0x000000101d0e7220 */ /* 0x000fc60000400000 */
[----:B------:R1:W-:Y:S04]  /*6a6e0*/  STL [R1], R2 ;  /* 0x0000000201007387 */ /* 0x0003e80000100800 */
[----:B------:R-:W3:Y:S01]  /*6a6f0*/  LDL.LU R10, [R1+0xb0] ;  /* 0x0000b000010a7983 */ /* 0x000ee20000300800 */
[----:B------:R-:W-:-:S03]  /*6a700*/  FMUL R13, R29, R17 ;  /* 0x000000111d0d7220 */ /* 0x000fc60000400000 */
[----:B------:R-:W3:Y:S04]  /*6a710*/  LDL.LU R11, [R1+0xb8] ;  /* 0x0000b800010b7983 */ /* 0x000ee80000300800 */
[----:B------:R-:W3:Y:S04]  /*6a720*/  LDL.LU R12, [R1+0x2bc] ;  /* 0x0002bc00010c7983 */ /* 0x000ee80000300800 */
[----:B0-----:R-:W3:Y:S04]  /*6a730*/  LDL.LU R3, [R1+0x2b4] ;  /* 0x0002b40001037983 */ /* 0x001ee80000300800 */
[----:B-1----:R-:W3:Y:S04]  /*6a740*/  LDL.LU R2, [R1+0x1d0] ;  /* 0x0001d00001027983 */ /* 0x002ee80000300800 */
[----:B------:R0:W-:Y:S01]  /*6a750*/  STL [R1+0x17b0], R15 ;  /* 0x0017b00f01007387 */ /* 0x0001e20000100800 */
[----:B------:R-:W-:-:S02]  /*6a760*/  FMUL R17, R29, R18 ;  /* 0x000000121d117220 */ /* 0x000fc40000400000 */
[C---:B------:R-:W-:Y:S01]  /*6a770*/  FMUL R16, R29.reuse, R20 ;  /* 0x000000141d107220 */ /* 0x040fe20000400000 */
[----:B0-----:R-:W3:Y:S04]  /*6a780*/  LDL.LU R15, [R1+0x1c4] ;  /* 0x0001c400010f7983 */ /* 0x001ee80000300800 */
[----:B------:R0:W-:Y:S01]  /*6a790*/  STL [R1+0x17b4], R14 ;  /* 0x0017b40e01007387 */ /* 0x0001e20000100800 */
[C---:B------:R-:W-:Y:S02]  /*6a7a0*/  FMUL R7, R29.reuse, R21 ;  /* 0x000000151d077220 */ /* 0x040fe40000400000 */
[C---:B----4-:R-:W-:Y:S02]  /*6a7b0*/  FMUL R4, R29.reuse, R27 ;  /* 0x0000001b1d047220 */ /* 0x050fe40000400000 */
[C---:B------:R-:W-:Y:S01]  /*6a7c0*/  FMUL R28, R29.reuse, R28 ;  /* 0x0000001c1d1c7220 */ /* 0x040fe20000400000 */
[----:B0-----:R-:W4:Y:S04]  /*6a7d0*/  LDL.LU R14, [R1+0x2a4] ;  /* 0x0002a400010e7983 */ /* 0x001f280000300800 */
[----:B------:R0:W-:Y:S01]  /*6a7e0*/  STL [R1+0x17b8], R13 ;  /* 0x0017b80d01007387 */ /* 0x0001e20000100800 */
[----:B------:R-:W-:-:S02]  /*6a7f0*/  FMUL R5, R29, R25 ;  /* 0x000000191d057220 */ /* 0x000fc40000400000 */
[C---:B------:R-:W-:Y:S01]  /*6a800*/  FMUL R6, R29.reuse, R23 ;  /* 0x000000171d067220 */ /* 0x040fe20000400000 */
[----:B0-----:R-:W3:Y:S04]  /*6a810*/  LDL.LU R13, [R1+0xbc] ;  /* 0x0000bc00010d7983 */ /* 0x001ee80000300800 */
[----:B------:R-:W3:Y:S04]  /*6a820*/  LDL.LU R18, [R1+0x1d8] ;  /* 0x0001d80001127983 */ /* 0x000ee80000300800 */
[----:B------:R-:W3:Y:S01]  /*6a830*/  LDL.LU R20, [R1+0x194] ;  /* 0x0001940001147983 */ /* 0x000ee20000300800 */
[----:B------:R-:W-:-:S03]  /*6a840*/  FMUL R19, R29, R19 ;  /* 0x000000131d137220 */ /* 0x000fc60000400000 */
[----:B------:R-:W3:Y:S01]  /*6a850*/  LDL.LU R21, [R1+0x1a4] ;  /* 0x0001a40001157983 */ /* 0x000ee20000300800 */
[----:B------:R-:W-:-:S03]  /*6a860*/  FMUL R22, R29, R22 ;  /* 0x000000161d167220 */ /* 0x000fc60000400000 */
[----:B------:R-:W3:Y:S01]  /*6a870*/  LDL.LU R27, [R1+0x2c0] ;  /* 0x0002c000011b7983 */ /* 0x000ee20000300800 */
[C---:B-----5:R-:W-:Y:S01]  /*6a880*/  FMUL R26, R29.reuse, R26 ;  /* 0x0000001a1d1a7220 */ /* 0x060fe20000400000 */
[----:B------:R-:W-:Y:S01]  /*6a890*/  F2FP.BF16.PACK_AB R4, R4, R28 ;  /* 0x0000001c0404723e */ /* 0x000fe200000010ff */
[----:B------:R-:W-:Y:S01]  /*6a8a0*/  FMUL R24, R29, R24 ;  /* 0x000000181d187220 */ /* 0x000fe20000400000 */
[----:B------:R-:W4:Y:S04]  /*6a8b0*/  LDL.LU R25, [R1+0x2ac] ;  /* 0x0002ac0001197983 */ /* 0x000f280000300800 */
[----:B------:R-:W5:Y:S04]  /*6a8c0*/  LDL.LU R23, [R1+0x1ac] ;  /* 0x0001ac0001177983 */ /* 0x000f680000300800 */
[----:B------:R-:W3:Y:S04]  /*6a8d0*/  LDL.LU R29, [R1+0x294] ;  /* 0x00029400011d7983 */ /* 0x000ee80000300800 */
[----:B------:R-:W3:Y:S01]  /*6a8e0*/  LDL.LU R28, [R1+0x29c] ;  /* 0x00029c00011c7983 */ /* 0x000ee20000300800 */
[----:B--2---:R-:W-:-:S03]  /*6a8f0*/  F2FP.BF16.PACK_AB R8, R0, R8 ;  /* 0x000000080008723e */ /* 0x004fc600000010ff */
[----:B------:R-:W3:Y:S01]  /*6a900*/  LDL.LU R0, [R1+0x17cc] ;  /* 0x0017cc0001007983 */ /* 0x000ee20000300800 */
[----:B------:R-:W-:-:S03]  /*6a910*/  F2FP.BF16.PACK_AB R5, R5, R26 ;  /* 0x0000001a0505723e */ /* 0x000fc600000010ff */
[----:B------:R-:W2:Y:S01]  /*6a920*/  LDL.LU R26, [R1+0x19c] ;  /* 0x00019c00011a7983 */ /* 0x000ea20000300800 */
[----:B---3--:R-:W-:-:S03]  /*6a930*/  F2FP.BF16.PACK_AB R9, R0, R9 ;  /* 0x000000090009723e */ /* 0x008fc600000010ff */
[----:B------:R-:W3:Y:S01]  /*6a940*/  LDL.LU R0, [R1+0x17c8] ;  /* 0x0017c80001007983 */ /* 0x000ee20000300800 */
[----:B------:R-:W-:-:S03]  /*6a950*/  F2FP.BF16.PACK_AB R6, R6, R24 ;  /* 0x000000180606723e */ /* 0x000fc600000010ff */
[----:B------:R-:W2:Y:S01]  /*6a960*/  LDL.LU R24, [R1+0xc8] ;  /* 0x0000c80001187983 */ /* 0x000ea20000300800 */
[----:B---3--:R-:W-:-:S03]  /*6a970*/  F2FP.BF16.PACK_AB R10, R0, R10 ;  /* 0x0000000a000a723e */ /* 0x008fc600000010ff */
[----:B------:R-:W3:Y:S01]  /*6a980*/  LDL.LU R0, [R1+0x17c4] ;  /* 0x0017c40001007983 */ /* 0x000ee20000300800 */
[----:B------:R-:W-:Y:S02]  /*6a990*/  F2FP.BF16.PACK_AB R7, R7, R22 ;  /* 0x000000160707723e */ /* 0x000fe400000010ff */
[----:B----4-:R-:W-:Y:S02]  /*6a9a0*/  F2FP.BF16.PACK_AB R25, R25, R14 ;  /* 0x0000000e1919723e */ /* 0x010fe400000010ff */
[----:B--2---:R-:W-:Y:S02]  /*6a9b0*/  F2FP.BF16.PACK_AB R20, R26, R20 ;  /* 0x000000141a14723e */ /* 0x004fe400000010ff */
[----:B---3--:R-:W-:Y:S02]  /*6a9c0*/  F2FP.BF16.PACK_AB R22, R15, R0 ;  /* 0x000000000f16723e */ /* 0x008fe400000010ff */
[----:B------:R-:W2:Y:S01]  /*6a9d0*/  LDL.LU R0, [R1+0x17c0] ;  /* 0x0017c00001007983 */ /* 0x000ea20000300800 */
[----:B------:R-:W-:-:S02]  /*6a9e0*/  F2FP.BF16.PACK_AB R11, R24, R11 ;  /* 0x0000000b180b723e */ /* 0x000fc400000010ff */
[----:B------:R-:W-:Y:S01]  /*6a9f0*/  F2FP.BF16.PACK_AB R26, R12, R3 ;  /* 0x000000030c1a723e */ /* 0x000fe200000010ff */
[----:B------:R-:W3:Y:S01]  /*6aa00*/  LDL R14, [R1+0x43c] ;  /* 0x00043c00010e7983 */ /* 0x000ee20000100800 */
[----:B------:R-:W-:-:S03]  /*6aa10*/  F2FP.BF16.PACK_AB R24, R28, R29 ;  /* 0x0000001d1c18723e */ /* 0x000fc600000010ff */
[----:B------:R-:W4:Y:S01]  /*6aa20*/  LDL.LU R15, [R1+0xd0] ;  /* 0x0000d000010f7983 */ /* 0x000f220000300800 */
[----:B-----5:R-:W-:-:S03]  /*6aa30*/  F2FP.BF16.PACK_AB R21, R23, R21 ;  /* 0x000000151715723e */ /* 0x020fc600000010ff */
[----:B------:R-:W4:Y:S01]  /*6aa40*/  LDL.LU R12, [R1+0xcc] ;  /* 0x0000cc00010c7983 */ /* 0x000f220000300800 */
[----:B------:R-:W-:-:S03]  /*6aa50*/  F2FP.BF16.PACK_AB R23, R18, R2 ;  /* 0x000000021217723e */ /* 0x000fc600000010ff */
[----:B------:R-:W5:Y:S04]  /*6aa60*/  LDL.LU R28, [R1+0x204] ;  /* 0x00020400011c7983 */ /* 0x000f680000300800 */
[----:B------:R-:W3:Y:S04]  /*6aa70*/  LDL.LU R29, [R1+0x308] ;  /* 0x00030800011d7983 */ /* 0x000ee80000300800 */
[----:B------:R-:W3:Y:S04]  /*6aa80*/  LDL.LU R3, [R1+0x304] ;  /* 0x0003040001037983 */ /* 0x000ee80000300800 */
[----:B------:R-:W3:Y:S04]  /*6aa90*/  LDL.LU R18, [R1+0xd4] ;  /* 0x0000d40001127983 */ /* 0x000ee80000300800 */
[----:B------:R-:W3:Y:S01]  /*6aaa0*/  LDL.LU R2, [R1+0x1ec] ;  /* 0x0001ec0001027983 */ /* 0x000ee20000300800 */
[----:B--2---:R-:W-:-:S03]  /*6aab0*/  F2FP.BF16.PACK_AB R27, R0, R27 ;  /* 0x0000001b001b723e */ /* 0x004fc600000010ff */
[----:B------:R-:W2:Y:S01]  /*6aac0*/  LDL.LU R0, [R1+0x17bc] ;  /* 0x0017bc0001007983 */ /* 0x000ea20000300800 */
[C---:B------:R-:W-:Y:S02]  /*6aad0*/  ISETP.GE.U32.AND P4, PT, R13.reuse, 0x7f800000, PT ;  /* 0x7f8000000d00780c */ /* 0x040fe40003f86070 */
[----:B------:R-:W-:Y:S01]  /*6aae0*/  FSETP.NEU.AND P0, PT, R13, RZ, PT ;  /* 0x000000ff0d00720b */ /* 0x000fe20003f0d000 */
[----:B--2---:R0:W-:Y:S04]  /*6aaf0*/  STS.128 [R0], R4 ;  /* 0x0000000400007388 */ /* 0x0041e80000000c00 */
[----:B------:R1:W-:Y:S04]  /*6ab00*/  STS.128 [R0+0x80], R8 ;  /* 0x0000800800007388 */ /* 0x0003e80000000c00 */
[----:B------:R2:W-:Y:S04]  /*6ab10*/  STS.128 [R0+0x800], R20 ;  /* 0x0008001400007388 */ /* 0x0005e80000000c00 */
[----:B0-----:R-:W5:Y:S04]  /*6ab20*/  LDL.LU R5, [R1+0x2f4] ;  /* 0x0002f40001057983 */ /* 0x001f680000300800 */
[----:B------:R-:W5:Y:S04]  /*6ab30*/  LDL.LU R6, [R1+0x2fc] ;  /* 0x0002fc0001067983 */ /* 0x000f680000300800 */
[----:B------:R-:W5:Y:S04]  /*6ab40*/  LDL.LU R7, [R1+0x208] ;  /* 0x0002080001077983 */ /* 0x000f680000300800 */
[----:B-1----:R-:W5:Y:S04]  /*6ab50*/  LDL.LU R8, [R1+0x1f0] ;  /* 0x0001f00001087983 */ /* 0x002f680000300800 */
[----:B------:R-:W5:Y:S04]  /*6ab60*/  LDL.LU R9, [R1+0x1f4] ;  /* 0x0001f40001097983 */ /* 0x000f680000300800 */
[----:B------:R-:W5:Y:S01]  /*6ab70*/  LDL.LU R10, [R1+0x1fc] ;  /* 0x0001fc00010a7983 */ /* 0x000f620000300800 */
[----:B------:R-:W-:-:S03]  /*6ab80*/  @P4 MOV R4, 0x7f800000 ;  /* 0x7f80000000044802 */ /* 0x000fc60000000f00 */
[----:B------:R-:W5:Y:S04]  /*6ab90*/  LDL.LU R11, [R1+0x300] ;  /* 0x00030000010b7983 */ /* 0x000f680000300800 */
[----:B--2---:R-:W2:Y:S04]  /*6aba0*/  LDL.LU R20, [R1+0x2e4] ;  /* 0x0002e40001147983 */ /* 0x004ea80000300800 */
[----:B------:R-:W2:Y:S04]  /*6abb0*/  LDL.LU R21, [R1+0x1f8] ;  /* 0x0001f80001157983 */ /* 0x000ea80000300800 */
[----:B------:R-:W2:Y:S04]  /*6abc0*/  LDL.LU R22, [R1+0x2f8] ;  /* 0x0002f80001167983 */ /* 0x000ea80000300800 */
[----:B------:R-:W2:Y:S04]  /*6abd0*/  LDL.LU R23, [R1+0x200] ;  /* 0x0002000001177983 */ /* 0x000ea80000300800 */
[----:B------:R0:W-:Y:S01]  /*6abe0*/  STS.128 [R0+0x880], R24 ;  /* 0x0008801800007388 */ /* 0x0001e20000000c00 */
[----:B---3--:R-:W-:-:S03]  /*6abf0*/  @P4 FFMA.FTZ R14, R13, R4, +INF ;  /* 0x7f8000000d0e4423 */ /* 0x008fc60000010004 */
[----:B0-----:R-:W3:Y:S04]  /*6ac00*/  LDL.LU R24, [R1] ;  /* 0x0000000001187983 */ /* 0x001ee80000300800 */
[----:B------:R-:W2:Y:S04]  /*6ac10*/  LDL.LU R25, [R1+0xe8] ;  /* 0x0000e80001197983 */ /* 0x000ea80000300800 */
[----:B------:R-:W2:Y:S04]  /*6ac20*/  LDL.LU R26, [R1+0xe4] ;  /* 0x0000e400011a7983 */ /* 0x000ea80000300800 */
[----:B------:R-:W2:Y:S04]  /*6ac30*/  LDL.LU R27, [R1+0x2e8] ;  /* 0x0002e800011b7983 */ /* 0x000ea80000300800 */
[----:B------:R-:W2:Y:S01]  /*6ac40*/  LDL.LU R13, [R1+0x17b8] ;  /* 0x0017b800010d7983 */ /* 0x000ea20000300800 */
[----:B------:R-:W-:-:S03]  /*6ac50*/  F2FP.BF16.PACK_AB R16, R19, R16 ;  /* 0x000000101310723e */ /* 0x000fc600000010ff */
[----:B------:R0:W-:Y:S01]  /*6ac60*/  @P4 STL [R1+0x43c], R14 ;  /* 0x00043c0e01004387 */ /* 0x0001e20000100800 */
[----:B----4-:R-:W-:-:S03]  /*6ac70*/  F2FP.BF16.PACK_AB R12, R15, R12 ;  /* 0x0000000c0f0c723e */ /* 0x010fc600000010ff */
[----:B0-----:R-:W4:Y:S04]  /*6ac80*/  LDL.LU R14, [R1+0x17b4] ;  /* 0x0017b400010e7983 */ /* 0x001f280000300800 */
[----:B------:R-:W3:Y:S04]  /*6ac90*/  LDL.LU R4, [R1+0x4] ;  /* 0x0000040001047983 */ /* 0x000ee80000300800 */
[----:B------:R-:W3:Y:S04]  /*6aca0*/  LDL.LU R19, [R1+0xdc] ;  /* 0x0000dc0001137983 */ /* 0x000ee80000300800 */
[----:B------:R-:W4:Y:S04]  /*6acb0*/  LDL.LU R15, [R1+0x17b0] ;  /* 0x0017b000010f7983 */ /* 0x000f280000300800 */
[----:B------:R-:W-:Y:S01]  /*6acc0*/  BAR.SYNC.DEFER_BLOCKING 0x0 ;  /* 0x0000000000007b1d */ /* 0x000fe20000010000 */
[----:B--2---:R-:W-:-:S05]  /*6acd0*/  F2FP.BF16.PACK_AB R17, R13, R17 ;  /* 0x000000110d11723e */ /* 0x004fca00000010ff */
[----:B------:R-:W2:Y:S02]  /*6ace0*/  LDL.LU R13, [R1+0xd8] ;  /* 0x0000d800010d7983 */ /* 0x000ea40000300800 */
[----:B--2---:R-:W-:Y:S02]  /*6acf0*/  F2FP.BF16.PACK_AB R13, R13, R18 ;  /* 0x000000120d0d723e */ /* 0x004fe400000010ff */
[----:B----4-:R-:W-:Y:S02]  /*6ad00*/  F2FP.BF16.PACK_AB R18, R15, R14 ;  /* 0x0000000e0f12723e */ /* 0x010fe400000010ff */
[----:B------:R-:W3:Y:S01]  /*6ad10*/  LDL.LU R15, [R1+0xe0] ;  /* 0x0000e000010f7983 */ /* 0x000ee20000300800 */
[----:B-----5:R-:W-:Y:S02]  /*6ad20*/  F2FP.BF16.PACK_AB R6, R11, R6 ;  /* 0x000000060b06723e */ /* 0x020fe400000010ff */
[----:B------:R-:W-:Y:S02]  /*6ad30*/  F2FP.BF16.PACK_AB R11, R7, R28 ;  /* 0x0000001c070b723e */ /* 0x000fe400000010ff */
[----:B------:R-:W-:-:S02]  /*6ad40*/  F2FP.BF16.PACK_AB R7, R29, R3 ;  /* 0x000000031d07723e */ /* 0x000fc400000010ff */
[----:B------:R-:W-:Y:S02]  /*6ad50*/  F2FP.BF16.PACK_AB R8, R8, R2 ;  /* 0x000000020808723e */ /* 0x000fe400000010ff */
[----:B------:R-:W0:Y:S01]  /*6ad60*/  S2R R2, SR_TID.X ;  /* 0x0000000000027919 */ /* 0x000e220000002100 */
[----:B---3--:R-:W-:Y:S02]  /*6ad70*/  F2FP.BF16.PACK_AB R14, R15, R19 ;  /* 0x000000130f0e723e */ /* 0x008fe400000010ff */
[----:B------:R-:W-:-:S05]  /*6ad80*/  F2FP.BF16.PACK_AB R19, R4, R24 ;  /* 0x000000180413723e */ /* 0x000fca00000010ff */
[----:B------:R-:W-:Y:S04]  /*6ad90*/  STL.64 [R1+0x17a8], R18 ;  /* 0x0017a81201007387 */ /* 0x000fe80000100a00 */
[----:B------:R1:W-:Y:S04]  /*6ada0*/  STL.64 [R1+0x17a0], R16 ;  /* 0x0017a01001007387 */ /* 0x0003e80000100a00 */
[----:B------:R-:W2:Y:S01]  /*6adb0*/  LDL.LU R29, [R1+0x344] ;  /* 0x00034400011d7983 */ /* 0x000ea20000300800 */
[----:B------:R-:W-:Y:S02]  /*6adc0*/  F2FP.BF16.PACK_AB R4, R27, R20 ;  /* 0x000000141b04723e */ /* 0x000fe400000010ff */
[C---:B0-----:R-:W-:Y:S01]  /*6add0*/  LOP3.LUT R20, R2.reuse, 0xff, RZ, 0xc0, !PT ;  /* 0x000000ff02147812 */ /* 0x041fe200078ec0ff */
[----:B------:R-:W-:-:S05]  /*6ade0*/  IMAD.SHL.U32 R2, R2, 0x800, RZ ;  /* 0x0000080002027824 */ /* 0x000fca00078e00ff */
[----:B------:R-:W-:-:S04]  /*6adf0*/  LOP3.LUT R2, R2, 0x3000, RZ, 0xc0, !PT ;  /* 0x0000300002027812 */ /* 0x000fc800078ec0ff */
[----:B------:R-:W-:Y:S02]  /*6ae00*/  LEA R2, R20, R2, 0x4 ;  /* 0x0000000214027211 */ /* 0x000fe400078e20ff */
[----:B------:R-:W-:-:S03]  /*6ae10*/  F2FP.BF16.PACK_AB R15, R25, R26 ;  /* 0x0000001a190f723e */ /* 0x000fc600000010ff */
[----:B------:R-:W0:Y:S01]  /*6ae20*/  LDS.128 R24, [R2] ;  /* 0x0000000002187984 */ /* 0x000e220000000c00 */
[C---:B------:R-:W-:Y:S02]  /*6ae30*/  LOP3.LUT R3, R2.reuse, 0x20, RZ, 0x3c, !PT ;  /* 0x0000002002037812 */ /* 0x040fe400078e3cff */
[----:B-1----:R-:W-:Y:S02]  /*6ae40*/  LOP3.LUT R17, R2, 0x40, RZ, 0x3c, !PT ;  /* 0x0000004002117812 */ /* 0x002fe400078e3cff */
[----:B------:R-:W-:Y:S02]  /*6ae50*/  F2FP.BF16.PACK_AB R9, R21, R9 ;  /* 0x000000091509723e */ /* 0x000fe400000010ff */
[----:B------:R-:W-:Y:S02]  /*6ae60*/  F2FP.BF16.PACK_AB R5, R22, R5 ;  /* 0x000000051605723e */ /* 0x000fe400000010ff */
[----:B------:R-:W-:Y:S02]  /*6ae70*/  F2FP.BF16.PACK_AB R10, R23, R10 ;  /* 0x0000000a170a723e */ /* 0x000fe400000010ff */
[----:B------:R-:W1:Y:S04]  /*6ae80*/  LDS.128 R20, [R3] ;  /* 0x0000000003147984 */ /* 0x000e680000000c00 */
[----:B--2---:R-:W-:Y:S04]  /*6ae90*/  STL [R1+0x1788], R29 ;  /* 0x0017881d01007387 */ /* 0x004fe80000100800 */
[----:B------:R-:W-:Y:S04]  /*6aea0*/  STL [R1+0x178c], R3 ;  /* 0x00178c0301007387 */ /* 0x000fe80000100800 */
[----:B0-----:R-:W-:Y:S04]  /*6aeb0*/  STL.64 [R1+0x50], R24 ;  /* 0x0000501801007387 */ /* 0x001fe80000100a00 */
[----:B------:R-:W-:Y:S04]  /*6aec0*/  STL.64 [R1+0x58], R26 ;  /* 0x0000581a01007387 */ /* 0x000fe80000100a00 */
[----:B------:R-:W0:Y:S04]  /*6aed0*/  LDS.128 R24, [R17] ;  /* 0x0000000011187984 */ /* 0x000e280000000c00 */
[----:B-1----:R1:W-:Y:S04]  /*6aee0*/  STL.64 [R1+0x70], R20 ;  /* 0x0000701401007387 */ /* 0x0023e80000100a00 */
[----:B------:R-:W-:Y:S04]  /*6aef0*/  STL.64 [R1+0x78], R22 ;  /* 0x0000781601007387 */ /* 0x000fe80000100a00 */
[----:B-1----:R-:W2:Y:S04]  /*6af00*/  LDL.LU R20, [R1+0x8] ;  /* 0x0000080001147983 */ /* 0x002ea80000300800 */
[----:B0-----:R0:W-:Y:S04]  /*6af10*/  STL.64 [R1+0x60], R24 ;  /* 0x0000601801007387 */ /* 0x0011e80000100a00 */
[----:B------:R-:W-:Y:S04]  /*6af20*/  STL.64 [R1+0x68], R26 ;  /* 0x0000681a01007387 */ /* 0x000fe80000100a00 */
[----:B0-----:R-:W3:Y:S04]  /*6af30*/  LDL.LU R24, [R1+0xec] ;  /* 0x0000ec0001187983 */ /* 0x001ee80000300800 */
[----:B---3--:R0:W-:Y:S04]  /*6af40*/  STL [R1+0x179c], R24 ;  /* 0x00179c1801007387 */ /* 0x0081e80000100800 */
[----:B0-----:R-:W2:Y:S04]  /*6af50*/  LDL.LU R24, [R1+0xc] ;  /* 0x00000c0001187983 */ /* 0x001ea80000300800 */
[----:B------:R-:W3:Y:S04]  /*6af60*/  LDL.LU R21, [R1+0x10] ;  /* 0x0000100001157983 */ /* 0x000ee80000300800 */
[----:B---3--:R0:W-:Y:S04]  /*6af70*/  STL [R1+0x1798], R21 ;  /* 0x0017981501007387 */ /* 0x0081e80000100800 */
[----:B0-----:R-:W3:Y:S04]  /*6af80*/  LDL.LU R21, [R1+0xf0] ;  /* 0x0000f00001157983 */ /* 0x001ee80000300800 */
[----:B------:R-:W4:Y:S01]  /*6af90*/  LDL.LU R25, [R1+0xf4] ;  /* 0x0000f40001197983 */ /* 0x000f220000300800 */
[----:B------:R-:W-:-:S06]  /*6afa0*/  LOP3.LUT R16, R2, 0x60, RZ, 0x3c, !PT ;  /* 0x0000006002107812 */ /* 0x000fcc00078e3cff */
[----:B------:R-:W0:Y:S04]  /*6afb0*/  LDS.128 R16, [R16] ;  /* 0x0000000010107984 */ /* 0x000e280000000c00 */
[----:B------:R-:W-:Y:S06]  /*6afc0*/  BAR.SYNC.DEFER_BLOCKING 0x0 ;  /* 0x0000000000007b1d */ /* 0x000fec0000010000 */
[----:B----4-:R1:W-:Y:S04]  /*6afd0*/  STL [R1+0x1794], R25 ;  /* 0x0017941901007387 */ /* 0x0103e80000100800 */
[----:B-1----:R-:W4:Y:S04]  /*6afe0*/  LDL.LU R25, [R1+0x14] ;  /* 0x0000140001197983 */ /* 0x002f280000300800 */
[----:B------:R-:W5:Y:S01]  /*6aff0*/  LDL.LU R3, [R1+0x1c] ;  /* 0x00001c0001037983 */ /* 0x000f620000300800 */
[----:B0-----:R-:W-:-:S03]  /*6b000*/  MOV R28, R19 ;  /* 0x00000013001c7202 */ /* 0x001fc60000000f00 */
[----:B-----5:R0:W-:Y:S04]  /*6b010*/  STL [R1+0x1790], R3 ;  /* 0x0017900301007387 */ /* 0x0201e80000100800 */
[----:B0-----:R-:W5:Y:S04]  /*6b020*/  LDL.LU R3, [R1+0xf8] ;  /* 0x0000f80001037983 */ /* 0x001f680000300800 */
[----:B------:R-:W3:Y:S04]  /*6b030*/  LDL.LU R22, [R1+0x18] ;  /* 0x0000180001167983 */ /* 0x000ee80000300800 */
[----:B------:R-:W3:Y:S04]  /*6b040*/  LDL.LU R29, [R1+0x140] ;  /* 0x00014000011d7983 */ /* 0x000ee80000300800 */
[----:B------:R-:W3:Y:S04]  /*6b050*/  LDL.LU R26, [R1+0xfc] ;  /* 0x0000fc00011a7983 */ /* 0x000ee80000300800 */
[----:B------:R-:W3:Y:S04]  /*6b060*/  LDL.LU R23, [R1+0x20] ;  /* 0x0000200001177983 */ /* 0x000ee80000300800 */
[----:B------:R-:W-:Y:S04]  /*6b070*/  STL.64 [R1+0x40], R16 ;  /* 0x0000401001007387 */ /* 0x000fe80000100a00 */
[----:B------:R0:W-:Y:S04]  /*6b080*/  STL [R1+0x48], R18 ;  /* 0x0000481201007387 */ /* 0x0001e80000100800 */
[----:B0-----:R-:W3:Y:S04]  /*6b090*/  LDL.LU.64 R18, [R1+0x17a8] ;  /* 0x0017a80001127983 */ /* 0x001ee80000300a00 */
[----:B------:R-:W3:Y:S04]  /*6b0a0*/  LDL.LU.64 R16, [R1+0x17a0] ;  /* 0x0017a00001107983 */ /* 0x000ee80000300a00 */
[----:B------:R-:W4:Y:S04]  /*6b0b0*/  LDL.LU R27, [R1+0x144] ;  /* 0x00014400011b7983 */ /* 0x000f280000300800 */
[----:B------:R0:W-:Y:S04]  /*6b0c0*/  STL [R1+0x16b8], R28 ;  /* 0x0016b81c01007387 */ /* 0x0001e80000100800 */
[----:B------:R-:W-:Y:S04]  /*6b0d0*/  STS.128 [R0+0x80], R12 ;  /* 0x0000800c00007388 */ /* 0x000fe80000000c00 */
[----:B0-----:R-:W4:Y:S04]  /*6b0e0*/  LDL.LU R28, [R1+0x348] ;  /* 0x00034800011c7983 */ /* 0x001f280000300800 */
[----:B------:R-:W-:Y:S04]  /*6b0f0*/  STS.128 [R0+0x800], R8 ;  /* 0x0008000800007388 */ /* 0x000fe80000000c00 */
[----:B------:R-:W-:Y:S01]  /*6b100*/  STS.128 [R0+0x880], R4 ;  /* 0x0008800400007388 */ /* 0x000fe20000000c00 */
[----:B--2---:R-:W-:-:S03]  /*6b110*/  F2FP.BF16.PACK_AB R20, R24, R20 ;  /* 0x000000141814723e */ /* 0x004fc600000010ff */
[----:B---3--:R0:W-:Y:S04]  /*6b120*/  STS.128 [R0], R16 ;  /* 0x0000001000007388 */ /* 0x0081e80000000c00 */
[----:B0-----:R-:W2:Y:S04]  /*6b130*/  LDL.LU R16, [R1+0x340] ;  /* 0x0003400001107983 */ /* 0x001ea80000300800 */
[----:B------:R-:W2:Y:S04]  /*6b140*/  LDL.LU R17, [R1+0x33c] ;  /* 0x00033c0001117983 */ /* 0x000ea80000300800 */
[----:B------:R-:W3:Y:S04]  /*6b150*/  LDL.LU R18, [R1+0x248] ;  /* 0x0002480001127983 */ /* 0x000ee80000300800 */
[----:B------:R-:W3:Y:S04]  /*6b160*/  LDL.LU R19, [R1+0x244] ;  /* 0x0002440001137983 */ /* 0x000ee80000300800 */
        /* <DEDUP_REMOVED lines=13> */
[----:B------:R-:W-:-:S03]  /*6b240*/  F2FP.BF16.PACK_AB R26, R29, R26 ;  /* 0x0000001a1d1a723e */ /* 0x000fc600000010ff */
[----:B------:R-:W-:Y:S01]  /*6b250*/  BAR.SYNC.DEFER_BLOCKING 0x0 ;  /* 0x0000000000007b1d */ /* 0x000fe20000010000 */
[----:B--2---:R-:W-:-:S05]  /*6b260*/  F2FP.BF16.PACK_AB R24, R21, R24 ;  /* 0x000000181518723e */ /* 0x004fca00000010ff */
[----:B------:R-:W4:Y:S02]  /*6b270*/  LDL.LU R21, [R1+0x1798] ;  /* 0x0017980001157983 */ /* 0x000f240000300800 */
[----:B----4-:R-:W-:Y:S02]  /*6b280*/  F2FP.BF16.PACK_AB R21, R25, R21 ;  /* 0x000000151915723e */ /* 0x010fe400000010ff */
[----:B------:R-:W5:Y:S02]  /*6b290*/  LDL.LU R25, [R1+0x1794] ;  /* 0x0017940001197983 */ /* 0x000f640000300800 */
[----:B-----5:R-:W-:Y:S02]  /*6b2a0*/  F2FP.BF16.PACK_AB R25, R3, R25 ;  /* 0x000000190319723e */ /* 0x020fe400000010ff */
[----:B------:R-:W2:Y:S01]  /*6b2b0*/  LDL.LU R3, [R1+0x1790] ;  /* 0x0017900001037983 */ /* 0x000ea20000300800 */
[----:B------:R-:W-:Y:S02]  /*6b2c0*/  F2FP.BF16.PACK_AB R23, R4, R23 ;  /* 0x000000170417723e */ /* 0x000fe400000010ff */
[----:B------:R-:W-:-:S02]  /*6b2d0*/  F2FP.BF16.PACK_AB R27, R5, R27 ;  /* 0x0000001b051b723e */ /* 0x000fc400000010ff */
[----:B------:R-:W-:Y:S02]  /*6b2e0*/  F2FP.BF16.PACK_AB R8, R8, R9 ;  /* 0x000000090808723e */ /* 0x000fe400000010ff */
[----:B------:R-:W-:Y:S02]  /*6b2f0*/  F2FP.BF16.PACK_AB R9, R12, R13 ;  /* 0x0000000d0c09723e */ /* 0x000fe400000010ff */
[----:B--2---:R-:W-:Y:S02]  /*6b300*/  F2FP.BF16.PACK_AB R22, R3, R22 ;  /* 0x000000160316723e */ /* 0x004fe400000010ff */
[----:B------:R-:W2:Y:S04]  /*6b310*/  LDL.LU R3, [R1+0x178c] ;  /* 0x00178c0001037983 */ /* 0x000ea80000300800 */
[----:B------:R-:W4:Y:S04]  /*6b320*/  LDL.LU R29, [R1+0x1788] ;  /* 0x00178800011d7983 */ /* 0x000f280000300800 */
[----:B------:R-:W-:Y:S04]  /*6b330*/  STL.64 [R1+0x1770], R22 ;  /* 0x0017701601007387 */ /* 0x000fe80000100a00 */
[----:B------:R-:W-:Y:S04]  /*6b340*/  STL.64 [R1+0x1768], R20 ;  /* 0x0017681401007387 */ /* 0x000fe80000100a00 */
[----:B------:R-:W-:Y:S04]  /*6b350*/  STL.64 [R1+0x1780], R26 ;  /* 0x0017801a01007387 */ /* 0x000fe80000100a00 */
[----:B------:R-:W-:Y:S04]  /*6b360*/  STL.64 [R1+0x1778], R24 ;  /* 0x0017781801007387 */ /* 0x000fe80000100a00 */
[----:B------:R-:W5:Y:S04]  /*6b370*/  LDL.LU R12, [R1+0x28] ;  /* 0x00002800010c7983 */ /* 0x000f680000300800 */
[----:B------:R-:W3:Y:S01]  /*6b380*/  LDL.LU R13, [R1+0x30] ;  /* 0x00003000010d7983 */ /* 0x000ee20000300800 */
[----:B------:R-:W-:-:S03]  /*6b390*/  F2FP.BF16.PACK_AB R4, R6, R7 ;  /* 0x000000070604723e */ /* 0x000fc600000010ff */
[----:B------:R-:W0:Y:S01]  /*6b3a0*/  LDS.128 R20, [R2] ;  /* 0x0000000002147984 */ /* 0x000e220000000c00 */
[----:B------:R-:W-:-:S03]  /*6b3b0*/  F2FP.BF16.PACK_AB R5, R10, R11 ;  /* 0x0000000b0a05723e */ /* 0x000fc600000010ff */
[----:B--2---:R-:W1:Y:S04]  /*6b3c0*/  LDS.128 R24, [R3] ;  /* 0x0000000003187984 */ /* 0x004e680000000c00 */
[----:B---3--:R2:W-:Y:S04]  /*6b3d0*/  STL [R1+0x1760], R13 ;  /* 0x0017600d01007387 */ /* 0x0085e80000100800 */
[----:B--2---:R-:W2:Y:S01]  /*6b3e0*/  LDL.LU R13, [R1+0x168] ;  /* 0x00016800010d7983 */ /* 0x004ea20000300800 */
[----:B------:R-:W-:-:S03]  /*6b3f0*/  F2FP.BF16.PACK_AB R6, R14, R15 ;  /* 0x0000000f0e06723e */ /* 0x000fc600000010ff */
[----:B--2---:R2:W-:Y:S04]  /*6b400*/  STL [R1+0x1764], R13 ;  /* 0x0017640d01007387 */ /* 0x0045e80000100800 */
[----:B--2---:R-:W5:Y:S04]  /*6b410*/  LDL.LU R13, [R1+0x2c] ;  /* 0x00002c00010d7983 */ /* 0x004f680000300800 */
[----:B------:R-:W2:Y:S04]  /*6b420*/  LDL.LU R14, [R1+0x38] ;  /* 0x00003800010e7983 */ /* 0x000ea80000300800 */
[----:B--2---:R2:W-:Y:S04]  /*6b430*/  STL [R1+0x1758], R14 ;  /* 0x0017580e01007387 */ /* 0x0045e80000100800 */
[----:B--2---:R-:W2:Y:S04]  /*6b440*/  LDL.LU R14, [R1+0x178] ;  /* 0x00017800010e7983 */ /* 0x004ea80000300800 */
[----:B--2---:R2:W-:Y:S04]  /*6b450*/  STL [R1+0x175c], R14 ;  /* 0x00175c0e01007387 */ /* 0x0045e80000100800 */
[----:B--2---:R-:W2:Y:S04]  /*6b460*/  LDL.LU R14, [R1+0x34] ;  /* 0x00003400010e7983 */ /* 0x004ea80000300800 */
[----:B------:R-:W3:Y:S04]  /*6b470*/  LDL.LU R15, [R1+0xc0] ;  /* 0x0000c000010f7983 */ /* 0x000ee80000300800 */
[----:B---3--:R3:W-:Y:S04]  /*6b480*/  STL [R1+0x1750], R15 ;  /* 0x0017500f01007387 */ /* 0x0087e80000100800 */
[----:B---3--:R-:W3:Y:S01]  /*6b490*/  LDL.LU R15, [R1+0x180] ;  /* 0x00018000010f7983 */ /* 0x008ee20000300800 */
[----:B------:R-:W-:-:S02]  /*6b4a0*/  F2FP.BF16.PACK_AB R10, R16, R17 ;  /* 0x00000011100a723e */ /* 0x000fc400000010ff */
[----:B------:R-:W-:Y:S02]  /*6b4b0*/  F2FP.BF16.PACK_AB R7, R18, R19 ;  /* 0x000000131207723e */ /* 0x000fe400000010ff */
[----:B----4-:R-:W-:Y:S01]  /*6b4c0*/  F2FP.BF16.PACK_AB R11, R28, R29 ;  /* 0x0000001d1c0b723e */ /* 0x010fe200000010ff */
[----:B0-----:R-:W-:Y:S01]  /*6b4d0*/  IMAD.MOV.U32 R29, RZ, RZ, R20 ;  /* 0x000000ffff1d7224 */ /* 0x001fe200078e0014 */
[----:B---3--:R0:W-:Y:S04]  /*6b4e0*/  STL [R1+0x1754], R15 ;  /* 0x0017540f01007387 */ /* 0x0081e80000100800 */
[----:B0-----:R-:W3:Y:S04]  /*6b4f0*/  LDL.LU R15, [R1+0x3c] ;  /* 0x00003c00010f7983 */ /* 0x001ee80000300800 */
[----:B------:R-:W4:Y:S04]  /*6b500*/  LDL.LU R16, [R1+0x360] ;  /* 0x0003600001107983 */ /* 0x000f280000300800 */
[----:B------:R-:W2:Y:S04]  /*6b510*/  LDL.LU R17, [R1+0x288] ;  /* 0x0002880001117983 */ /* 0x000ea80000300800 */
[----:B------:R-:W2:Y:S04]  /*6b520*/  LDL.LU R18, [R1+0x284] ;  /* 0x0002840001127983 */ /* 0x000ea80000300800 */
[----:B------:R-:W2:Y:S04]  /*6b530*/  LDL.LU R19, [R1+0x36c] ;  /* 0x00036c0001137983 */ /* 0x000ea80000300800 */
[----:B------:R-:W2:Y:S04]  /*6b540*/  LDL.LU R28, [R1+0x368] ;  /* 0x00036800011c7983 */ /* 0x000ea80000300800 */
[----:B------:R-:W-:Y:S04]  /*6b550*/  STL [R1+0x94], R21 ;  /* 0x0000941501007387 */ /* 0x000fe80000100800 */
[----:B------:R0:W-:Y:S04]  /*6b560*/  STL.64 [R1+0x98], R22 ;  /* 0x0000981601007387 */ /* 0x0001e80000100a00 */
[----:B------:R1:W-:Y:S01]  /*6b570*/  STL [R1+0x16bc], R29 ;  /* 0x0016bc1d01007387 */ /* 0x0003e20000100800 */
[----:B0-----:R-:W-:-:S03]  /*6b580*/  LOP3.LUT R22, R2, 0x40, RZ, 0x3c, !PT ;  /* 0x0000004002167812 */ /* 0x001fc600078e3cff */
[----:B-1----:R-:W4:Y:S01]  /*6b590*/  LDL.LU R29, [R1+0x364] ;  /* 0x00036400011d7983 */ /* 0x002f220000300800 */
[----:B------:R-:W-:-:S03]  /*6b5a0*/  LOP3.LUT R23, R2, 0x60, RZ, 0x3c, !PT ;  /* 0x0000006002177812 */ /* 0x000fc600078e3cff */
[----:B------:R-:W-:Y:S04]  /*6b5b0*/  STL.64 [R1+0xb0], R24 ;  /* 0x0000b01801007387 */ /* 0x000fe80000100a00 */
[----:B------:R-:W-:Y:S04]  /*6b5c0*/  STL.64 [R1+0xb8], R26 ;  /* 0x0000b81a01007387 */ /* 0x000fe80000100a00 */
[----:B------:R-:W0:Y:S04]  /*6b5d0*/  LDS.128 R24, [R22] ;  /* 0x0000000016187984 */ /* 0x000e280000000c00 */
[----:B------:R-:W1:Y:S04]  /*6b5e0*/  LDS.128 R20, [R23] ;  /* 0x0000000017147984 */ /* 0x000e680000000c00 */
[----:B------:R-:W-:Y:S06]  /*6b5f0*/  BAR.SYNC.DEFER_BLOCKING 0x0 ;  /* 0x0000000000007b1d */ /* 0x000fec0000010000 */
[----:B0-----:R-:W-:Y:S04]  /*6b600*/  STL.64 [R1+0xa0], R24 ;  /* 0x0000a01801007387 */ /* 0x001fe80000100a00 */
[----:B------:R0:W-:Y:S04]  /*6b610*/  STL.64 [R1+0xa8], R26 ;  /* 0x0000a81a01007387 */ /* 0x0001e80000100a00 */
[----:B0-----:R-:W2:Y:S04]  /*6b620*/  LDL.LU.64 R26, [R1+0x1780] ;  /* 0x00178000011a7983 */ /* 0x001ea80000300a00 */
[----:B------:R-:W2:Y:S04]  /*6b630*/  LDL.LU.64 R24, [R1+0x1778] ;  /* 0x0017780001187983 */ /* 0x000ea80000300a00 */
[----:B-1----:R-:W-:Y:S04]  /*6b640*/  STL.64 [R1+0x80], R20 ;  /* 0x0000801401007387 */ /* 0x002fe80000100a00 */
[----:B------:R0:W-:Y:S04]  /*6b650*/  STL.64 [R1+0x88], R22 ;  /* 0x0000881601007387 */ /* 0x0001e80000100a00 */
[----:B0-----:R-:W3:Y:S04]  /*6b660*/  LDL.LU.64 R22, [R1+0x1770] ;  /* 0x0017700001167983 */ /* 0x001ee80000300a00 */
[----:B------:R-:W3:Y:S04]  /*6b670*/  LDL.LU.64 R20, [R1+0x1768] ;  /* 0x0017680001147983 */ /* 0x000ee80000300a00 */
[----:B------:R-:W-:Y:S04]  /*6b680*/  STS.128 [R0+0x800], R4 ;  /* 0x0008000400007388 */ /* 0x000fe80000000c00 */
[----:B------:R-:W-:Y:S01]  /*6b690*/  STS.128 [R0+0x880], R8 ;  /* 0x0008800800007388 */ /* 0x000fe20000000c00 */
[----:B-----5:R-:W-:-:S03]  /*6b6a0*/  F2FP.BF16.PACK_AB R12, R13, R12 ;  /* 0x0000000c0d0c723e */ /* 0x020fc600000010ff */
[----:B--2---:R-:W-:Y:S04]  /*6b6b0*/  STS.128 [R0+0x80], R24 ;  /* 0x0000801800007388 */ /* 0x004fe80000000c00 */
[----:B---3--:R0:W-:Y:S04]  /*6b6c0*/  STS.128 [R0], R20 ;  /* 0x0000001400007388 */ /* 0x0081e80000000c00 */
[----:B0-----:R-:W2:Y:S04]  /*6b6d0*/  LDL.LU R20, [R1+0x164] ;  /* 0x0001640001147983 */ /* 0x001ea80000300800 */
[----:B------:R-:W3:Y:S04]  /*6b6e0*/  LDL.LU R21, [R1+0x174] ;  /* 0x0001740001157983 */ /* 0x000ee80000300800 */
        /* <DEDUP_REMOVED lines=15> */
[----:B------:R-:W-:Y:S01]  /*6b7e0*/  BAR.SYNC.DEFER_BLOCKING 0x0 ;  /* 0x0000000000007b1d */ /* 0x000fe20000010000 */
[----:B--2---:R-:W-:-:S05]  /*6b7f0*/  F2FP.BF16.PACK_AB R20, R13, R20 ;  /* 0x000000140d14723e */ /* 0x004fca00000010ff */
[----:B------:R-:W2:Y:S02]  /*6b800*/  LDL.LU R13, [R1+0x1760] ;  /* 0x00176000010d7983 */ /* 0x000ea40000300800 */
[----:B--2---:R-:W-:Y:S02]  /*6b810*/  F2FP.BF16.PACK_AB R13, R14, R13 ;  /* 0x0000000d0e0d723e */ /* 0x004fe400000010ff */
[----:B------:R-:W3:Y:S02]  /*6b820*/  LDL.LU R14, [R1+0x175c] ;  /* 0x00175c00010e7983 */ /* 0x000ee40000300800 */
[----:B---3--:R-:W-:Y:S02]  /*6b830*/  F2FP.BF16.PACK_AB R21, R14, R21 ;  /* 0x000000150e15723e */ /* 0x008fe400000010ff */
[----:B------:R-:W2:Y:S02]  /*6b840*/  LDL.LU R14, [R1+0x1758] ;  /* 0x00175800010e7983 */ /* 0x000ea40000300800 */
[----:B--2---:R-:W-:-:S02]  /*6b850*/  F2FP.BF16.PACK_AB R14, R15, R14 ;  /* 0x0000000e0f0e723e */ /* 0x004fc400000010ff */
[----:B------:R-:W5:Y:S02]  /*6b860*/  LDL.LU R15, [R1+0x1754] ;  /* 0x00175400010f7983 */ /* 0x000f640000300800 */
[----:B-----5:R-:W-:Y:S02]  /*6b870*/  F2FP.BF16.PACK_AB R22, R15, R22 ;  /* 0x000000160f16723e */ /* 0x020fe400000010ff */
[----:B------:R-:W2:Y:S01]  /*6b880*/  LDL.LU R15, [R1+0x1750] ;  /* 0x00175000010f7983 */ /* 0x000ea20000300800 */
[----:B------:R-:W-:Y:S02]  /*6b890*/  F2FP.BF16.PACK_AB R23, R9, R23 ;  /* 0x000000170917723e */ /* 0x000fe400000010ff */
[----:B------:R-:W-:Y:S02]  /*6b8a0*/  F2FP.BF16.PACK_AB R25, R5, R25 ;  /* 0x000000190519723e */ /* 0x000fe400000010ff */
[----:B------:R-:W-:Y:S02]  /*6b8b0*/  F2FP.BF16.PACK_AB R5, R6, R7 ;  /* 0x000000070605723e */ /* 0x000fe400000010ff */
[----:B------:R-:W-:-:S02]  /*6b8c0*/  F2FP.BF16.PACK_AB R26, R26, R27 ;  /* 0x0000001b1a1a723e */ /* 0x000fc400000010ff */
[----:B----4-:R-:W-:Y:S02]  /*6b8d0*/  F2FP.BF16.PACK_AB R6, R29, R16 ;  /* 0x000000101d06723e */ /* 0x010fe400000010ff */
[----:B------:R-:W-:Y:S02]  /*6b8e0*/  F2FP.BF16.PACK_AB R27, R17, R18 ;  /* 0x00000012111b723e */ /* 0x000fe400000010ff */
[----:B------:R-:W-:Y:S02]  /*6b8f0*/  F2FP.BF16.PACK_AB R24, R10, R24 ;  /* 0x000000180a18723e */ /* 0x000fe400000010ff */
[----:B------:R-:W-:Y:S02]  /*6b900*/  F2FP.BF16.PACK_AB R4, R11, R4 ;  /* 0x000000040b04723e */ /* 0x000fe400000010ff */
[----:B--2---:R-:W-:Y:S02]  /*6b910*/  F2FP.BF16.PACK_AB R15, R8, R15 ;  /* 0x0000000f080f723e */ /* 0x004fe400000010ff */
[----:B------:R-:W0:Y:S04]  /*6b920*/  LDS.128 R8, [R2] ;  /* 0x0000000002087984 */ /* 0x000e280000000c00 */
[----:B------:R-:W-:Y:S04]  /*6b930*/  STL.64 [R1+0x1738], R14 ;  /* 0x0017380e01007387 */ /* 0x000fe80000100a00 */
[----:B------:R-:W-:Y:S04]  /*6b940*/  STL.64 [R1+0x1730], R12 ;  /* 0x0017300c01007387 */ /* 0x000fe80000100a00 */
[----:B------:R-:W-:Y:S04]  /*6b950*/  STL.64 [R1+0x1748], R22 ;  /* 0x0017481601007387 */ /* 0x000fe80000100a00 */
[----:B------:R-:W-:Y:S04]  /*6b960*/  STL.64 [R1+0x1740], R20 ;  /* 0x0017401401007387 */ /* 0x000fe80000100a00 */
[----:B------:R-:W2:Y:S04]  /*6b970*/  LDL.LU R16, [R1+0x100] ;  /* 0x0001000001107983 */ /* 0x000ea80000300800 */
[----:B------:R-:W3:Y:S01]  /*6b980*/  LDL.LU R17, [R1+0x108] ;  /* 0x0001080001117983 */ /* 0x000ee20000300800 */
[----:B------:R-:W-:-:S03]  /*6b990*/  F2FP.BF16.PACK_AB R7, R19, R28 ;  /* 0x0000001c1307723e */ /* 0x000fc600000010ff */
[----:B------:R-:W1:Y:S04]  /*6b9a0*/  LDS.128 R20, [R3] ;  /* 0x0000000003147984 */ /* 0x000e680000000c00 */
[----:B0-----:R-:W-:Y:S04]  /*6b9b0*/  STL.64 [R1+0xc0], R8 ;  /* 0x0000c00801007387 */ /* 0x001fe80000100a00 */
[----:B------:R-:W-:Y:S04]  /*6b9c0*/  STL.64 [R1+0xc8], R10 ;  /* 0x0000c80a01007387 */ /* 0x000fe80000100a00 */
[----:B---3--:R0:W-:Y:S04]  /*6b9d0*/  STL [R1+0x1728], R17 ;  /* 0x0017281101007387 */ /* 0x0081e80000100800 */
[----:B0-----:R-:W3:Y:S04]  /*6b9e0*/  LDL.LU R17, [R1+0x1bc] ;  /* 0x0001bc0001117983 */ /* 0x001ee80000300800 */
[----:B---3--:R0:W-:Y:S04]  /*6b9f0*/  STL [R1+0x172c], R17 ;  /* 0x00172c1101007387 */ /* 0x0081e80000100800 */
[----:B0-----:R-:W2:Y:S04]  /*6ba00*/  LDL.LU R17, [R1+0x104] ;  /* 0x0001040001117983 */ /* 0x001ea80000300800 */
[----:B------:R-:W3:Y:S04]  /*6ba10*/  LDL.LU R18, [R1+0x110] ;  /* 0x0001100001127983 */ /* 0x000ee80000300800 */
[----:B---3--:R0:W-:Y:S04]  /*6ba20*/  STL [R1+0x1720], R18 ;  /* 0x0017201201007387 */ /* 0x0081e80000100800 */
[----:B0-----:R-:W3:Y:S04]  /*6ba30*/  LDL.LU R18, [R1+0x1d4] ;  /* 0x0001d40001127983 */ /* 0x001ee80000300800 */
[----:B---3--:R0:W-:Y:S04]  /*6ba40*/  STL [R1+0x1724], R18 ;  /* 0x0017241201007387 */ /* 0x0081e80000100800 */
[----:B0-----:R-:W3:Y:S04]  /*6ba50*/  LDL.LU R18, [R1+0x10c] ;  /* 0x00010c0001127983 */ /* 0x001ee80000300800 */
[----:B------:R-:W4:Y:S04]  /*6ba60*/  LDL.LU R19, [R1+0x118] ;  /* 0x0001180001137983 */ /* 0x000f280000300800 */
[----:B----4-:R0:W-:Y:S04]  /*6ba70*/  STL [R1+0x1718], R19 ;  /* 0x0017181301007387 */ /* 0x0101e80000100800 */
[----:B0-----:R-:W4:Y:S01]  /*6ba80*/  LDL.LU R19, [R1+0x1e0] ;  /* 0x0001e00001137983 */ /* 0x001f220000300800 */
[----:B------:R-:W-:-:S02]  /*6ba90*/  LOP3.LUT R11, R2, 0x40, RZ, 0x3c, !PT ;  /* 0x00000040020b7812 */ /* 0x000fc400078e3cff */
[----:B------:R-:W-:-:S06]  /*6baa0*/  LOP3.LUT R15, R2, 0x60, RZ, 0x3c, !PT ;  /* 0x00000060020f7812 */ /* 0x000fcc00078e3cff */
[----:B------:R-:W-:Y:S04]  /*6bab0*/  LDS.128 R12, [R15] ;  /* 0x000000000f0c7984 */ /* 0x000fe80000000c00 */
[----:B----4-:R0:W-:Y:S04]  /*6bac0*/  STL [R1+0x171c], R19 ;  /* 0x00171c1301007387 */ /* 0x0101e80000100800 */
[----:B0-----:R-:W4:Y:S04]  /*6bad0*/  LDL.LU R19, [R1+0x114] ;  /* 0x0001140001137983 */ /* 0x001f280000300800 */
[----:B------:R-:W5:Y:S04]  /*6bae0*/  LDL.LU R8, [R1+0x2c8] ;  /* 0x0002c80001087983 */ /* 0x000f680000300800 */
[----:B------:R-:W3:Y:S04]  /*6baf0*/  LDL.LU R9, [R1+0x2d4] ;  /* 0x0002d40001097983 */ /* 0x000ee80000300800 */
[----:B------:R-:W3:Y:S04]  /*6bb00*/  LDL.LU R10, [R1+0x378] ;  /* 0x00037800010a7983 */ /* 0x000ee80000300800 */
[----:B------:R-:W3:Y:S04]  /*6bb10*/  LDL.LU R29, [R1+0x2e0] ;  /* 0x0002e000011d7983 */ /* 0x000ee80000300800 */
[----:B------:R-:W3:Y:S04]  /*6bb20*/  LDL.LU R28, [R1+0x2dc] ;  /* 0x0002dc00011c7983 */ /* 0x000ee80000300800 */
[----:B-1----:R-:W-:Y:S04]  /*6bb30*/  STL.64 [R1+0xe0], R20 ;  /* 0x0000e01401007387 */ /* 0x002fe80000100a00 */
[----:B------:R-:W-:Y:S04]  /*6bb40*/  STL.64 [R1+0xe8], R22 ;  /* 0x0000e81601007387 */ /* 0x000fe80000100a00 */
[----:B------:R-:W0:Y:S04]  /*6bb50*/  LDS.128 R20, [R11] ;  /* 0x000000000b147984 */ /* 0x000e280000000c00 */
[----:B------:R-:W-:Y:S06]  /*6bb60*/  BAR.SYNC.DEFER_BLOCKING 0x0 ;  /* 0x0000000000007b1d */ /* 0x000fec0000010000 */
[----:B0-----:R-:W-:Y:S04]  /*6bb70*/  STL.64 [R1+0xd0], R20 ;  /* 0x0000d01401007387 */ /* 0x001fe80000100a00 */
[----:B------:R0:W-:Y:S04]  /*6bb80*/  STL.64 [R1+0xd8], R22 ;  /* 0x0000d81601007387 */ /* 0x0001e80000100a00 */
[----:B0-----:R-:W3:Y:S04]  /*6bb90*/  LDL.LU.64 R22, [R1+0x1748] ;  /* 0x0017480001167983 */ /* 0x001ee80000300a00 */
[----:B------:R-:W3:Y:S04]  /*6bba0*/  LDL.LU.64 R20, [R1+0x1740] ;  /* 0x0017400001147983 */ /* 0x000ee80000300a00 */
[----:B------:R-:W4:Y:S04]  /*6bbb0*/  LDL.LU R11, [R1+0x2ec] ;  /* 0x0002ec00010b7983 */ /* 0x000f280000300800 */
[----:B------:R-:W-:Y:S04]  /*6bbc0*/  STL.64 [R1+0xf0], R12 ;  /* 0x0000f00c01007387 */ /* 0x000fe80000100a00 */
[----:B------:R0:W-:Y:S04]  /*6bbd0*/  STL.64 [R1+0xf8], R14 ;  /* 0x0000f80e01007387 */ /* 0x0001e80000100a00 */
[----:B0-----:R-:W4:Y:S04]  /*6bbe0*/  LDL.LU.64 R14, [R1+0x1738] ;  /* 0x00173800010e7983 */ /* 0x001f280000300a00 */
[----:B------:R-:W4:Y:S04]  /*6bbf0*/  LDL.LU.64 R12, [R1+0x1730] ;  /* 0x00173000010c7983 */ /* 0x000f280000300a00 */
[----:B------:R-:W-:Y:S04]  /*6bc00*/  STS.128 [R0+0x800], R24 ;  /* 0x0008001800007388 */ /* 0x000fe80000000c00 */
[----:B------:R-:W-:Y:S01]  /*6bc10*/  STS.128 [R0+0x880], R4 ;  /* 0x0008800400007388 */ /* 0x000fe20000000c00 */
[----:B--2---:R-:W-:-:S03]  /*6bc20*/  F2FP.BF16.PACK_AB R16, R17, R16 ;  /* 0x000000101110723e */ /* 0x004fc600000010ff */
[----:B---3--:R-:W-:Y:S04]  /*6bc30*/  STS.128 [R0+0x80], R20 ;  /* 0x0000801400007388 */ /* 0x008fe80000000c00 */
[----:B----4-:R0:W-:Y:S04]  /*6bc40*/  STS.128 [R0], R12 ;  /* 0x0000000c00007388 */ /* 0x0101e80000000c00 */
[----:B0-----:R-:W2:Y:S04]  /*6bc50*/  LDL.LU R12, [R1+0x1b4] ;  /* 0x0001b400010c7983 */ /* 0x001ea80000300800 */
[----:B------:R-:W3:Y:S04]  /*6bc60*/  LDL.LU R13, [R1+0x1cc] ;  /* 0x0001cc00010d7983 */ /* 0x000ee80000300800 */
[----:B------:R-:W4:Y:S04]  /*6bc70*/  LDL.LU R14, [R1+0x1dc] ;  /* 0x0001dc00010e7983 */ /* 0x000f280000300800 */
        /* <DEDUP_REMOVED lines=11> */
[----:B------:R-:W5:Y:S04]  /*6bd30*/  LDL.LU R6, [R1+0x2cc] ;  /* 0x0002cc0001067983 */ /* 0x000f680000300800 */
        /* <DEDUP_REMOVED lines=10> */
[----:B------:R-:W4:Y:S02]  /*6bde0*/  LDL.LU R19, [R1+0x171c] ;  /* 0x00171c0001137983 */ /* 0x000f240000300800 */
[----:B----4-:R-:W-:Y:S02]  /*6bdf0*/  F2FP.BF16.PACK_AB R14, R19, R14 ;  /* 0x0000000e130e723e */ /* 0x010fe400000010ff */
[----:B------:R-:W2:Y:S01]  /*6be00*/  LDL.LU R19, [R1+0x1718] ;  /* 0x0017180001137983 */ /* 0x000ea20000300800 */
[----:B------:R-:W-:Y:S02]  /*6be10*/  F2FP.BF16.PACK_AB R15, R5, R15 ;  /* 0x0000000f050f723e */ /* 0x000fe400000010ff */
[----:B------:R-:W-:Y:S02]  /*6be20*/  F2FP.BF16.PACK_AB R5, R26, R10 ;  /* 0x0000000a1a05723e */ /* 0x000fe400000010ff */
[----:B------:R-:W-:Y:S02]  /*6be30*/  F2FP.BF16.PACK_AB R10, R29, R28 ;  /* 0x0000001c1d0a723e */ /* 0x000fe400000010ff */
[----:B--2---:R-:W-:-:S05]  /*6be40*/  F2FP.BF16.PACK_AB R19, R4, R19 ;  /* 0x000000130413723e */ /* 0x004fca00000010ff */
[----:B------:R-:W-:Y:S04]  /*6be50*/  STL.64 [R1+0x1700], R18 ;  /* 0x0017001201007387 */ /* 0x000fe80000100a00 */
[----:B------:R-:W-:Y:S04]  /*6be60*/  STL.64 [R1+0x16f8], R16 ;  /* 0x0016f81001007387 */ /* 0x000fe80000100a00 */
[----:B------:R-:W-:Y:S04]  /*6be70*/  STL.64 [R1+0x1710], R14 ;  /* 0x0017100e01007387 */ /* 0x000fe80000100a00 */
[----:B------:R-:W-:Y:S04]  /*6be80*/  STL.64 [R1+0x1708], R12 ;  /* 0x0017080c01007387 */ /* 0x000fe80000100a00 */
[----:B------:R-:W2:Y:S01]  /*6be90*/  LDL.LU R29, [R1+0x3ec] ;  /* 0x0003ec00011d7983 */ /* 0x000ea20000300800 */
[----:B-----5:R-:W-:-:S02]  /*6bea0*/  F2FP.BF16.PACK_AB R8, R6, R8 ;  /* 0x000000080608723e */ /* 0x020fc400000010ff */
[----:B------:R-:W-:Y:S01]  /*6beb0*/  F2FP.BF16.PACK_AB R4, R7, R24 ;  /* 0x000000180704723e */ /* 0x000fe200000010ff */
[----:B------:R-:W0:Y:S04]  /*6bec0*/  LDS.128 R12, [R2] ;  /* 0x00000000020c7984 */ /* 0x000e280000000c00 */
[----:B--2---:R-:W-:Y:S04]  /*6bed0*/  STL [R1+0x16e0], R29 ;  /* 0x0016e01d01007387 */ /* 0x004fe80000100800 */
[----:B------:R-:W2:Y:S01]  /*6bee0*/  LDL.LU R28, [R1+0x3e8] ;  /* 0x0003e800011c7983 */ /* 0x000ea20000300800 */
[----:B------:R-:W-:-:S03]  /*6bef0*/  F2FP.BF16.PACK_AB R6, R27, R20 ;  /* 0x000000141b06723e */ /* 0x000fc600000010ff */
[----:B--2---:R-:W-:Y:S04]  /*6bf00*/  STL [R1+0x16e4], R28 ;  /* 0x0016e41c01007387 */ /* 0x004fe80000100800 */
[----:B------:R-:W2:Y:S04]  /*6bf10*/  LDL.LU R20, [R1+0x120] ;  /* 0x0001200001147983 */ /* 0x000ea80000300800 */
[----:B------:R-:W3:Y:S01]  /*6bf20*/  LDL.LU R24, [R1+0x20c] ;  /* 0x00020c0001187983 */ /* 0x000ee20000300800 */
[----:B------:R-:W-:-:S03]  /*6bf30*/  F2FP.BF16.PACK_AB R11, R21, R11 ;  /* 0x0000000b150b723e */ /* 0x000fc600000010ff */
[----:B0-----:R-:W-:Y:S04]  /*6bf40*/  STL.64 [R1+0x30], R12 ;  /* 0x0000300c01007387 */ /* 0x001fe80000100a00 */
[----:B------:R-:W-:Y:S01]  /*6bf50*/  STL.64 [R1+0x38], R14 ;  /* 0x0000380e01007387 */ /* 0x000fe20000100a00 */
[----:B------:R-:W-:-:S03]  /*6bf60*/  F2FP.BF16.PACK_AB R9, R25, R9 ;  /* 0x000000091909723e */ /* 0x000fc600000010ff */
[----:B------:R-:W0:Y:S04]  /*6bf70*/  LDS.128 R12, [R3] ;  /* 0x00000000030c7984 */ /* 0x000e280000000c00 */
[----:B---3--:R1:W-:Y:S04]  /*6bf80*/  STL [R1+0x16f4], R24 ;  /* 0x0016f41801007387 */ /* 0x0083e80000100800 */
[----:B-1----:R-:W2:Y:S04]  /*6bf90*/  LDL.LU R24, [R1+0x124] ;  /* 0x0001240001187983 */ /* 0x002ea80000300800 */
[----:B------:R-:W3:Y:S04]  /*6bfa0*/  LDL.LU R21, [R1+0x128] ;  /* 0x0001280001157983 */ /* 0x000ee80000300800 */
[----:B---3--:R1:W-:Y:S04]  /*6bfb0*/  STL [R1+0x16f0], R21 ;  /* 0x0016f01501007387 */ /* 0x0083e80000100800 */
[----:B-1----:R-:W3:Y:S04]  /*6bfc0*/  LDL.LU R21, [R1+0x210] ;  /* 0x0002100001157983 */ /* 0x002ee80000300800 */
[----:B------:R-:W4:Y:S04]  /*6bfd0*/  LDL.LU R25, [R1+0x214] ;  /* 0x0002140001197983 */ /* 0x000f280000300800 */
[----:B----4-:R1:W-:Y:S04]  /*6bfe0*/  STL [R1+0x16ec], R25 ;  /* 0x0016ec1901007387 */ /* 0x0103e80000100800 */
[----:B-1----:R-:W4:Y:S04]  /*6bff0*/  LDL.LU R25, [R1+0x12c] ;  /* 0x00012c0001197983 */ /* 0x002f280000300800 */
[----:B------:R-:W5:Y:S01]  /*6c000*/  LDL.LU R28, [R1+0x134] ;  /* 0x00013400011c7983 */ /* 0x000f620000300800 */
[----:B------:R-:W-:-:S02]  /*6c010*/  F2FP.BF16.PACK_AB R7, R22, R23 ;  /* 0x000000171607723e */ /* 0x000fc400000010ff */
[C---:B------:R-:W-:Y:S02]  /*6c020*/  LOP3.LUT R18, R2.reuse, 0x40, RZ, 0x3c, !PT ;  /* 0x0000004002127812 */ /* 0x040fe400078e3cff */
[----:B------:R-:W-:Y:S01]  /*6c030*/  LOP3.LUT R19, R2, 0x60, RZ, 0x3c, !PT ;  /* 0x0000006002137812 */ /* 0x000fe200078e3cff */
[----:B-----5:R1:W-:Y:S04]  /*6c040*/  STL [R1+0x16e8], R28 ;  /* 0x0016e81c01007387 */ /* 0x0203e80000100800 */
[----:B-1----:R-:W5:Y:S04]  /*6c050*/  LDL.LU R28, [R1+0x218] ;  /* 0x00021800011c7983 */ /* 0x002f680000300800 */
[----:B------:R-:W3:Y:S04]  /*6c060*/  LDL.LU R22, [R1+0x130] ;  /* 0x0001300001167983 */ /* 0x000ee80000300800 */
[----:B------:R-:W3:Y:S04]  /*6c070*/  LDL.LU R29, [R1+0x220] ;  /* 0x00022000011d7983 */ /* 0x000ee80000300800 */
[----:B------:R-:W3:Y:S04]  /*6c080*/  LDL.LU R26, [R1+0x21c] ;  /* 0x00021c00011a7983 */ /* 0x000ee80000300800 */
[----:B------:R-:W3:Y:S04]  /*6c090*/  LDL.LU R23, [R1+0x138] ;  /* 0x0001380001177983 */ /* 0x000ee80000300800 */
[----:B------:R-:W3:Y:S04]  /*6c0a0*/  LDL.LU R27, [R1+0x224] ;  /* 0x00022400011b7983 */ /* 0x000ee80000300800 */
[----:B0-----:R-:W-:Y:S04]  /*6c0b0*/  STL.64 [R1+0x20], R12 ;  /* 0x0000200c01007387 */ /* 0x001fe80000100a00 */
[----:B------:R-:W-:Y:S04]  /*6c0c0*/  STL.64 [R1+0x28], R14 ;  /* 0x0000280e01007387 */ /* 0x000fe80000100a00 */
[----:B------:R-:W0:Y:S04]  /*6c0d0*/  LDS.128 R12, [R18] ;  /* 0x00000000120c7984 */ /* 0x000e280000000c00 */
[----:B------:R-:W1:Y:S04]  /*6c0e0*/  LDS.128 R16, [R19] ;  /* 0x0000000013107984 */ /* 0x000e680000000c00 */
[----:B------:R-:W-:Y:S06]  /*6c0f0*/  BAR.SYNC.DEFER_BLOCKING 0x0 ;  /* 0x0000000000007b1d */ /* 0x000fec0000010000 */
[----:B0-----:R-:W-:Y:S04]  /*6c100*/  STL.64 [R1+0x10], R12 ;  /* 0x0000100c01007387 */ /* 0x001fe80000100a00 */
[----:B------:R0:W-:Y:S04]  /*6c110*/  STL.64 [R1+0x18], R14 ;  /* 0x0000180e01007387 */ /* 0x0001e80000100a00 */
[----:B0-----:R-:W3:Y:S04]  /*6c120*/  LDL.LU.64 R14, [R1+0x1710] ;  /* 0x00171000010e7983 */ /* 0x001ee80000300a00 */
[----:B------:R-:W3:Y:S04]  /*6c130*/  LDL.LU.64 R12, [R1+0x1708] ;  /* 0x00170800010c7983 */ /* 0x000ee80000300a00 */
[----:B-1----:R-:W-:Y:S04]  /*6c140*/  STL.64 [R1], R16 ;  /* 0x0000001001007387 */ /* 0x002fe80000100a00 */
        /* <DEDUP_REMOVED lines=9> */
[----:B------:R-:W2:Y:S04]  /*6c1e0*/  LDL.LU R17, [R1+0x3e0] ;  /* 0x0003e00001117983 */ /* 0x000ea80000300800 */
[----:B------:R-:W3:Y:S04]  /*6c1f0*/  LDL.LU R18, [R1+0x330] ;  /* 0x0003300001127983 */ /* 0x000ee80000300800 */
[----:B------:R-:W3:Y:S04]  /*6c200*/  LDL.LU R19, [R1+0x32c] ;  /* 0x00032c0001137983 */ /* 0x000ee80000300800 */
[----:B------:R-:W4:Y:S04]  /*6c210*/  LDL.LU R12, [R1+0x3dc] ;  /* 0x0003dc00010c7983 */ /* 0x000f280000300800 */
        /* <DEDUP_REMOVED lines=15> */
[----:B------:R-:W2:Y:S02]  /*6c310*/  LDL.LU R21, [R1+0x16f0] ;  /* 0x0016f00001157983 */ /* 0x000ea40000300800 */
[----:B--2---:R-:W-:Y:S02]  /*6c320*/  F2FP.BF16.PACK_AB R21, R25, R21 ;  /* 0x000000151915723e */ /* 0x004fe400000010ff */
[----:B------:R-:W5:Y:S01]  /*6c330*/  LDL.LU R25, [R1+0x16ec] ;  /* 0x0016ec0001197983 */ /* 0x000f620000300800 */
[----:B------:R-:W-:Y:S02]  /*6c340*/  F2FP.BF16.PACK_AB R23, R4, R23 ;  /* 0x000000170417723e */ /* 0x000fe400000010ff */
[----:B------:R-:W-:Y:S02]  /*6c350*/  F2FP.BF16.PACK_AB R27, R5, R27 ;  /* 0x0000001b051b723e */ /* 0x000fe400000010ff */
[----:B------:R-:W-:Y:S02]  /*6c360*/  F2FP.BF16.PACK_AB R4, R6, R7 ;  /* 0x000000070604723e */ /* 0x000fe400000010ff */
[----:B------:R-:W-:-:S02]  /*6c370*/  F2FP.BF16.PACK_AB R5, R10, R11 ;  /* 0x0000000b0a05723e */ /* 0x000fc400000010ff */
[----:B------:R-:W-:Y:S02]  /*6c380*/  F2FP.BF16.PACK_AB R10, R16, R17 ;  /* 0x00000011100a723e */ /* 0x000fe400000010ff */
[----:B---3--:R-:W-:Y:S02]  /*6c390*/  F2FP.BF16.PACK_AB R7, R18, R19 ;  /* 0x000000131207723e */ /* 0x008fe400000010ff */
[----:B------:R-:W0:Y:S01]  /*6c3a0*/  LDS.128 R16, [R2] ;  /* 0x0000000002107984 */ /* 0x000e220000000c00 */
[----:B-----5:R-:W-:-:S03]  /*6c3b0*/  F2FP.BF16.PACK_AB R25, R28, R25 ;  /* 0x000000191c19723e */ /* 0x020fc600000010ff */
[----:B------:R-:W2:Y:S01]  /*6c3c0*/  LDL.LU R28, [R1+0x16e8] ;  /* 0x0016e800011c7983 */ /* 0x000ea20000300800 */
[----:B------:R-:W-:Y:S02]  /*6c3d0*/  F2FP.BF16.PACK_AB R8, R8, R9 ;  /* 0x000000090808723e */ /* 0x000fe400000010ff */
[----:B----4-:R-:W-:Y:S02]  /*6c3e0*/  F2FP.BF16.PACK_AB R9, R12, R13 ;  /* 0x0000000d0c09723e */ /* 0x010fe400000010ff */
[----:B--2---:R-:W-:Y:S02]  /*6c3f0*/  F2FP.BF16.PACK_AB R22, R28, R22 ;  /* 0x000000161c16723e */ /* 0x004fe400000010ff */
[----:B------:R-:W2:Y:S04]  /*6c400*/  LDL.LU R28, [R1+0x16e4] ;  /* 0x0016e400011c7983 */ /* 0x000ea80000300800 */
[----:B------:R-:W2:Y:S04]  /*6c410*/  LDL.LU R29, [R1+0x16e0] ;  /* 0x0016e000011d7983 */ /* 0x000ea80000300800 */
[----:B------:R-:W-:Y:S04]  /*6c420*/  STL.64 [R1+0x16d8], R22 ;  /* 0x0016d81601007387 */ /* 0x000fe80000100a00 */
[----:B------:R-:W-:Y:S04]  /*6c430*/  STL.64 [R1+0x16d0], R20 ;  /* 0x0016d01401007387 */ /* 0x000fe80000100a00 */
[----:B------:R-:W3:Y:S04]  /*6c440*/  LDL.LU R12, [R1+0x14c] ;  /* 0x00014c00010c7983 */ /* 0x000ee80000300800 */
[----:B0-----:R0:W-:Y:S04]  /*6c450*/  STL.64 [R1+0x370], R16 ;  /* 0x0003701001007387 */ /* 0x0011e80000100a00 */
[----:B------:R-:W-:Y:S04]  /*6c460*/  STL.64 [R1+0x378], R18 ;  /* 0x0003781201007387 */ /* 0x000fe80000100a00 */
[----:B------:R-:W1:Y:S04]  /*6c470*/  LDS.128 R20, [R3] ;  /* 0x0000000003147984 */ /* 0x000e680000000c00 */
[----:B0-----:R-:W4:Y:S04]  /*6c480*/  LDL.LU R16, [R1+0x24c] ;  /* 0x00024c0001107983 */ /* 0x001f280000300800 */
[----:B-1----:R-:W-:Y:S04]  /*6c490*/  STL.64 [R1+0x360], R20 ;  /* 0x0003601401007387 */ /* 0x002fe80000100a00 */
[----:B------:R-:W-:Y:S04]  /*6c4a0*/  STL.64 [R1+0x368], R22 ;  /* 0x0003681601007387 */ /* 0x000fe80000100a00 */
[----:B----4-:R0:W-:Y:S04]  /*6c4b0*/  STL [R1+0x16c8], R16 ;  /* 0x0016c81001007387 */ /* 0x0101e80000100800 */
[----:B0-----:R-:W3:Y:S04]  /*6c4c0*/  LDL.LU R16, [R1+0x150] ;  /* 0x0001500001107983 */ /* 0x001ee80000300800 */
[----:B------:R-:W4:Y:S01]  /*6c4d0*/  LDL.LU R13, [R1+0x154] ;  /* 0x00015400010d7983 */ /* 0x000f220000300800 */
[----:B--2---:R-:W-:-:S02]  /*6c4e0*/  F2FP.BF16.PACK_AB R11, R29, R28 ;  /* 0x0000001c1d0b723e */ /* 0x004fc400000010ff */
[----:B------:R-:W-:-:S06]  /*6c4f0*/  LOP3.LUT R23, R2, 0x40, RZ, 0x3c, !PT ;  /* 0x0000004002177812 */ /* 0x000fcc00078e3cff */
[----:B------:R-:W0:Y:S04]  /*6c500*/  LDS.128 R20, [R23] ;  /* 0x0000000017147984 */ /* 0x000e280000000c00 */
[----:B----4-:R1:W-:Y:S04]  /*6c510*/  STL [R1+0x16c4], R13 ;  /* 0x0016c40d01007387 */ /* 0x0103e80000100800 */
[----:B-1----:R-:W2:Y:S04]  /*6c520*/  LDL.LU R13, [R1+0x250] ;  /* 0x00025000010d7983 */ /* 0x002ea80000300800 */
[----:B------:R-:W4:Y:S01]  /*6c530*/  LDL.LU R29, [R1+0x258] ;  /* 0x00025800011d7983 */ /* 0x000f220000300800 */
[----:B------:R-:W-:-:S02]  /*6c540*/  F2FP.BF16.PACK_AB R6, R14, R15 ;  /* 0x0000000f0e06723e */ /* 0x000fc400000010ff */
[----:B------:R-:W-:Y:S01]  /*6c550*/  LOP3.LUT R19, R2, 0x60, RZ, 0x3c, !PT ;  /* 0x0000006002137812 */ /* 0x000fe200078e3cff */
[----:B----4-:R1:W-:Y:S04]  /*6c560*/  STL [R1+0x16c0], R29 ;  /* 0x0016c01d01007387 */ /* 0x0103e80000100800 */
[----:B-1----:R-:W4:Y:S04]  /*6c570*/  LDL.LU R29, [R1+0x158] ;  /* 0x00015800011d7983 */ /* 0x002f280000300800 */
[----:B------:R-:W5:Y:S04]  /*6c580*/  LDL.LU R17, [R1+0x254] ;  /* 0x0002540001117983 */ /* 0x000f680000300800 */
[----:B------:R-:W2:Y:S04]  /*6c590*/  LDL.LU R28, [R1+0x160] ;  /* 0x00016000011c7983 */ /* 0x000ea80000300800 */
[----:B------:R-:W2:Y:S04]  /*6c5a0*/  LDL.LU R14, [R1+0x15c] ;  /* 0x00015c00010e7983 */ /* 0x000ea80000300800 */
[----:B------:R-:W2:Y:S04]  /*6c5b0*/  LDL.LU R3, [R1+0x260] ;  /* 0x0002600001037983 */ /* 0x000ea80000300800 */
[----:B------:R-:W2:Y:S04]  /*6c5c0*/  LDL.LU R18, [R1+0x25c] ;  /* 0x00025c0001127983 */ /* 0x000ea80000300800 */
[----:B------:R-:W2:Y:S04]  /*6c5d0*/  LDL.LU R15, [R1+0x170] ;  /* 0x00017000010f7983 */ /* 0x000ea80000300800 */
[----:B0-----:R-:W-:Y:S04]  /*6c5e0*/  STL.64 [R1+0x350], R20 ;  /* 0x0003501401007387 */ /* 0x001fe80000100a00 */
[----:B------:R-:W-:Y:S04]  /*6c5f0*/  STL.64 [R1+0x358], R22 ;  /* 0x0003581601007387 */ /* 0x000fe80000100a00 */
[----:B------:R-:W0:Y:S04]  /*6c600*/  LDS.128 R20, [R19] ;  /* 0x0000000013147984 */ /* 0x000e280000000c00 */
[----:B------:R-:W-:Y:S06]  /*6c610*/  BAR.SYNC.DEFER_BLOCKING 0x0 ;  /* 0x0000000000007b1d */ /* 0x000fec0000010000 */
[----:B0-----:R-:W-:Y:S04]  /*6c620*/  STL.64 [R1+0x2c0], R20 ;  /* 0x0002c01401007387 */ /* 0x001fe80000100a00 */
[----:B------:R0:W-:Y:S04]  /*6c630*/  STL.64 [R1+0x2c8], R22 ;  /* 0x0002c81601007387 */ /* 0x0001e80000100a00 */
[----:B0-----:R-:W2:Y:S04]  /*6c640*/  LDL.LU.64 R22, [R1+0x16d8] ;  /* 0x0016d80001167983 */ /* 0x001ea80000300a00 */
[----:B------:R-:W2:Y:S04]  /*6c650*/  LDL.LU.64 R20, [R1+0x16d0] ;  /* 0x0016d00001147983 */ /* 0x000ea80000300a00 */
[----:B------:R-:W4:Y:S04]  /*6c660*/  LDL.LU R19, [R1+0x264] ;  /* 0x0002640001137983 */ /* 0x000f280000300800 */
[----:B------:R-:W-:Y:S04]  /*6c670*/  STS.128 [R0+0x80], R24 ;  /* 0x0000801800007388 */ /* 0x000fe80000000c00 */
[----:B------:R-:W-:Y:S04]  /*6c680*/  STS.128 [R0+0x800], R4 ;  /* 0x0008000400007388 */ /* 0x000fe80000000c00 */
[----:B------:R-:W-:Y:S01]  /*6c690*/  STS.128 [R0+0x880], R8 ;  /* 0x0008800800007388 */ /* 0x000fe20000000c00 */
[----:B---3--:R-:W-:-:S03]  /*6c6a0*/  F2FP.BF16.PACK_AB R12, R16, R12 ;  /* 0x0000000c100c723e */ /* 0x008fc600000010ff */
[----:B--2---:R0:W-:Y:S04]  /*6c6b0*/  STS.128 [R0], R20 ;  /* 0x0000001400007388 */ /* 0x0041e80000000c00 */
        /* <DEDUP_REMOVED lines=17> */
[----:B------:R-:W-:-:S02]  /*6c7d0*/  F2FP.BF16.PACK_AB R14, R28, R14 ;  /* 0x0000000e1c0e723e */ /* 0x000fc400000010ff */
[----:B------:R-:W-:Y:S01]  /*6c7e0*/  F2FP.BF16.PACK_AB R18, R3, R18 ;  /* 0x000000120312723e */ /* 0x000fe200000010ff */
[----:B------:R-:W-:Y:S01]  /*6c7f0*/  BAR.SYNC.DEFER_BLOCKING 0x0 ;  /* 0x0000000000007b1d */ /* 0x000fe20000010000 */
[----:B--2---:R-:W-:-:S05]  /*6c800*/  F2FP.BF16.PACK_AB R16, R13, R16 ;  /* 0x000000100d10723e */ /* 0x004fca00000010ff */
[----:B------:R-:W4:Y:S02]  /*6c810*/  LDL.LU R13, [R1+0x16c4] ;  /* 0x0016c400010d7983 */ /* 0x000f240000300800 */
[----:B----4-:R-:W-:Y:S02]  /*6c820*/  F2FP.BF16.PACK_AB R13, R29, R13 ;  /* 0x0000000d1d0d723e */ /* 0x010fe400000010ff */
[----:B------:R-:W5:Y:S02]  /*6c830*/  LDL.LU R29, [R1+0x16c0] ;  /* 0x0016c000011d7983 */ /* 0x000f640000300800 */
[----:B-----5:R-:W-:Y:S02]  /*6c840*/  F2FP.BF16.PACK_AB R17, R29, R17 ;  /* 0x000000111d11723e */ /* 0x020fe400000010ff */
[----:B------:R-:W2:Y:S04]  /*6c850*/  LDL.LU R29, [R1+0x16bc] ;  /* 0x0016bc00011d7983 */ /* 0x000ea80000300800 */
[----:B------:R-:W4:Y:S04]  /*6c860*/  LDL.LU R28, [R1+0x16b8] ;  /* 0x0016b800011c7983 */ /* 0x000f280000300800 */
[----:B------:R-:W5:Y:S02]  /*6c870*/  LDL.LU R3, [R1+0x16b4] ;  /* 0x0016b40001037983 */ /* 0x000f640000300800 */
[----:B-----5:R-:W-:-:S02]  /*6c880*/  F2FP.BF16.PACK_AB R15, R15, R3 ;  /* 0x000000030f0f723e */ /* 0x020fc400000010ff */
[----:B------:R-:W5:Y:S04]  /*6c890*/  LDL.LU R3, [R1+0x16b0] ;  /* 0x0016b00001037983 */ /* 0x000f680000300800 */
[----:B------:R0:W-:Y:S04]  /*6c8a0*/  STL.64 [R1+0x1698], R14 ;  /* 0x0016980e01007387 */ /* 0x0001e80000100a00 */
[----:B0-----:R-:W2:Y:S04]  /*6c8b0*/  LDL.LU R15, [R1+0x268] ;  /* 0x00026800010f7983 */ /* 0x001ea80000300800 */
[----:B------:R-:W-:Y:S01]  /*6c8c0*/  STL.64 [R1+0x1690], R12 ;  /* 0x0016900c01007387 */ /* 0x000fe20000100a00 */
[----:B------:R-:W-:-:S02]  /*6c8d0*/  F2FP.BF16.PACK_AB R4, R8, R4 ;  /* 0x000000040804723e */ /* 0x000fc400000010ff */
[----:B------:R-:W-:Y:S02]  /*6c8e0*/  F2FP.BF16.PACK_AB R8, R9, R10 ;  /* 0x0000000a0908723e */ /* 0x000fe400000010ff */
[----:B------:R-:W-:Y:S02]  /*6c8f0*/  F2FP.BF16.PACK_AB R9, R6, R7 ;  /* 0x000000070609723e */ /* 0x000fe400000010ff */
[----:B------:R-:W-:Y:S02]  /*6c900*/  F2FP.BF16.PACK_AB R7, R20, R21 ;  /* 0x000000151407723e */ /* 0x000fe400000010ff */
[----:B------:R-:W-:Y:S02]  /*6c910*/  F2FP.BF16.PACK_AB R6, R24, R25 ;  /* 0x000000191806723e */ /* 0x000fe400000010ff */
[----:B------:R-:W-:Y:S02]  /*6c920*/  F2FP.BF16.PACK_AB R10, R26, R27 ;  /* 0x0000001b1a0a723e */ /* 0x000fe400000010ff */
[----:B------:R-:W-:-:S02]  /*6c930*/  F2FP.BF16.PACK_AB R5, R11, R5 ;  /* 0x000000050b05723e */ /* 0x000fc400000010ff */
[----:B---3--:R-:W-:Y:S02]  /*6c940*/  F2FP.BF16.PACK_AB R11, R22, R23 ;  /* 0x00000017160b723e */ /* 0x008fe400000010ff */
[----:B--2---:R-:W-:Y:S02]  /*6c950*/  F2FP.BF16.PACK_AB R19, R15, R19 ;  /* 0x000000130f13723e */ /* 0x004fe400000010ff */
[----:B------:R-:W0:Y:S04]  /*6c960*/  LDS.128 R12, [R2] ;  /* 0x00000000020c7984 */ /* 0x000e280000000c00 */
[----:B------:R-:W-:Y:S04]  /*6c970*/  STL.64 [R1+0x16a8], R18 ;  /* 0x0016a81201007387 */ /* 0x000fe80000100a00 */
[----:B------:R-:W-:Y:S04]  /*6c980*/  STL.64 [R1+0x16a0], R16 ;  /* 0x0016a01001007387 */ /* 0x000fe80000100a00 */
[----:B------:R-:W5:Y:S04]  /*6c990*/  LDL.LU R20, [R1+0x18c] ;  /* 0x00018c0001147983 */ /* 0x000f680000300800 */
[----:B------:R-:W2:Y:S04]  /*6c9a0*/  LDL.LU R24, [R1+0x28c] ;  /* 0x00028c0001187983 */ /* 0x000ea80000300800 */
[----:B0-----:R-:W-:Y:S04]  /*6c9b0*/  STL.64 [R1+0x340], R12 ;  /* 0x0003400c01007387 */ /* 0x001fe80000100a00 */
[----:B------:R0:W-:Y:S04]  /*6c9c0*/  STL.64 [R1+0x348], R14 ;  /* 0x0003480e01007387 */ /* 0x0001e80000100a00 */
[----:B------:R-:W3:Y:S04]  /*6c9d0*/  LDL.LU R21, [R1+0x198] ;  /* 0x0001980001157983 */ /* 0x000ee80000300800 */
[----:B------:R-:W2:Y:S04]  /*6c9e0*/  LDL.LU R2, [R1+0x2a0] ;  /* 0x0002a00001027983 */ /* 0x000ea80000300800 */
[----:B0-----:R-:W0:Y:S04]  /*6c9f0*/  S2R R14, SR_TID.X ;  /* 0x00000000000e7919 */ /* 0x001e280000002100 */
[----:B------:R-:W2:Y:S04]  /*6ca00*/  LDL.LU R25, [R1+0x298] ;  /* 0x0002980001197983 */ /* 0x000ea80000300800 */
[----:B------:R-:W2:Y:S04]  /*6ca10*/  LDL.LU R22, [R1+0x1a8] ;  /* 0x0001a80001167983 */ /* 0x000ea80000300800 */
[----:B------:R-:W2:Y:S04]  /*6ca20*/  LDL.LU R26, [R1+0x2b0] ;  /* 0x0002b000011a7983 */ /* 0x000ea80000300800 */
[----:B------:R-:W2:Y:S01]  /*6ca30*/  LDL.LU R23, [R1+0x2a8] ;  /* 0x0002a80001177983 */ /* 0x000ea20000300800 */
[----:B0-----:R-:W-:-:S02]  /*6ca40*/  SHF.L.U32 R15, R14, 0xb, RZ ;  /* 0x0000000b0e0f7819 */ /* 0x001fc400000006ff */
[C---:B------:R-:W-:Y:S02]  /*6ca50*/  LOP3.LUT R12, R14.reuse, 0xff, RZ, 0xc0, !PT ;  /* 0x000000ff0e0c7812 */ /* 0x040fe400078ec0ff */
[C---:B------:R-:W-:Y:S02]  /*6ca60*/  SHF.L.U32 R27, R14.reuse, 0xb, RZ ;  /* 0x0000000b0e1b7819 */ /* 0x040fe400000006ff */
[----:B------:R-:W-:-:S04]  /*6ca70*/  SHF.L.U32 R14, R14, 0xb, RZ ;  /* 0x0000000b0e0e7819 */ /* 0x000fc800000006ff */
[----:B------:R-:W-:-:S04]  /*6ca80*/  LOP3.LUT R14, R14, 0x3000, RZ, 0xc0, !PT ;  /* 0x000030000e0e7812 */ /* 0x000fc800078ec0ff */
[----:B------:R-:W-:-:S04]  /*6ca90*/  LEA R14, R12, R14, 0x4 ;  /* 0x0000000e0c0e7211 */ /* 0x000fc800078e20ff */
[----:B------:R-:W-:-:S05]  /*6caa0*/  LOP3.LUT R14, R14, 0x20, RZ, 0x3c, !PT ;  /* 0x000000200e0e7812 */ /* 0x000fca00078e3cff */
[----:B------:R-:W0:Y:S01]  /*6cab0*/  LDS.128 R16, [R14] ;  /* 0x000000000e107984 */ /* 0x000e220000000c00 */
[----:B------:R-:W-:Y:S02]  /*6cac0*/  LOP3.LUT R27, R27, 0x3000, RZ, 0xc0, !PT ;  /* 0x000030001b1b7812 */ /* 0x000fe400078ec0ff */
[----:B------:R-:W-:-:S03]  /*6cad0*/  LOP3.LUT R15, R15, 0x3000, RZ, 0xc0, !PT ;  /* 0x000030000f0f7812 */ /* 0x000fc600078ec0ff */
[C---:B------:R-:W-:Y:S02]  /*6cae0*/  IMAD R27, R12.reuse, 0x10, R27 ;  /* 0x000000100c1b7824 */ /* 0x040fe400078e021b */
[----:B------:R-:W-:-:S03]  /*6caf0*/  IMAD R15, R12, 0x10, R15 ;  /* 0x000000100c0f7824 */ /* 0x000fc600078e020f */
[----:B------:R-:W-:Y:S02]  /*6cb00*/  LOP3.LUT R27, R27, 0x40, RZ, 0x3c, !PT ;  /* 0x000000401b1b7812 */ /* 0x000fe400078e3cff */
[----:B------:R-:W-:-:S06]  /*6cb10*/  LOP3.LUT R15, R15, 0x60, RZ, 0x3c, !PT ;  /* 0x000000600f0f7812 */ /* 0x000fcc00078e3cff */
[----:B------:R-:W-:Y:S04]  /*6cb20*/  LDS.128 R12, [R15] ;  /* 0x000000000f0c7984 */ /* 0x000fe80000000c00 */
        /* <DEDUP_REMOVED lines=8> */
[----:B------:R-:W3:Y:S04]  /*6cbb0*/  LDL.LU R27, [R1+0x2b8] ;  /* 0x0002b800011b7983 */ /* 0x000ee80000300800 */
[----:B------:R-:W-:Y:S04]  /*6cbc0*/  STL.64 [R1+0x310], R12 ;  /* 0x0003100c01007387 */ /* 0x000fe80000100a00 */
        /* <DEDUP_REMOVED lines=25> */
[----:B------:R-:W-:-:S02]  /*6cd60*/  F2FP.BF16.PACK_AB R25, R2, R25 ;  /* 0x000000190219723e */ /* 0x000fc400000010ff */
[----:B------:R-:W-:Y:S01]  /*6cd70*/  F2FP.BF16.PACK_AB R26, R26, R23 ;  /* 0x000000171a1a723e */ /* 0x000fe200000010ff */
[----:B------:R-:W-:Y:S01]  /*6cd80*/  BAR.SYNC.DEFER_BLOCKING 0x0 ;  /* 0x0000000000007b1d */ /* 0x000fe20000010000 */
[----:B--2---:R-:W-:-:S05]  /*6cd90*/  F2FP.BF16.PACK_AB R24, R15, R24 ;  /* 0x000000180f18723e */ /* 0x004fca00000010ff */
[----:B------:R-:W2:Y:S01]  /*6cda0*/  LDL.LU R15, [R1+0x50] ;  /* 0x00005000010f7983 */ /* 0x000ea20000300800 */
[----:B---3--:R-:W-:-:S03]  /*6cdb0*/  F2FP.BF16.PACK_AB R21, R3, R21 ;  /* 0x000000150315723e */ /* 0x008fc600000010ff */
[----:B------:R-:W3:Y:S04]  /*6cdc0*/  LDL.LU R3, [R1+0x1688] ;  /* 0x0016880001037983 */ /* 0x000ee80000300800 */
[----:B------:R-:W2:Y:S01]  /*6cdd0*/  LDL.LU R2, [R1+0x1684] ;  /* 0x0016840001027983 */ /* 0x000ea20000300800 */
[----:B---3--:R-:W-:-:S03]  /*6cde0*/  F2FP.BF16.PACK_AB R22, R3, R22 ;  /* 0x000000160316723e */ /* 0x008fc600000010ff */
[----:B------:R-:W2:Y:S01]  /*6cdf0*/  LDL.LU R3, [R1+0x1680] ;  /* 0x0016800001037983 */ /* 0x000ea20000300800 */
[----:B------:R-:W-:Y:S02]  /*6ce00*/  F2FP.BF16.PACK_AB R4, R9, R4 ;  /* 0x000000040904723e */ /* 0x000fe400000010ff */
[----:B------:R-:W-:Y:S02]  /*6ce10*/  F2FP.BF16.PACK_AB R9, R7, R14 ;  /* 0x0000000e0709723e */ /* 0x000fe400000010ff */
[----:B------:R-:W0:Y:S01]  /*6ce20*/  S2R R14, SR_TID.X ;  /* 0x00000000000e7919 */ /* 0x000e220000002100 */
[----:B-----5:R-:W-:Y:S02]  /*6ce30*/  F2FP.BF16.PACK_AB R7, R12, R13 ;  /* 0x0000000d0c07723e */ /* 0x020fe400000010ff */
[C---:B0-----:R-:W-:Y:S02]  /*6ce40*/  LOP3.LUT R12, R14.reuse, 0xff, RZ, 0xc0, !PT ;  /* 0x000000ff0e0c7812 */ /* 0x041fe400078ec0ff */
[----:B------:R-:W-:-:S04]  /*6ce50*/  SHF.L.U32 R14, R14, 0xb, RZ ;  /* 0x0000000b0e0e7819 */ /* 0x000fc800000006ff */
[----:B------:R-:W-:-:S04]  /*6ce60*/  LOP3.LUT R14, R14, 0x3000, RZ, 0xc0, !PT ;  /* 0x000030000e0e7812 */ /* 0x000fc800078ec0ff */
[----:B------:R-:W-:Y:S02]  /*6ce70*/  LEA R14, R12, R14, 0x4 ;  /* 0x0000000e0c0e7211 */ /* 0x000fe400078e20ff */
[----:B--2---:R-:W-:Y:S02]  /*6ce80*/  F2FP.BF16.PACK_AB R23, R3, R2 ;  /* 0x000000020317723e */ /* 0x004fe400000010ff */
[----:B------:R-:W2:Y:S04]  /*6ce90*/  LDL.LU R3, [R1+0x167c] ;  /* 0x00167c0001037983 */ /* 0x000ea80000300800 */
[----:B------:R-:W2:Y:S04]  /*6cea0*/  LDL.LU R2, [R1+0x1678] ;  /* 0x0016780001027983 */ /* 0x000ea80000300800 */
[----:B------:R-:W-:Y:S04]  /*6ceb0*/  STL.64 [R1+0x1668], R22 ;  /* 0x0016681601007387 */ /* 0x000fe80000100a00 */
[----:B------:R-:W-:Y:S04]  /*6cec0*/  STL.64 [R1+0x1660], R20 ;  /* 0x0016601401007387 */ /* 0x000fe80000100a00 */
[----:B------:R0:W1:Y:S01]  /*6ced0*/  LDS.128 R20, [R14] ;  /* 0x000000000e147984 */ /* 0x0000620000000c00 */
[----:B------:R-:W-:-:S02]  /*6cee0*/  F2FP.BF16.PACK_AB R27, R8, R27 ;  /* 0x0000001b081b723e */ /* 0x000fc400000010ff */
[----:B------:R-:W-:Y:S02]  /*6cef0*/  F2FP.BF16.PACK_AB R8, R10, R11 ;  /* 0x0000000b0a08723e */ /* 0x000fe400000010ff */
[----:B------:R-:W-:Y:S02]  /*6cf00*/  F2FP.BF16.PACK_AB R10, R18, R19 ;  /* 0x00000013120a723e */ /* 0x000fe400000010ff */
[----:B------:R-:W0:Y:S01]  /*6cf10*/  S2R R19, SR_TID.X ;  /* 0x0000000000137919 */ /* 0x000e220000002100 */
[----:B------:R-:W-:Y:S02]  /*6cf20*/  F2FP.BF16.PACK_AB R5, R5, R6 ;  /* 0x000000060505723e */ /* 0x000fe400000010ff */
[----:B------:R-:W-:Y:S01]  /*6cf30*/  F2FP.BF16.PACK_AB R6, R16, R17 ;  /* 0x000000111006723e */ /* 0x000fe200000010ff */
[C---:B0-----:R-:W-:Y:S01]  /*6cf40*/  IMAD.SHL.U32 R14, R19.reuse, 0x800, RZ ;  /* 0x00000800130e7824 */ /* 0x041fe200078e00ff */
[C---:B------:R-:W-:Y:S02]  /*6cf50*/  LOP3.LUT R16, R19.reuse, 0xff, RZ, 0xc0, !PT ;  /* 0x000000ff13107812 */ /* 0x040fe400078ec0ff */
[C---:B------:R-:W-:Y:S01]  /*6cf60*/  SHF.L.U32 R12, R19.reuse, 0xb, RZ ;  /* 0x0000000b130c7819 */ /* 0x040fe200000006ff */
[----:B------:R-:W-:-:S05]  /*6cf70*/  IMAD.SHL.U32 R19, R19, 0x800, RZ ;  /* 0x0000080013137824 */ /* 0x000fca00078e00ff */
[----:B------:R-:W-:-:S04]  /*6cf80*/  LOP3.LUT R19, R19, 0x3000, RZ, 0xc0, !PT ;  /* 0x0000300013137812 */ /* 0x000fc800078ec0ff */
[----:B------:R-:W-:Y:S02]  /*6cf90*/  LEA R19, R16, R19, 0x4 ;  /* 0x0000001310137211 */ /* 0x000fe400078e20ff */
[----:B------:R-:W-:Y:S02]  /*6cfa0*/  LOP3.LUT R14, R14, 0x3000, RZ, 0xc0, !PT ;  /* 0x000030000e0e7812 */ /* 0x000fe400078ec0ff */
[----:B------:R-:W-:Y:S02]  /*6cfb0*/  LOP3.LUT R19, R19, 0x20, RZ, 0x3c, !PT ;  /* 0x0000002013137812 */ /* 0x000fe400078e3cff */
[----:B------:R-:W-:Y:S02]  /*6cfc0*/  LOP3.LUT R12, R12, 0x3000, RZ, 0xc0, !PT ;  /* 0x000030000c0c7812 */ /* 0x000fe400078ec0ff */
[C---:B------:R-:W-:Y:S02]  /*6cfd0*/  LEA R14, R16.reuse, R14, 0x4 ;  /* 0x0000000e100e7211 */ /* 0x040fe400078e20ff */
[----:B------:R-:W-:-:S02]  /*6cfe0*/  LEA R12, R16, R12, 0x4 ;  /* 0x0000000c100c7211 */ /* 0x000fc400078e20ff */
[----:B------:R-:W0:Y:S01]  /*6cff0*/  LDS.128 R16, [R19] ;  /* 0x0000000013107984 */ /* 0x000e220000000c00 */
[----:B--2---:R-:W-:-:S03]  /*6d000*/  F2FP.BF16.PACK_AB R11, R2, R3 ;  /* 0x00000003020b723e */ /* 0x004fc600000010ff */
[----:B------:R-:W2:Y:S04]  /*6d010*/  LDL.LU R2, [R1+0x1674] ;  /* 0x0016740001027983 */ /* 0x000ea80000300800 */
[----:B------:R-:W2:Y:S04]  /*6d020*/  LDL.LU R3, [R1+0x1670] ;  /* 0x0016700001037983 */ /* 0x000ea80000300800 */
[----:B------:R-:W3:Y:S04]  /*6d030*/  LDL.LU R13, [R1+0x70] ;  /* 0x00007000010d7983 */ /* 0x000ee80000300800 */
[----:B-1----:R-:W-:Y:S04]  /*6d040*/  STL.64 [R1+0x300], R20 ;  /* 0x0003001401007387 */ /* 0x002fe80000100a00 */
[----:B------:R1:W-:Y:S04]  /*6d050*/  STL.64 [R1+0x308], R22 ;  /* 0x0003081601007387 */ /* 0x0003e80000100a00 */
[----:B-1----:R-:W5:Y:S04]  /*6d060*/  LDL.LU.64 R22, [R1+0x1668] ;  /* 0x0016680001167983 */ /* 0x002f680000300a00 */
[----:B------:R-:W5:Y:S01]  /*6d070*/  LDL.LU.64 R20, [R1+0x1660] ;  /* 0x0016600001147983 */ /* 0x000f620000300a00 */
[----:B------:R-:W-:-:S03]  /*6d080*/  LOP3.LUT R12, R12, 0x40, RZ, 0x3c, !PT ;  /* 0x000000400c0c7812 */ /* 0x000fc600078e3cff */
[----:B0-----:R-:W-:Y:S04]  /*6d090*/  STL.64 [R1+0x2f0], R16 ;  /* 0x0002f01001007387 */ /* 0x001fe80000100a00 */
[----:B------:R-:W-:Y:S04]  /*6d0a0*/  STL.64 [R1+0x2f8], R18 ;  /* 0x0002f81201007387 */ /* 0x000fe80000100a00 */
[----:B------:R0:W1:Y:S01]  /*6d0b0*/  LDS.128 R16, [R12] ;  /* 0x000000000c107984 */ /* 0x0000620000000c00 */
[----:B------:R-:W-:-:S03]  /*6d0c0*/  LOP3.LUT R14, R14, 0x60, RZ, 0x3c, !PT ;  /* 0x000000600e0e7812 */ /* 0x000fc600078e3cff */
[----:B0-----:R-:W2:Y:S04]  /*6d0d0*/  LDL.LU R12, [R1+0x60] ;  /* 0x00006000010c7983 */ /* 0x001ea80000300800 */
[----:B-1----:R-:W-:Y:S04]  /*6d0e0*/  STL.64 [R1+0x2e0], R16 ;  /* 0x0002e01001007387 */ /* 0x002fe80000100a00 */
[----:B------:R-:W-:Y:S04]  /*6d0f0*/  STL.64 [R1+0x2e8], R18 ;  /* 0x0002e81201007387 */ /* 0x000fe80000100a00 */
[----:B------:R-:W0:Y:S04]  /*6d100*/  LDS.128 R16, [R14] ;  /* 0x000000000e107984 */ /* 0x000e280000000c00 */
[----:B------:R-:W-:Y:S06]  /*6d110*/  BAR.SYNC.DEFER_BLOCKING 0x0 ;  /* 0x0000000000007b1d */ /* 0x000fec0000010000 */
[----:B------:R-:W-:Y:S04]  /*6d120*/  STS.128 [R0+0x80], R24 ;  /* 0x0000801800007388 */ /* 0x000fe80000000c00 */
[----:B------:R-:W-:Y:S04]  /*6d130*/  STS.128 [R0+0x800], R4 ;  /* 0x0008000400007388 */ /* 0x000fe80000000c00 */
[----:B------:R-:W-:Y:S04]  /*6d140*/  STS.128 [R0+0x880], R8 ;  /* 0x0008800800007388 */ /* 0x000fe80000000c00 */
[----:B0-----:R-:W-:Y:S04]  /*6d150*/  STL.64 [R1+0x2d0], R16 ;  /* 0x0002d01001007387 */ /* 0x001fe80000100a00 */
[----:B------:R-:W-:Y:S04]  /*6d160*/  STL.64 [R1+0x2d8], R18 ;  /* 0x0002d81201007387 */ /* 0x000fe80000100a00 */
[----:B-----5:R0:W-:Y:S04]  /*6d170*/  STS.128 [R0], R20 ;  /* 0x0000001400007388 */ /* 0x0201e80000000c00 */
[----:B------:R-:W-:Y:S01]  /*6d180*/  BAR.SYNC.DEFER_BLOCKING 0x0 ;  /* 0x0000000000007b1d */ /* 0x000fe20000010000 */
[----:B0-----:R-:W-:-:S05]  /*6d190*/  PRMT R0, R15, 0x7632, R0 ;  /* 0x000076320f007816 */ /* 0x001fca0000000000 */
[----:B--2---:R0:W-:Y:S04]  /*6d1a0*/  STG.E.U16 [R2.64], R15 ;  /* 0x0000000f02007986 */ /* 0x0041e8000c101506 */
[----:B0-----:R-:W2:Y:S04]  /*6d1b0*/  LDL.LU R15, [R1+0x40] ;  /* 0x00004000010f7983 */ /* 0x001ea80000300800 */
[----:B------:R-:W5:Y:S04]  /*6d1c0*/  LDL.LU R19, [R1+0x54] ;  /* 0x0000540001137983 */ /* 0x000f680000300800 */
[----:B------:R-:W4:Y:S04]  /*6d1d0*/  LDL.LU R21, [R1+0x74] ;  /* 0x0000740001157983 */ /* 0x000f280000300800 */
[----:B------:R-:W4:Y:S01]  /*6d1e0*/  LDL.LU R23, [R1+0x64] ;  /* 0x0000640001177983 */ /* 0x000f220000300800 */
[----:B------:R-:W-:-:S05]  /*6d1f0*/  IMAD.MOV.U32 R24, RZ, RZ, c[0x0][0x1c8] ;  /* 0x00007200ff187624 */ /* 0x000fca00078e00ff */
[C---:B------:R-:W-:Y:S01]  /*6d200*/  SHF.L.U32 R7, R24.reuse, 0x1, RZ ;  /* 0x0000000118077819 */ /* 0x040fe200000006ff */
[C---:B------:R-:W-:Y:S01]  /*6d210*/  IMAD R14, R24.reuse, 0x6, RZ ;  /* 0x00000006180e7824 */ /* 0x040fe200078e02ff */
[CC--:B------:R-:W-:Y:S02]  /*6d220*/  LEA R6, P4, R24.reuse, R2.reuse, 0x2 ;  /* 0x0000000218067211 */ /* 0x0c0fe400078810ff */
[CC--:B------:R-:W-:Y:S01]  /*6d230*/  IADD3 R4, P5, R7.reuse, R2.reuse, RZ ;  /* 0x0000000207047210 */ /* 0x0c0fe20007fbe0ff */
[C---:B------:R-:W-:Y:S01]  /*6d240*/  IMAD R9, R24.reuse, 0x3, RZ ;  /* 0x0000000318097824 */ /* 0x040fe200078e02ff */
[-C--:B------:R-:W-:Y:S02]  /*6d250*/  LEA.HI.X.SX32 R7, R7, R3.reuse, 0x1, P4 ;  /* 0x0000000307077211 */ /* 0x080fe400020f0eff */
[----:B------:R-:W-:Y:S02]  /*6d260*/  LEA.HI.X.SX32 R5, R24, R3, 0x1, P5 ;  /* 0x0000000318057211 */ /* 0x000fe400028f0eff */
[----:B------:R-:W-:-:S02]  /*6d270*/  IADD3 R8, P5, R14, R2, RZ ;  /* 0x000000020e087210 */ /* 0x000fc40007fbe0ff */
[C---:B------:R-:W-:Y:S02]  /*6d280*/  SHF.L.U32 R11, R24.reuse, 0x2, RZ ;  /* 0x00000002180b7819 */ /* 0x040fe400000006ff */
[C---:B------:R-:W-:Y:S01]  /*6d290*/  LEA R10, P6, R24.reuse, R2, 0x3 ;  /* 0x00000002180a7211 */ /* 0x040fe200078c18ff */
[----:B------:R0:W-:Y:S01]  /*6d2a0*/  STG.E.U16 [R4.64], R0 ;  /* 0x0000000004007986 */ /* 0x0001e2000c101506 */
[-C--:B------:R-:W-:Y:S02]  /*6d2b0*/  LEA.HI.X.SX32 R9, R9, R3.reuse, 0x1, P5 ;  /* 0x0000000309097211 */ /* 0x080fe400028f0eff */
[----:B------:R-:W-:Y:S01]  /*6d2c0*/  LEA.HI.X.SX32 R11, R11, R3, 0x1, P6 ;  /* 0x000000030b0b7211 */ /* 0x000fe200030f0eff */
[----:B---3--:R1:W-:Y:S01]  /*6d2d0*/  STG.E.U16 [R6.64], R13 ;  /* 0x0000000d06007986 */ /* 0x0083e2000c101506 */
[----:B0-----:R-:W-:Y:S01]  /*6d2e0*/  PRMT R0, R13, 0x7632, R0 ;  /* 0x000076320d007816 */ /* 0x001fe20000000000 */
[----:B-1----:R-:W-:-:S04]  /*6d2f0*/  IMAD R13, R24, 0xa, RZ ;  /* 0x0000000a180d7824 */ /* 0x002fc800078e02ff */
[----:B------:R0:W-:Y:S01]  /*6d300*/  STG.E.U16 [R8.64], R0 ;  /* 0x0000000008007986 */ /* 0x0001e2000c101506 */
[----:B------:R-:W-:-:S03]  /*6d310*/  IMAD R5, R24, 0x5, RZ ;  /* 0x0000000518057824 */ /* 0x000fc600078e02ff */
[----:B------:R1:W-:Y:S01]  /*6d320*/  STG.E.U16 [R10.64], R12 ;  /* 0x0000000c0a007986 */ /* 0x0003e2000c101506 */
[-C--:B------:R-:W-:Y:S01]  /*6d330*/  IADD3 R4, P5, R13, R2.reuse, RZ ;  /* 0x000000020d047210 */ /* 0x080fe20007fbe0ff */
[----:B------:R-:W-:Y:S01]  /*6d340*/  IMAD R16, R24, 0xe, RZ ;  /* 0x0000000e18107824 */ /* 0x000fe200078e02ff */
[----:B0-----:R-:W-:Y:S01]  /*6d350*/  PRMT R0, R12, 0x7632, R0 ;  /* 0x000076320c007816 */ /* 0x001fe20000000000 */
[C---:B-1----:R-:W-:Y:S01]  /*6d360*/  IMAD R12, R24.reuse, 0xc, RZ ;  /* 0x0000000c180c7824 */ /* 0x042fe200078e02ff */
[-C--:B------:R-:W-:Y:S01]  /*6d370*/  LEA.HI.X.SX32 R5, R5, R3.reuse, 0x1, P5 ;  /* 0x0000000305057211 */ /* 0x080fe200028f0eff */
[----:B------:R-:W-:Y:S01]  /*6d380*/  IMAD R9, R24, 0x7, RZ ;  /* 0x0000000718097824 */ /* 0x000fe200078e02ff */
[-C--:B------:R-:W-:Y:S01]  /*6d390*/  IADD3 R8, P5, R16, R2.reuse, RZ ;  /* 0x0000000210087210 */ /* 0x080fe20007fbe0ff */
[----:B------:R-:W-:Y:S01]  /*6d3a0*/  IMAD.SHL.U32 R11, R24, 0x8, RZ ;  /* 0x00000008180b7824 */ /* 0x000fe200078e00ff */
[-C--:B------:R-:W-:Y:S02]  /*6d3b0*/  IADD3 R6, P4, R12, R2.reuse, RZ ;  /* 0x000000020c067210 */ /* 0x080fe40007f9e0ff */
[----:B------:R-:W-:Y:S01]  /*6d3c0*/  LEA R10, P6, R24, R2, 0x4 ;  /* 0x00000002180a7211 */ /* 0x000fe200078c20ff */
[----:B------:R0:W-:Y:S01]  /*6d3d0*/  STG.E.U16 [R4.64], R0 ;  /* 0x0000000004007986 */ /* 0x0001e2000c101506 */
[----:B------:R-:W-:-:S02]  /*6d3e0*/  LEA.HI.X.SX32 R7, R14, R3, 0x1, P4 ;  /* 0x000000030e077211 */ /* 0x000fc400020f0eff */
[-C--:B------:R-:W-:Y:S02]  /*6d3f0*/  LEA.HI.X.SX32 R9, R9, R3.reuse, 0x1, P5 ;  /* 0x0000000309097211 */ /* 0x080fe400028f0eff */
[----:B------:R-:W-:Y:S01]  /*6d400*/  LEA.HI.X.SX32 R11, R11, R3, 0x1, P6 ;  /* 0x000000030b0b7211 */ /* 0x000fe200030f0eff */
[C---:B------:R-:W-:Y:S02]  /*6d410*/  IMAD R14, R24.reuse, 0x14, RZ ;  /* 0x00000014180e7824 */ /* 0x040fe400078e02ff */
[C---:B------:R-:W-:Y:S02]  /*6d420*/  IMAD R17, R24.reuse, 0x16, RZ ;  /* 0x0000001618117824 */ /* 0x040fe400078e02ff */
[C---:B0-----:R-:W-:Y:S02]  /*6d430*/  IMAD R5, R24.reuse, 0x9, RZ ;  /* 0x0000000918057824 */ /* 0x041fe400078e02ff */
[----:B------:R-:W-:Y:S01]  /*6d440*/  IMAD R18, R24, 0x18, RZ ;  /* 0x0000001818127824 */ /* 0x000fe200078e02ff */
[----:B--2---:R-:W-:Y:S01]  /*6d450*/  PRMT R0, R15, 0x7632, R0 ;  /* 0x000076320f007816 */ /* 0x004fe20000000000 */
[----:B------:R-:W-:Y:S04]  /*6d460*/  STG.E.U16 [R6.64], R15 ;  /* 0x0000000f06007986 */ /* 0x000fe8000c101506 */
[----:B------:R0:W-:Y:S04]  /*6d470*/  STG.E.U16 [R8.64], R0 ;  /* 0x0000000008007986 */ /* 0x0001e8000c101506 */
[----:B-----5:R1:W-:Y:S01]  /*6d480*/  STG.E.U16 [R10.64], R19 ;  /* 0x000000130a007986 */ /* 0x0203e2000c101506 */
[----:B0-----:R-:W-:-:S03]  /*6d490*/  PRMT R0, R19, 0x7632, R0 ;  /* 0x0000763213007816 */ /* 0x001fc60000000000 */
[----:B-1----:R-:W2:Y:S01]  /*6d4a0*/  LDL.LU R19, [R1+0x44] ;  /* 0x0000440001137983 */ /* 0x002ea20000300800 */
[----:B------:R-:W-:-:S03]  /*6d4b0*/  IMAD R15, R24, 0x12, RZ ;  /* 0x00000012180f7824 */ /* 0x000fc600078e02ff */
[----:B------:R-:W3:Y:S02]  /*6d4c0*/  LDL.LU R22, [R1+0x58] ;  /* 0x0000580001167983 */ /* 0x000ee40000300800 */
[-C--:B------:R-:W-:Y:S02]  /*6d4d0*/  IADD3 R4, P5, R15, R2.reuse, RZ ;  /* 0x000000020f047210 */ /* 0x080fe40007fbe0ff */
[----:B------:R-:W5:Y:S01]  /*6d4e0*/  LDL.LU R27, [R1+0x78] ;  /* 0x00007800011b7983 */ /* 0x000f620000300800 */
[-C--:B------:R-:W-:Y:S01]  /*6d4f0*/  IADD3 R6, P4, R14, R2.reuse, RZ ;  /* 0x000000020e067210 */ /* 0x080fe20007f9e0ff */
[----:B------:R-:W-:Y:S01]  /*6d500*/  IMAD R9, R24, 0xb, RZ ;  /* 0x0000000b18097824 */ /* 0x000fe200078e02ff */
[-C--:B------:R-:W-:Y:S02]  /*6d510*/  LEA.HI.X.SX32 R5, R5, R3.reuse, 0x1, P5 ;  /* 0x0000000305057211 */ /* 0x080fe400028f0eff */
[-C--:B------:R-:W-:Y:S02]  /*6d520*/  IADD3 R8, P5, R17, R2.reuse, RZ ;  /* 0x0000000211087210 */ /* 0x080fe40007fbe0ff */
[----:B------:R-:W-:Y:S01]  /*6d530*/  IADD3 R10, P6, R18, R2, RZ ;  /* 0x00000002120a7210 */ /* 0x000fe20007fde0ff */
[----:B------:R0:W-:Y:S01]  /*6d540*/  STG.E.U16 [R4.64], R0 ;  /* 0x0000000004007986 */ /* 0x0001e2000c101506 */
[----:B------:R-:W-:-:S02]  /*6d550*/  LEA.HI.X.SX32 R7, R13, R3, 0x1, P4 ;  /* 0x000000030d077211 */ /* 0x000fc400020f0eff */
[-C--:B------:R-:W-:Y:S02]  /*6d560*/  LEA.HI.X.SX32 R9, R9, R3.reuse, 0x1, P5 ;  /* 0x0000000309097211 */ /* 0x080fe400028f0eff */
[----:B------:R-:W-:Y:S01]  /*6d570*/  LEA.HI.X.SX32 R11, R12, R3, 0x1, P6 ;  /* 0x000000030c0b7211 */ /* 0x000fe200030f0eff */
[----:B----4-:R-:W-:Y:S01]  /*6d580*/  STG.E.U16 [R6.64], R21 ;  /* 0x0000001506007986 */ /* 0x010fe2000c101506 */
[----:B0-----:R-:W-:-:S05]  /*6d590*/  PRMT R0, R21, 0x7632, R0 ;  /* 0x0000763215007816 */ /* 0x001fca0000000000 */
[----:B------:R0:W-:Y:S04]  /*6d5a0*/  STG.E.U16 [R8.64], R0 ;  /* 0x0000000008007986 */ /* 0x0001e8000c101506 */
[----:B------:R1:W-:Y:S01]  /*6d5b0*/  STG.E.U16 [R10.64], R23 ;  /* 0x000000170a007986 */ /* 0x0003e2000c101506 */
[----:B0-----:R-:W-:-:S03]  /*6d5c0*/  PRMT R0, R23, 0x7632, R0 ;  /* 0x0000763217007816 */ /* 0x001fc60000000000 */
[----:B-1----:R-:W4:Y:S04]  /*6d5d0*/  LDL.LU R23, [R1+0x68] ;  /* 0x0000680001177983 */ /* 0x002f280000300800 */
[----:B------:R-:W4:Y:S04]  /*6d5e0*/  LDL.LU R25, [R1+0x48] ;  /* 0x0000480001197983 */ /* 0x000f280000300800 */
[----:B------:R-:W4:Y:S01]  /*6d5f0*/  LDL.LU R26, [R1+0x5c] ;  /* 0x00005c00011a7983 */ /* 0x000f220000300800 */
[C---:B------:R-:W-:Y:S02]  /*6d600*/  IMAD R13, R24.reuse, 0x1a, RZ ;  /* 0x0000001a180d7824 */ /* 0x040fe400078e02ff */
[----:B------:R-:W-:-:S02]  /*6d610*/  IMAD R12, R24, 0x1c, RZ ;  /* 0x0000001c180c7824 */ /* 0x000fc400078e02ff */
[----:B------:R-:W-:Y:S01]  /*6d620*/  IMAD R5, R24, 0xd, RZ ;  /* 0x0000000d18057824 */ /* 0x000fe200078e02ff */
[-C--:B------:R-:W-:Y:S02]  /*6d630*/  IADD3 R4, P5, R13, R2.reuse, RZ ;  /* 0x000000020d047210 */ /* 0x080fe40007fbe0ff */
[-C--:B------:R-:W-:Y:S01]  /*6d640*/  IADD3 R6, P4, R12, R2.reuse, RZ ;  /* 0x000000020c067210 */ /* 0x080fe20007f9e0ff */
[----:B------:R-:W-:Y:S01]  /*6d650*/  IMAD R20, R24, 0x1e, RZ ;  /* 0x0000001e18147824 */ /* 0x000fe200078e02ff */
[-C--:B------:R-:W-:Y:S02]  /*6d660*/  LEA.HI.X.SX32 R5, R5, R3.reuse, 0x1, P5 ;  /* 0x0000000305057211 */ /* 0x080fe400028f0eff */
[----:B------:R-:W-:Y:S01]  /*6d670*/  LEA.HI.X.SX32 R7, R16, R3, 0x1, P4 ;  /* 0x0000000310077211 */ /* 0x000fe200020f0eff */
[----:B------:R-:W-:Y:S01]  /*6d680*/  IMAD R9, R24, 0xf, RZ ;  /* 0x0000000f18097824 */ /* 0x000fe200078e02ff */
[----:B------:R-:W-:Y:S01]  /*6d690*/  IADD3 R8, P5, R20, R2, RZ ;  /* 0x0000000214087210 */ /* 0x000fe20007fbe0ff */
[----:B------:R0:W-:Y:S01]  /*6d6a0*/  STG.E.U16 [R4.64], R0 ;  /* 0x0000000004007986 */ /* 0x0001e2000c101506 */
[----:B------:R-:W-:-:S02]  /*6d6b0*/  SHF.L.U32 R11, R24, 0x4, RZ ;  /* 0x00000004180b7819 */ /* 0x000fc400000006ff */
[-C--:B------:R-:W-:Y:S01]  /*6d6c0*/  LEA.HI.X.SX32 R9, R9, R3.reuse, 0x1, P5 ;  /* 0x0000000309097211 */ /* 0x080fe200028f0eff */
[C---:B------:R-:W-:Y:S01]  /*6d6d0*/  IMAD R16, R24.reuse, 0x24, RZ ;  /* 0x0000002418107824 */ /* 0x040fe200078e02ff */
[C---:B------:R-:W-:Y:S01]  /*6d6e0*/  LEA R10, P6, R24.reuse, R2, 0x5 ;  /* 0x00000002180a7211 */ /* 0x040fe200078c28ff */
[C---:B------:R-:W-:Y:S02]  /*6d6f0*/  IMAD R21, R24.reuse, 0x26, RZ ;  /* 0x0000002618157824 */ /* 0x040fe400078e02ff */
[C---:B0-----:R-:W-:Y:S01]  /*6d700*/  IMAD R5, R24.reuse, 0x11, RZ ;  /* 0x0000001118057824 */ /* 0x041fe200078e02ff */
[----:B------:R-:W-:Y:S02]  /*6d710*/  LEA.HI.X.SX32 R11, R11, R3, 0x1, P6 ;  /* 0x000000030b0b7211 */ /* 0x000fe400030f0eff */
[----:B--2---:R-:W-:Y:S01]  /*6d720*/  PRMT R0, R19, 0x7632, R0 ;  /* 0x0000763213007816 */ /* 0x004fe20000000000 */
[----:B------:R0:W-:Y:S04]  /*6d730*/  STG.E.U16 [R6.64], R19 ;  /* 0x0000001306007986 */ /* 0x0001e8000c101506 */
[----:B------:R1:W-:Y:S01]  /*6d740*/  STG.E.U16 [R8.64], R0 ;  /* 0x0000000008007986 */ /* 0x0003e2000c101506 */
[----:B0-----:R-:W-:-:S05]  /*6d750*/  IMAD R19, R24, 0x22, RZ ;  /* 0x0000002218137824 */ /* 0x001fca00078e02ff */
[-C--:B------:R-:W-:Y:S01]  /*6d760*/  IADD3 R4, P5, R19, R2.reuse, RZ ;  /* 0x0000000213047210 */ /* 0x080fe20007fbe0ff */
[----:B-1----:R-:W-:Y:S01]  /*6d770*/  IMAD R9, R24, 0x13, RZ ;  /* 0x0000001318097824 */ /* 0x002fe200078e02ff */
[----:B---3--:R-:W-:Y:S02]  /*6d780*/  PRMT R0, R22, 0x7632, R0 ;  /* 0x0000763216007816 */ /* 0x008fe40000000000 */
[-C--:B------:R-:W-:Y:S02]  /*6d790*/  LEA.HI.X.SX32 R5, R5, R3.reuse, 0x1, P5 ;  /* 0x0000000305057211 */ /* 0x080fe400028f0eff */
[-C--:B------:R-:W-:Y:S02]  /*6d7a0*/  IADD3 R6, P4, R16, R2.reuse, RZ ;  /* 0x0000000210067210 */ /* 0x080fe40007f9e0ff */
[----:B------:R-:W-:Y:S01]  /*6d7b0*/  IADD3 R8, P5, R21, R2, RZ ;  /* 0x0000000215087210 */ /* 0x000fe20007fbe0ff */
[----:B------:R0:W-:Y:S01]  /*6d7c0*/  STG.E.U16 [R10.64], R22 ;  /* 0x000000160a007986 */ /* 0x0001e2000c101506 */
[----:B------:R-:W-:-:S02]  /*6d7d0*/  LEA.HI.X.SX32 R7, R15, R3, 0x1, P4 ;  /* 0x000000030f077211 */ /* 0x000fc400020f0eff */
[----:B------:R-:W-:Y:S01]  /*6d7e0*/  LEA.HI.X.SX32 R9, R9, R3, 0x1, P5 ;  /* 0x0000000309097211 */ /* 0x000fe200028f0eff */
[----:B------:R1:W-:Y:S04]  /*6d7f0*/  STG.E.U16 [R4.64], R0 ;  /* 0x0000000004007986 */ /* 0x0003e8000c101506 */
[----:B-----5:R2:W-:Y:S01]  /*6d800*/  STG.E.U16 [R6.64], R27 ;  /* 0x0000001b06007986 */ /* 0x0205e2000c101506 */
[----:B0-----:R-:W-:Y:S01]  /*6d810*/  IMAD R22, R24, 0x28, RZ ;  /* 0x0000002818167824 */ /* 0x001fe200078e02ff */
[----:B-1----:R-:W-:-:S04]  /*6d820*/  PRMT R0, R27, 0x7632, R0 ;  /* 0x000076321b007816 */ /* 0x002fc80000000000 */
[----:B------:R-:W-:Y:S01]  /*6d830*/  IADD3 R10, P6, R22, R2, RZ ;  /* 0x00000002160a7210 */ /* 0x000fe20007fde0ff */
[----:B--2---:R-:W2:Y:S04]  /*6d840*/  LDL.LU R27, [R1+0x6c] ;  /* 0x00006c00011b7983 */ /* 0x004ea80000300800 */
[----:B------:R0:W-:Y:S01]  /*6d850*/  STG.E.U16 [R8.64], R0 ;  /* 0x0000000008007986 */ /* 0x0001e2000c101506 */
[----:B------:R-:W-:Y:S02]  /*6d860*/  LEA.HI.X.SX32 R11, R14, R3, 0x1, P6 ;  /* 0x000000030e0b7211 */ /* 0x000fe400030f0eff */
[----:B0-----:R-:W-:-:S05]  /*6d870*/  MOV R9, c[0x0][0x1c8] ;  /* 0x0000720000097a02 */ /* 0x001fca0000000f00 */
[C---:B------:R-:W-:Y:S01]  /*6d880*/  IMAD R15, R9.reuse, 0x2a, RZ ;  /* 0x0000002a090f7824 */ /* 0x040fe200078e02ff */
[----:B----4-:R0:W-:Y:S01]  /*6d890*/  STG.E.U16 [R10.64], R23 ;  /* 0x000000170a007986 */ /* 0x0101e2000c101506 */
[----:B------:R-:W-:Y:S01]  /*6d8a0*/  IMAD R5, R9, 0x15, RZ ;  /* 0x0000001509057824 */ /* 0x000fe200078e02ff */
[----:B------:R-:W-:Y:S01]  /*6d8b0*/  PRMT R0, R23, 0x7632, R0 ;  /* 0x0000763217007816 */ /* 0x000fe20000000000 */
[----:B------:R-:W-:Y:S01]  /*6d8c0*/  IMAD R14, R9, 0x2c, RZ ;  /* 0x0000002c090e7824 */ /* 0x000fe200078e02ff */
[----:B------:R-:W-:Y:S01]  /*6d8d0*/  IADD3 R4, P5, R15, R2, RZ ;  /* 0x000000020f047210 */ /* 0x000fe20007fbe0ff */
[----:B------:R-:W-:-:S03]  /*6d8e0*/  IMAD R24, R9, 0x30, RZ ;  /* 0x0000003009187824 */ /* 0x000fc600078e02ff */
[----:B------:R-:W-:Y:S01]  /*6d8f0*/  LEA.HI.X.SX32 R5, R5, R3, 0x1, P5 ;  /* 0x0000000305057211 */ /* 0x000fe200028f0eff */
[C---:B0-----:R-:W-:Y:S01]  /*6d900*/  IMAD R23, R9.reuse, 0x2e, RZ ;  /* 0x0000002e09177824 */ /* 0x041fe200078e02ff */
[----:B------:R-:W-:Y:S01]  /*6d910*/  IADD3 R6, P4, R14, R2, RZ ;  /* 0x000000020e067210 */ /* 0x000fe20007f9e0ff */
[----:B------:R-:W-:-:S03]  /*6d920*/  IMAD R9, R9, 0x17, RZ ;  /* 0x0000001709097824 */ /* 0x000fc600078e02ff */
[-C--:B------:R-:W-:Y:S01]  /*6d930*/  IADD3 R8, P5, R23, R2.reuse, RZ ;  /* 0x0000000217087210 */ /* 0x080fe20007fbe0ff */
[----:B------:R0:W-:Y:S01]  /*6d940*/  STG.E.U16 [R4.64], R0 ;  /* 0x0000000004007986 */ /* 0x0001e2000c101506 */
[-C--:B------:R-:W-:Y:S02]  /*6d950*/  LEA.HI.X.SX32 R7, R17, R3.reuse, 0x1, P4 ;  /* 0x0000000311077211 */ /* 0x080fe400020f0eff */
[----:B------:R-:W-:Y:S02]  /*6d960*/  LEA.HI.X.SX32 R9, R9, R3, 0x1, P5 ;  /* 0x0000000309097211 */ /* 0x000fe400028f0eff */
[----:B------:R-:W-:Y:S01]  /*6d970*/  IADD3 R10, P6, R24, R2, RZ ;  /* 0x00000002180a7210 */ /* 0x000fe20007fde0ff */
[----:B------:R-:W-:Y:S01]  /*6d980*/  STG.E.U16 [R6.64], R25 ;  /* 0x0000001906007986 */ /* 0x000fe2000c101506 */
[----:B0-----:R-:W-:-:S05]  /*6d990*/  PRMT R0, R25, 0x7632, R0 ;  /* 0x0000763219007816 */ /* 0x001fca0000000000 */
[----:B------:R0:W-:Y:S01]  /*6d9a0*/  STG.E.U16 [R8.64], R0 ;  /* 0x0000000008007986 */ /* 0x0001e2000c101506 */
[----:B------:R-:W-:Y:S01]  /*6d9b0*/  LEA.HI.X.SX32 R11, R18, R3, 0x1, P6 ;  /* 0x00000003120b7211 */ /* 0x000fe200030f0eff */
[----:B0-----:R-:W-:-:S04]  /*6d9c0*/  IMAD.MOV.U32 R9, RZ, RZ, c[0x0][0x1c8] ;  /* 0x00007200ff097624 */ /* 0x001fc800078e00ff */
[C---:B------:R-:W-:Y:S02]  /*6d9d0*/  IMAD R18, R9.reuse, 0x32, RZ ;  /* 0x0000003209127824 */ /* 0x040fe400078e02ff */
[----:B------:R-:W-:-:S03]  /*6d9e0*/  IMAD R5, R9, 0x19, RZ ;  /* 0x0000001909057824 */ /* 0x000fc600078e02ff */
[----:B------:R-:W-:Y:S02]  /*6d9f0*/  IADD3 R4, P5, R18, R2, RZ ;  /* 0x0000000212047210 */ /* 0x000fe40007fbe0ff */
[----:B------:R-:W-:Y:S02]  /*6da00*/  PRMT R0, R26, 0x7632, R0 ;  /* 0x000076321a007816 */ /* 0x000fe40000000000 */
[----:B------:R-:W-:Y:S01]  /*6da10*/  LEA.HI.X.SX32 R5, R5, R3, 0x1, P5 ;  /* 0x0000000305057211 */ /* 0x000fe200028f0eff */
[----:B------:R-:W-:Y:S04]  /*6da20*/  STG.E.U16 [R10.64], R26 ;  /* 0x0000001a0a007986 */ /* 0x000fe8000c101506 */
[----:B------:R0:W-:Y:S04]  /*6da30*/  STG.E.U16 [R4.64], R0 ;  /* 0x0000000004007986 */ /* 0x0001e8000c101506 */
[----:B0-----:R-:W3:Y:S01]  /*6da40*/  LDL.LU R5, [R1+0x7c] ;  /* 0x00007c0001057983 */ /* 0x001ee20000300800 */
[----:B------:R-:W-:-:S02]  /*6da50*/  IMAD R17, R9, 0x34, RZ ;  /* 0x0000003409117824 */ /* 0x000fc400078e02ff */
[C---:B------:R-:W-:Y:S02]  /*6da60*/  IMAD R25, R9.reuse, 0x36, RZ ;  /* 0x0000003609197824 */ /* 0x040fe400078e02ff */
[----:B------:R-:W-:Y:S01]  /*6da70*/  IMAD R26, R9, 0x38, RZ ;  /* 0x00000038091a7824 */ /* 0x000fe200078e02ff */
[-C--:B------:R-:W-:Y:S01]  /*6da80*/  IADD3 R6, P4, R17, R2.reuse, RZ ;  /* 0x0000000211067210 */ /* 0x080fe20007f9e0ff */
[----:B------:R-:W-:Y:S01]  /*6da90*/  IMAD R9, R9, 0x1b, RZ ;  /* 0x0000001b09097824 */ /* 0x000fe200078e02ff */
[-C--:B------:R-:W-:Y:S02]  /*6daa0*/  IADD3 R8, P5, R25, R2.reuse, RZ ;  /* 0x0000000219087210 */ /* 0x080fe40007fbe0ff */
[----:B------:R-:W-:Y:S02]  /*6dab0*/  IADD3 R10, P6, R26, R2, RZ ;  /* 0x000000021a0a7210 */ /* 0x000fe40007fde0ff */
[-C--:B------:R-:W-:Y:S02]  /*6dac0*/  LEA.HI.X.SX32 R7, R13, R3.reuse, 0x1, P4 ;  /* 0x000000030d077211 */ /* 0x080fe400020f0eff */
[----:B------:R-:W-:-:S02]  /*6dad0*/  LEA.HI.X.SX32 R9, R9, R3, 0x1, P5 ;  /* 0x0000000309097211 */ /* 0x000fc400028f0eff */
[----:B------:R-:W-:Y:S02]  /*6dae0*/  LEA.HI.X.SX32 R11, R12, R3, 0x1, P6 ;  /* 0x000000030c0b7211 */ /* 0x000fe400030f0eff */
[----:B------:R-:W-:-:S05]  /*6daf0*/  MOV R13, c[0x0][0x1c8] ;  /* 0x00007200000d7a02 */ /* 0x000fca0000000f00 */
[----:B------:R-:W-:-:S05]  /*6db00*/  IMAD R13, R13, 0x3a, RZ ;  /* 0x0000003a0d0d7824 */ /* 0x000fca00078e02ff */
[----:B------:R-:W-:Y:S02]  /*6db10*/  IADD3 R4, P5, R13, R2, RZ ;  /* 0x000000020d047210 */ /* 0x000fe40007fbe0ff */
[----:B---3--:R-:W-:Y:S01]  /*6db20*/  PRMT R0, R5, 0x7632, R0 ;  /* 0x0000763205007816 */ /* 0x008fe20000000000 */
[----:B------:R-:W-:Y:S04]  /*6db30*/  STG.E.U16 [R6.64], R5 ;  /* 0x0000000506007986 */ /* 0x000fe8000c101506 */
[----:B------:R-:W-:Y:S04]  /*6db40*/  STG.E.U16 [R8.64], R0 ;  /* 0x0000000008007986 */ /* 0x000fe8000c101506 */
[----:B--2---:R0:W-:Y:S02]  /*6db50*/  STG.E.U16 [R10.64], R27 ;  /* 0x0000001b0a007986 */ /* 0x0041e4000c101506 */
[----:B0-----:R-:W-:-:S02]  /*6db60*/  MOV R10, c[0x0][0x1c8] ;  /* 0x00007200000a7a02 */ /* 0x001fc40000000f00 */
[----:B------:R-:W-:-:S03]  /*6db70*/  PRMT R0, R27, 0x7632, R0 ;  /* 0x000076321b007816 */ /* 0x000fc60000000000 */
[C---:B------:R-:W-:Y:S02]  /*6db80*/  IMAD R5, R10.reuse, 0x1d, RZ ;  /* 0x0000001d0a057824 */ /* 0x040fe400078e02ff */
[C---:B------:R-:W-:Y:S02]  /*6db90*/  IMAD R12, R10.reuse, 0x3c, RZ ;  /* 0x0000003c0a0c7824 */ /* 0x040fe400078e02ff */
[C---:B------:R-:W-:Y:S01]  /*6dba0*/  IMAD R27, R10.reuse, 0x3e, RZ ;  /* 0x0000003e0a1b7824 */ /* 0x040fe200078e02ff */
[-C--:B------:R-:W-:Y:S01]  /*6dbb0*/  LEA.HI.X.SX32 R5, R5, R3.reuse, 0x1, P5 ;  /* 0x0000000305057211 */ /* 0x080fe200028f0eff */
[----:B------:R-:W-:Y:S01]  /*6dbc0*/  IMAD R9, R10, 0x1f, RZ ;  /* 0x0000001f0a097824 */ /* 0x000fe200078e02ff */
[-C--:B------:R-:W-:Y:S02]  /*6dbd0*/  IADD3 R6, P4, R12, R2.reuse, RZ ;  /* 0x000000020c067210 */ /* 0x080fe40007f9e0ff */
[----:B------:R-:W-:Y:S01]  /*6dbe0*/  IADD3 R8, P5, R27, R2, RZ ;  /* 0x000000021b087210 */ /* 0x000fe20007fbe0ff */
[----:B------:R0:W-:Y:S01]  /*6dbf0*/  STG.E.U16 [R4.64], R0 ;  /* 0x0000000004007986 */ /* 0x0001e2000c101506 */
[----:B------:R-:W-:-:S02]  /*6dc00*/  LEA.HI.X.SX32 R7, R20, R3, 0x1, P4 ;  /* 0x0000000314077211 */ /* 0x000fc400020f0eff */
[----:B------:R-:W-:-:S03]  /*6dc10*/  LEA.HI.X.SX32 R9, R9, R3, 0x1, P5 ;  /* 0x0000000309097211 */ /* 0x000fc600028f0eff */
[----:B------:R-:W-:Y:S01]  /*6dc20*/  STG.E.U16 [R6.64], R28 ;  /* 0x0000001c06007986 */ /* 0x000fe2000c101506 */
[----:B0-----:R-:W-:-:S05]  /*6dc30*/  PRMT R0, R28, 0x7632, R0 ;  /* 0x000076321c007816 */ /* 0x001fca0000000000 */
[----:B------:R0:W-:Y:S02]  /*6dc40*/  STG.E.U16 [R8.64], R0 ;  /* 0x0000000008007986 */ /* 0x0001e4000c101506 */
[----:B0-----:R-:W-:-:S05]  /*6dc50*/  MOV R9, c[0x0][0x1c8] ;  /* 0x0000720000097a02 */ /* 0x001fca0000000f00 */
[----:B------:R-:W-:-:S05]  /*6dc60*/  IMAD R20, R9, 0x44, RZ ;  /* 0x0000004409147824 */ /* 0x000fca00078e02ff */
[----:B------:R-:W-:Y:S01]  /*6dc70*/  IADD3 R6, P4, R20, R2, RZ ;  /* 0x0000000214067210 */ /* 0x000fe20007f9e0ff */
[----:B------:R-:W-:-:S03]  /*6dc80*/  IMAD R28, R9, 0x42, RZ ;  /* 0x00000042091c7824 */ /* 0x000fc600078e02ff */
[-C--:B------:R-:W-:Y:S02]  /*6dc90*/  LEA.HI.X.SX32 R7, R19, R3.reuse, 0x1, P4 ;  /* 0x0000000313077211 */ /* 0x080fe400020f0eff */
[----:B------:R-:W2:Y:S01]  /*6dca0*/  LDL.LU R19, [R1+0xb0] ;  /* 0x0000b00001137983 */ /* 0x000ea20000300800 */
[C---:B------:R-:W-:Y:S01]  /*6dcb0*/  IMAD.SHL.U32 R11, R10.reuse, 0x20, RZ ;  /* 0x000000200a0b7824 */ /* 0x040fe200078e00ff */
[-C--:B------:R-:W-:Y:S01]  /*6dcc0*/  LEA R10, P6, R10, R2.reuse, 0x6 ;  /* 0x000000020a0a7211 */ /* 0x080fe200078c30ff */
[----:B------:R-:W-:Y:S01]  /*6dcd0*/  IMAD R5, R9, 0x21, RZ ;  /* 0x0000002109057824 */ /* 0x000fe200078e02ff */
[----:B------:R-:W-:Y:S02]  /*6dce0*/  IADD3 R4, P5, R28, R2, RZ ;  /* 0x000000021c047210 */ /* 0x000fe40007fbe0ff */
[----:B------:R-:W-:Y:S02]  /*6dcf0*/  LEA.HI.X.SX32 R11, R11, R3, 0x1, P6 ;  /* 0x000000030b0b7211 */ /* 0x000fe400030f0eff */
[----:B------:R-:W-:-:S02]  /*6dd00*/  PRMT R0, R29, 0x7632, R0 ;  /* 0x000076321d007816 */ /* 0x000fc40000000000 */
[----:B------:R-:W-:Y:S01]  /*6dd10*/  LEA.HI.X.SX32 R5, R5, R3, 0x1, P5 ;  /* 0x0000000305057211 */ /* 0x000fe200028f0eff */
[----:B------:R-:W-:Y:S04]  /*6dd20*/  STG.E.U16 [R10.64], R29 ;  /* 0x0000001d0a007986 */ /* 0x000fe8000c101506 */
[----:B------:R0:W-:Y:S04]  /*6dd30*/  STG.E.U16 [R4.64], R0 ;  /* 0x0000000004007986 */ /* 0x0001e8000c101506 */
[----:B0-----:R-:W3:Y:S01]  /*6dd40*/  LDL.LU R5, [R1+0xa0] ;  /* 0x0000a00001057983 */ /* 0x001ee20000300800 */
[----:B------:R-:W-:-:S02]  /*6dd50*/  IMAD R29, R9, 0x46, RZ ;  /* 0x00000046091d7824 */ /* 0x000fc400078e02ff */
[C---:B------:R-:W-:Y:S02]  /*6dd60*/  IMAD R10, R9.reuse, 0x48, RZ ;  /* 0x00000048090a7824 */ /* 0x040fe400078e02ff */
[----:B------:R-:W-:Y:S01]  /*6dd70*/  IMAD R9, R9, 0x23, RZ ;  /* 0x0000002309097824 */ /* 0x000fe200078e02ff */
[----:B------:R-:W-:-:S04]  /*6dd80*/  IADD3 R8, P5, R29, R2, RZ ;  /* 0x000000021d087210 */ /* 0x000fc80007fbe0ff */
[----:B------:R-:W-:Y:S02]  /*6dd90*/  LEA.HI.X.SX32 R9, R9, R3, 0x1, P5 ;  /* 0x0000000309097211 */ /* 0x000fe400028f0eff */
[----:B------:R-:W-:-:S04]  /*6dda0*/  IADD3 R10, P6, R10, R2, RZ ;  /* 0x000000020a0a7210 */ /* 0x000fc80007fde0ff */
[----:B------:R-:W-:Y:S02]  /*6ddb0*/  LEA.HI.X.SX32 R11, R16, R3, 0x1, P6 ;  /* 0x00000003100b7211 */ /* 0x000fe400030f0eff */
[----:B--2---:R-:W-:Y:S01]  /*6ddc0*/  PRMT R0, R19, 0x7632, R0 ;  /* 0x0000763213007816 */ /* 0x004fe20000000000 */
[----:B------:R-:W-:Y:S04]  /*6ddd0*/  STG.E.U16 [R6.64], R19 ;  /* 0x0000001306007986 */ /* 0x000fe8000c101506 */
[----:B------:R0:W-:Y:S02]  /*6dde0*/  STG.E.U16 [R8.64], R0 ;  /* 0x0000000008007986 */ /* 0x0001e4000c101506 */
[----:B0-----:R-:W-:-:S05]  /*6ddf0*/  MOV R9, c[0x0][0x1c8] ;  /* 0x0000720000097a02 */ /* 0x001fca0000000f00 */
[C---:B------:R-:W-:Y:S02]  /*6de00*/  IMAD R19, R9.reuse, 0x4a, RZ ;  /* 0x0000004a09137824 */ /* 0x040fe400078e02ff */
[----:B------:R-:W-:Y:S01]  /*6de10*/  IMAD R16, R9, 0x4c, RZ ;  /* 0x0000004c09107824 */ /* 0x000fe200078e02ff */
[----:B---3--:R0:W-:Y:S01]  /*6de20*/  STG.E.U16 [R10.64], R5 ;  /* 0x000000050a007986 */ /* 0x0081e2000c101506 */
[----:B------:R-:W-:Y:S02]  /*6de30*/  PRMT R0, R5, 0x7632, R0 ;  /* 0x0000763205007816 */ /* 0x000fe40000000000 */
[-C--:B------:R-:W-:Y:S02]  /*6de40*/  IADD3 R4, P5, R19, R2.reuse, RZ ;  /* 0x0000000213047210 */ /* 0x080fe40007fbe0ff */
[----:B------:R-:W-:Y:S01]  /*6de50*/  IADD3 R6, P4, R16, R2, RZ ;  /* 0x0000000210067210 */ /* 0x000fe20007f9e0ff */
[----:B0-----:R-:W-:-:S03]  /*6de60*/  IMAD R5, R9, 0x25, RZ ;  /* 0x0000002509057824 */ /* 0x001fc600078e02ff */
[-C--:B------:R-:W-:Y:S02]  /*6de70*/  LEA.HI.X.SX32 R7, R21, R3.reuse, 0x1, P4 ;  /* 0x0000000315077211 */ /* 0x080fe400020f0eff */
[----:B------:R-:W2:Y:S01]  /*6de80*/  LDL.LU R21, [R1+0x94] ;  /* 0x0000940001157983 */ /* 0x000ea20000300800 */
[----:B------:R-:W-:-:S05]  /*6de90*/  LEA.HI.X.SX32 R5, R5, R3, 0x1, P5 ;  /* 0x0000000305057211 */ /* 0x000fca00028f0eff */
[----:B------:R0:W-:Y:S04]  /*6dea0*/  STG.E.U16 [R4.64], R0 ;  /* 0x0000000004007986 */ /* 0x0001e8000c101506 */
[----:B0-----:R-:W3:Y:S01]  /*6deb0*/  LDL.LU R5, [R1+0x80] ;  /* 0x0000800001057983 */ /* 0x001ee20000300800 */
[C---:B------:R-:W-:Y:S02]  /*6dec0*/  IMAD R8, R9.reuse, 0x4e, RZ ;  /* 0x0000004e09087824 */ /* 0x040fe400078e02ff */
[C---:B------:R-:W-:Y:S02]  /*6ded0*/  IMAD R10, R9.reuse, 0x50, RZ ;  /* 0x00000050090a7824 */ /* 0x040fe400078e02ff */
[----:B------:R-:W-:Y:S01]  /*6dee0*/  IMAD R9, R9, 0x27, RZ ;  /* 0x0000002709097824 */ /* 0x000fe200078e02ff */
[----:B------:R-:W-:-:S02]  /*6def0*/  IADD3 R8, P5, R8, R2, RZ ;  /* 0x0000000208087210 */ /* 0x000fc40007fbe0ff */
[----:B------:R-:W-:Y:S02]  /*6df00*/  IADD3 R10, P6, R10, R2, RZ ;  /* 0x000000020a0a7210 */ /* 0x000fe40007fde0ff */
[-C--:B------:R-:W-:Y:S02]  /*6df10*/  LEA.HI.X.SX32 R9, R9, R3.reuse, 0x1, P5 ;  /* 0x0000000309097211 */ /* 0x080fe400028f0eff */
[----:B------:R-:W-:Y:S02]  /*6df20*/  LEA.HI.X.SX32 R11, R22, R3, 0x1, P6 ;  /* 0x00000003160b7211 */ /* 0x000fe400030f0eff */
[----:B---3--:R-:W-:Y:S01]  /*6df30*/  PRMT R0, R5, 0x7632, R0 ;  /* 0x0000763205007816 */ /* 0x008fe20000000000 */
[----:B------:R-:W-:Y:S04]  /*6df40*/  STG.E.U16 [R6.64], R5 ;  /* 0x0000000506007986 */ /* 0x000fe8000c101506 */
[----:B------:R0:W-:Y:S04]  /*6df50*/  STG.E.U16 [R8.64], R0 ;  /* 0x0000000008007986 */ /* 0x0001e8000c101506 */
[----:B--2---:R1:W-:Y:S01]  /*6df60*/  STG.E.U16 [R10.64], R21 ;  /* 0x000000150a007986 */ /* 0x0043e2000c101506 */
[----:B0-----:R-:W-:Y:S01]  /*6df70*/  IMAD.MOV.U32 R9, RZ, RZ, c[0x0][0x1c8] ;  /* 0x00007200ff097624 */ /* 0x001fe200078e00ff */
[----:B------:R-:W-:-:S03]  /*6df80*/  PRMT R0, R21, 0x7632, R0 ;  /* 0x0000763215007816 */ /* 0x000fc60000000000 */
[----:B-1----:R-:W-:-:S05]  /*6df90*/  IMAD R21, R9, 0x54, RZ ;  /* 0x0000005409157824 */ /* 0x002fca00078e02ff */
[----:B------:R-:W-:Y:S01]  /*6dfa0*/  IADD3 R6, P4, R21, R2, RZ ;  /* 0x0000000215067210 */ /* 0x000fe20007f9e0ff */
[----:B------:R-:W-:-:S03]  /*6dfb0*/  IMAD R22, R9, 0x52, RZ ;  /* 0x0000005209167824 */ /* 0x000fc600078e02ff */
[----:B------:R-:W-:Y:S02]  /*6dfc0*/  LEA.HI.X.SX32 R7, R15, R3, 0x1, P4 ;  /* 0x000000030f077211 */ /* 0x000fe400020f0eff */
[----:B------:R-:W2:Y:S01]  /*6dfd0*/  LDL.LU R15, [R1+0xb4] ;  /* 0x0000b400010f7983 */ /* 0x000ea20000300800 */
[----:B------:R-:W-:Y:S01]  /*6dfe0*/  IMAD R5, R9, 0x29, RZ ;  /* 0x0000002909057824 */ /* 0x000fe200078e02ff */
[----:B------:R-:W-:-:S04]  /*6dff0*/  IADD3 R4, P5, R22, R2, RZ ;  /* 0x0000000216047210 */ /* 0x000fc80007fbe0ff */
[----:B------:R-:W-:-:S05]  /*6e000*/  LEA.HI.X.SX32 R5, R5, R3, 0x1, P5 ;  /* 0x0000000305057211 */ /* 0x000fca00028f0eff */
[----:B------:R0:W-:Y:S04]  /*6e010*/  STG.E.U16 [R4.64], R0 ;  /* 0x0000000004007986 */ /* 0x0001e8000c101506 */
[----:B0-----:R-:W3:Y:S01]  /*6e020*/  LDL.LU R5, [R1+0xa4] ;  /* 0x0000a40001057983 */ /* 0x001ee20000300800 */
[C---:B------:R-:W-:Y:S02]  /*6e030*/  IMAD R8, R9.reuse, 0x56, RZ ;  /* 0x0000005609087824 */ /* 0x040fe400078e02ff */
        /* <DEDUP_REMOVED lines=10> */
[----:B------:R-:W-:Y:S01]  /*6e0e0*/  IMAD R15, R9, 0x5a, RZ ;  /* 0x0000005a090f7824 */ /* 0x000fe200078e02ff */
[----:B---3--:R0:W-:Y:S01]  /*6e0f0*/  STG.E.U16 [R10.64], R5 ;  /* 0x000000050a007986 */ /* 0x0081e2000c101506 */
[----:B------:R-:W-:Y:S01]  /*6e100*/  PRMT R0, R5, 0x7632, R0 ;  /* 0x0000763205007816 */ /* 0x000fe20000000000 */
[----:B------:R-:W-:Y:S02]  /*6e110*/  IMAD R14, R9, 0x5c, RZ ;  /* 0x0000005c090e7824 */ /* 0x000fe400078e02ff */
[----:B------:R-:W-:-:S03]  /*6e120*/  IADD3 R4, P5, R15, R2, RZ ;  /* 0x000000020f047210 */ /* 0x000fc60007fbe0ff */
        /* <DEDUP_REMOVED lines=18> */
[----:B0-----:R-:W-:-:S02]  /*6e250*/  MOV R9, c[0x0][0x1c8] ;  /* 0x0000720000097a02 */ /* 0x001fc40000000f00 */
[----:B------:R-:W-:-:S03]  /*6e260*/  PRMT R0, R23, 0x7632, R0 ;  /* 0x0000763217007816 */ /* 0x000fc60000000000 */
[C---:B-1----:R-:W-:Y:S02]  /*6e270*/  IMAD R23, R9.reuse, 0x64, RZ ;  /* 0x0000006409177824 */ /* 0x042fe400078e02ff */
[----:B------:R-:W-:-:S03]  /*6e280*/  IMAD R24, R9, 0x62, RZ ;  /* 0x0000006209187824 */ /* 0x000fc600078e02ff */
[----:B------:R-:W-:Y:S01]  /*6e290*/  IADD3 R6, P4, R23, R2, RZ ;  /* 0x0000000217067210 */ /* 0x000fe20007f9e0ff */
[----:B------:R-:W-:-:S03]  /*6e2a0*/  IMAD R5, R9, 0x31, RZ ;  /* 0x0000003109057824 */ /* 0x000fc600078e02ff */
[----:B------:R-:W-:Y:S02]  /*6e2b0*/  LEA.HI.X.SX32 R7, R18, R3, 0x1, P4 ;  /* 0x0000000312077211 */ /* 0x000fe400020f0eff */
[----:B------:R-:W2:Y:S01]  /*6e2c0*/  LDL.LU R18, [R1+0xb8] ;  /* 0x0000b80001127983 */ /* 0x000ea20000300800 */
        /* <DEDUP_REMOVED lines=14> */
[----:B0-----:R-:W-:-:S04]  /*6e3b0*/  IMAD.MOV.U32 R9, RZ, RZ, c[0x0][0x1c8] ;  /* 0x00007200ff097624 */ /* 0x001fc800078e00ff */
        /* <DEDUP_REMOVED lines=19> */
[----:B---3--:R-:W-:Y:S01]  /*6e4f0*/  PRMT R0, R5, 0x7632, R0 ;  /* 0x0000763205007816 */ /* 0x008fe20000000000 */
[----:B------:R-:W-:Y:S04]  /*6e500*/  STG.E.U16 [R6.64], R5 ;  /* 0x0000000506007986 */ /* 0x000fe8000c101506 */
[----:B------:R0:W-:Y:S02]  /*6e510*/  STG.E.U16 [R8.64], R0 ;  /* 0x0000000008007986 */ /* 0x0001e4000c101506 */
[----:B0-----:R-:W-:-:S05]  /*6e520*/  MOV R9, c[0x0][0x1c8] ;  /* 0x0000720000097a02 */ /* 0x001fca0000000f00 */
[C---:B------:R-:W-:Y:S02]  /*6e530*/  IMAD R26, R9.reuse, 0x72, RZ ;  /* 0x00000072091a7824 */ /* 0x040fe400078e02ff */
[----:B------:R-:W-:-:S03]  /*6e540*/  IMAD R5, R9, 0x39, RZ ;  /* 0x0000003909057824 */ /* 0x000fc600078e02ff */
[----:B------:R-:W-:Y:S02]  /*6e550*/  IADD3 R4, P5, R26, R2, RZ ;  /* 0x000000021a047210 */ /* 0x000fe40007fbe0ff */
[----:B--2---:R-:W-:Y:S02]  /*6e560*/  PRMT R0, R25, 0x7632, R0 ;  /* 0x0000763219007816 */ /* 0x004fe40000000000 */
[----:B------:R-:W-:Y:S01]  /*6e570*/  LEA.HI.X.SX32 R5, R5, R3, 0x1, P5 ;  /* 0x0000000305057211 */ /* 0x000fe200028f0eff */
[----:B------:R-:W-:Y:S04]  /*6e580*/  STG.E.U16 [R10.64], R25 ;  /* 0x000000190a007986 */ /* 0x000fe8000c101506 */
[----:B------:R0:W-:Y:S04]  /*6e590*/  STG.E.U16 [R4.64], R0 ;  /* 0x0000000004007986 */ /* 0x0001e8000c101506 */
[----:B0-----:R-:W2:Y:S04]  /*6e5a0*/  LDL.LU R4, [R1+0xbc] ;  /* 0x0000bc0001047983 */ /* 0x001ea80000300800 */
[----:B------:R-:W3:Y:S01]  /*6e5b0*/  LDL.LU R5, [R1+0xac] ;  /* 0x0000ac0001057983 */ /* 0x000ee20000300800 */
        /* <DEDUP_REMOVED lines=11> */
[----:B------:R-:W-:Y:S01]  /*6e670*/  IMAD R13, R13, 0x7a, RZ ;  /* 0x0000007a0d0d7824 */ /* 0x000fe200078e02ff */
[----:B--2---:R-:W-:Y:S01]  /*6e680*/  PRMT R0, R4, 0x7632, R0 ;  /* 0x0000763204007816 */ /* 0x004fe20000000000 */
[----:B------:R0:W-:Y:S04]  /*6e690*/  STG.E.U16 [R6.64], R4 ;  /* 0x0000000406007986 */ /* 0x0001e8000c101506 */
[----:B------:R1:W-:Y:S04]  /*6e6a0*/  STG.E.U16 [R8.64], R0 ;  /* 0x0000000008007986 */ /* 0x0003e8000c101506 */
[----:B---3--:R2:W-:Y:S01]  /*6e6b0*/  STG.E.U16 [R10.64], R5 ;  /* 0x000000050a007986 */ /* 0x0085e2000c101506 */
[----:B0-----:R-:W-:-:S02]  /*6e6c0*/  IADD3 R4, P5, R13, R2, RZ ;  /* 0x000000020d047210 */ /* 0x001fc40007fbe0ff */
[----:B-1----:R-:W-:Y:S01]  /*6e6d0*/  PRMT R0, R5, 0x7632, R0 ;  /* 0x0000763205007816 */ /* 0x002fe20000000000 */
[----:B--2---:R-:W-:-:S04]  /*6e6e0*/  IMAD.MOV.U32 R10, RZ, RZ, c[0x0][0x1c8] ;  /* 0x00007200ff0a7624 */ /* 0x004fc800078e00ff */
[C---:B------:R-:W-:Y:S02]  /*6e6f0*/  IMAD R12, R10.reuse, 0x7c, RZ ;  /* 0x0000007c0a0c7824 */ /* 0x040fe400078e02ff */
[----:B------:R-:W-:-:S03]  /*6e700*/  IMAD R5, R10, 0x3d, RZ ;  /* 0x0000003d0a057824 */ /* 0x000fc600078e02ff */
[----:B------:R-:W-:Y:S02]  /*6e710*/  IADD3 R6, P4, R12, R2, RZ ;  /* 0x000000020c067210 */ /* 0x000fe40007f9e0ff */
[-C--:B------:R-:W-:Y:S02]  /*6e720*/  LEA.HI.X.SX32 R5, R5, R3.reuse, 0x1, P5 ;  /* 0x0000000305057211 */ /* 0x080fe400028f0eff */
[----:B------:R-:W-:Y:S02]  /*6e730*/  LEA.HI.X.SX32 R7, R27, R3, 0x1, P4 ;  /* 0x000000031b077211 */ /* 0x000fe400020f0eff */
[----:B------:R-:W2:Y:S04]  /*6e740*/  LDL.LU R27, [R1+0xc0] ;  /* 0x0000c000011b7983 */ /* 0x000ea80000300800 */
[----:B------:R0:W-:Y:S04]  /*6e750*/  STG.E.U16 [R4.64], R0 ;  /* 0x0000000004007986 */ /* 0x0001e8000c101506 */
[----:B0-----:R-:W3:Y:S01]  /*6e760*/  LDL.LU R5, [R1+0x8c] ;  /* 0x00008c0001057983 */ /* 0x001ee20000300800 */
[----:B------:R-:W-:-:S02]  /*6e770*/  IMAD R8, R10, 0x7e, RZ ;  /* 0x0000007e0a087824 */ /* 0x000fc400078e02ff */
[----:B------:R-:W-:-:S03]  /*6e780*/  IMAD R9, R10, 0x3f, RZ ;  /* 0x0000003f0a097824 */ /* 0x000fc600078e02ff */
[-C--:B------:R-:W-:Y:S02]  /*6e790*/  IADD3 R8, P5, R8, R2.reuse, RZ ;  /* 0x0000000208087210 */ /* 0x080fe40007fbe0ff */
[C---:B------:R-:W-:Y:S02]  /*6e7a0*/  SHF.L.U32 R11, R10.reuse, 0x6, RZ ;  /* 0x000000060a0b7819 */ /* 0x040fe400000006ff */
[----:B------:R-:W-:Y:S02]  /*6e7b0*/  LEA.HI.X.SX32 R9, R9, R3, 0x1, P5 ;  /* 0x0000000309097211 */ /* 0x000fe400028f0eff */
[----:B------:R-:W-:-:S04]  /*6e7c0*/  LEA R10, P6, R10, R2, 0x7 ;  /* 0x000000020a0a7211 */ /* 0x000fc800078c38ff */
        /* <DEDUP_REMOVED lines=45> */
[----:B------:R-:W-:Y:S02]  /*6eaa0*/  MOV R11, c[0x0][0x1c8] ;  /* 0x00007200000b7a02 */ /* 0x000fe40000000f00 */
[----:B------:R-:W-:-:S03]  /*6eab0*/  IADD3 R10, P6, R10, R2, RZ ;  /* 0x000000020a0a7210 */ /* 0x000fc60007fde0ff */
[----:B------:R-:W-:-:S05]  /*6eac0*/  IMAD R11, R11, 0x48, RZ ;  /* 0x000000480b0b7824 */ /* 0x000fca00078e02ff */
        /* <DEDUP_REMOVED lines=21> */
[-C--:B------:R-:W-:Y:S01]  /*6ec20*/  LEA.HI.X.SX32 R7, R19, R3.reuse, 0x1, P4 ;  /* 0x0000000313077211 */ /* 0x080fe200020f0eff */
[----:B------:R-:W-:Y:S01]  /*6ec30*/  IMAD.MOV.U32 R19, RZ, RZ, c[0x0][0x1c8] ;  /* 0x00007200ff137624 */ /* 0x000fe200078e00ff */
[----:B------:R-:W-:-:S02]  /*6ec40*/  LEA.HI.X.SX32 R9, R9, R3, 0x1, P5 ;  /* 0x0000000309097211 */ /* 0x000fc400028f0eff */
[----:B------:R-:W-:Y:S02]  /*6ec50*/  LEA.HI.X.SX32 R11, R16, R3, 0x1, P6 ;  /* 0x00000003100b7211 */ /* 0x000fe400030f0eff */
[----:B------:R-:W4:Y:S01]  /*6ec60*/  LDL.LU R16, [R1+0xc8] ;  /* 0x0000c80001107983 */ /* 0x000f220000300800 */
[----:B--2---:R-:W-:-:S03]  /*6ec70*/  PRMT R0, R4, 0x7632, R0 ;  /* 0x0000763204007816 */ /* 0x004fc60000000000 */
[----:B------:R0:W-:Y:S04]  /*6ec80*/  STG.E.U16 [R6.64], R4 ;  /* 0x0000000406007986 */ /* 0x0001e8000c101506 */
[----:B------:R1:W-:Y:S04]  /*6ec90*/  STG.E.U16 [R8.64], R0 ;  /* 0x0000000008007986 */ /* 0x0003e8000c101506 */
[----:B---3--:R2:W-:Y:S01]  /*6eca0*/  STG.E.U16 [R10.64], R5 ;  /* 0x000000050a007986 */ /* 0x0085e2000c101506 */
[----:B0-----:R-:W-:Y:S01]  /*6ecb0*/  IMAD R4, R19, 0x9a, RZ ;  /* 0x0000009a13047824 */ /* 0x001fe200078e02ff */
[----:B-1----:R-:W-:-:S04]  /*6ecc0*/  PRMT R0, R5, 0x7632, R0 ;  /* 0x0000763205007816 */ /* 0x002fc80000000000 */
[----:B------:R-:W-:Y:S01]  /*6ecd0*/  IADD3 R4, P5, R4, R2, RZ ;  /* 0x0000000204047210 */ /* 0x000fe20007fbe0ff */
[----:B--2---:R-:W-:-:S05]  /*6ece0*/  IMAD R5, R19, 0x4d, RZ ;  /* 0x0000004d13057824 */ /* 0x004fca00078e02ff */
[----:B------:R-:W-:-:S05]  /*6ecf0*/  LEA.HI.X.SX32 R5, R5, R3, 0x1, P5 ;  /* 0x0000000305057211 */ /* 0x000fca00028f0eff */
[----:B------:R0:W-:Y:S04]  /*6ed00*/  STG.E.U16 [R4.64], R0 ;  /* 0x0000000004007986 */ /* 0x0001e8000c101506 */
[----:B0-----:R-:W2:Y:S01]  /*6ed10*/  LDL.LU R5, [R1+0xf4] ;  /* 0x0000f40001057983 */ /* 0x001ea20000300800 */
[----:B------:R-:W-:Y:S01]  /*6ed20*/  MOV R11, c[0x0][0x1c8] ;  /* 0x00007200000b7a02 */ /* 0x000fe20000000f00 */
[----:B------:R-:W-:-:S04]  /*6ed30*/  IMAD R6, R19, 0x9c, RZ ;  /* 0x0000009c13067824 */ /* 0x000fc800078e02ff */
[----:B------:R-:W-:Y:S01]  /*6ed40*/  IMAD R7, R11, 0x4e, RZ ;  /* 0x0000004e0b077824 */ /* 0x000fe200078e02ff */
[-C--:B------:R-:W-:Y:S01]  /*6ed50*/  IADD3 R6, P4, R6, R2.reuse, RZ ;  /* 0x0000000206067210 */ /* 0x080fe20007f9e0ff */
[C---:B------:R-:W-:Y:S02]  /*6ed60*/  IMAD R8, R19.reuse, 0x9e, RZ ;  /* 0x0000009e13087824 */ /* 0x040fe400078e02ff */
[----:B------:R-:W-:Y:S01]  /*6ed70*/  IMAD R10, R19, 0xa0, RZ ;  /* 0x000000a0130a7824 */ /* 0x000fe200078e02ff */
[-C--:B------:R-:W-:Y:S01]  /*6ed80*/  LEA.HI.X.SX32 R7, R7, R3.reuse, 0x1, P4 ;  /* 0x0000000307077211 */ /* 0x080fe200020f0eff */
[----:B------:R-:W-:Y:S01]  /*6ed90*/  IMAD R9, R19, 0x4f, RZ ;  /* 0x0000004f13097824 */ /* 0x000fe200078e02ff */
[-C--:B------:R-:W-:Y:S01]  /*6eda0*/  IADD3 R8, P5, R8, R2.reuse, RZ ;  /* 0x0000000208087210 */ /* 0x080fe20007fbe0ff */
[----:B------:R-:W-:Y:S01]  /*6edb0*/  IMAD R11, R11, 0x50, RZ ;  /* 0x000000500b0b7824 */ /* 0x000fe200078e02ff */
[----:B------:R-:W-:Y:S02]  /*6edc0*/  IADD3 R10, P6, R10, R2, RZ ;  /* 0x000000020a0a7210 */ /* 0x000fe40007fde0ff */
[-C--:B------:R-:W-:Y:S01]  /*6edd0*/  LEA.HI.X.SX32 R9, R9, R3.reuse, 0x1, P5 ;  /* 0x0000000309097211 */ /* 0x080fe200028f0eff */
[----:B------:R-:W-:Y:S01]  /*6ede0*/  IMAD R4, R19, 0xa2, RZ ;  /* 0x000000a213047824 */ /* 0x000fe200078e02ff */
[----:B------:R-:W-:-:S04]  /*6edf0*/  LEA.HI.X.SX32 R11, R11, R3, 0x1, P6 ;  /* 0x000000030b0b7211 */ /* 0x000fc800030f0eff */
[----:B------:R-:W-:Y:S01]  /*6ee00*/  IADD3 R4, P5, R4, R2, RZ ;  /* 0x0000000204047210 */ /* 0x000fe20007fbe0ff */
[----:B--2---:R0:W-:Y:S01]  /*6ee10*/  STG.E.U16 [R6.64], R5 ;  /* 0x0000000506007986 */ /* 0x0041e2000c101506 */
[----:B------:R-:W-:-:S05]  /*6ee20*/  PRMT R0, R5, 0x7632, R0 ;  /* 0x0000763205007816 */ /* 0x000fca0000000000 */
[----:B------:R1:W-:Y:S01]  /*6ee30*/  STG.E.U16 [R8.64], R0 ;  /* 0x0000000008007986 */ /* 0x0003e2000c101506 */
[----:B0-----:R-:W-:-:S03]  /*6ee40*/  IMAD R6, R19, 0xa4, RZ ;  /* 0x000000a413067824 */ /* 0x001fc600078e02ff */
[----:B----4-:R0:W-:Y:S01]  /*6ee50*/  STG.E.U16 [R10.64], R16 ;  /* 0x000000100a007986 */ /* 0x0101e2000c101506 */
[C---:B------:R-:W-:Y:S01]  /*6ee60*/  IMAD R5, R19.reuse, 0x51, RZ ;  /* 0x0000005113057824 */ /* 0x040fe200078e02ff */
[----:B------:R-:W-:Y:S01]  /*6ee70*/  IADD3 R6, P4, R6, R2, RZ ;  /* 0x0000000206067210 */ /* 0x000fe20007f9e0ff */
[C---:B-1----:R-:W-:Y:S01]  /*6ee80*/  IMAD R8, R19.reuse, 0xa6, RZ ;  /* 0x000000a613087824 */ /* 0x042fe200078e02ff */
[----:B------:R-:W-:Y:S01]  /*6ee90*/  PRMT R0, R16, 0x7632, R0 ;  /* 0x0000763210007816 */ /* 0x000fe20000000000 */
[C---:B------:R-:W-:Y:S01]  /*6eea0*/  IMAD R9, R19.reuse, 0x53, RZ ;  /* 0x0000005313097824 */ /* 0x040fe200078e02ff */
[-C--:B------:R-:W-:Y:S01]  /*6eeb0*/  LEA.HI.X.SX32 R7, R22, R3.reuse, 0x1, P4 ;  /* 0x0000000316077211 */ /* 0x080fe200020f0eff */
[----:B0-----:R-:W-:Y:S01]  /*6eec0*/  IMAD R10, R19, 0xa8, RZ ;  /* 0x000000a8130a7824 */ /* 0x001fe200078e02ff */
[----:B------:R-:W2:Y:S01]  /*6eed0*/  LDL.LU R16, [R1+0xf8] ;  /* 0x0000f80001107983 */ /* 0x000ea20000300800 */
[----:B------:R-:W-:-:S03]  /*6eee0*/  LEA.HI.X.SX32 R5, R5, R3, 0x1, P5 ;  /* 0x0000000305057211 */ /* 0x000fc600028f0eff */
[----:B------:R-:W3:Y:S04]  /*6eef0*/  LDL.LU R19, [R1+0xcc] ;  /* 0x0000cc0001137983 */ /* 0x000ee80000300800 */
[----:B------:R-:W4:Y:S04]  /*6ef00*/  LDL.LU R22, [R1+0xe8] ;  /* 0x0000e80001167983 */ /* 0x000f280000300800 */
[----:B------:R0:W-:Y:S04]  /*6ef10*/  STG.E.U16 [R4.64], R0 ;  /* 0x0000000004007986 */ /* 0x0001e8000c101506 */
[----:B0-----:R-:W5:Y:S01]  /*6ef20*/  LDL.LU R5, [R1+0xd8] ;  /* 0x0000d80001057983 */ /* 0x001f620000300800 */
[----:B------:R-:W-:-:S04]  /*6ef30*/  IADD3 R10, P6, R10, R2, RZ ;  /* 0x000000020a0a7210 */ /* 0x000fc80007fde0ff */
[----:B------:R-:W-:Y:S02]  /*6ef40*/  LEA.HI.X.SX32 R11, R21, R3, 0x1, P6 ;  /* 0x00000003150b7211 */ /* 0x000fe400030f0eff */
[----:B------:R-:W-:Y:S02]  /*6ef50*/  MOV R21, c[0x0][0x1c8] ;  /* 0x0000720000157a02 */ /* 0x000fe40000000f00 */
[----:B------:R-:W-:-:S04]  /*6ef60*/  IADD3 R8, P5, R8, R2, RZ ;  /* 0x0000000208087210 */ /* 0x000fc80007fbe0ff */
[----:B------:R-:W-:Y:S01]  /*6ef70*/  LEA.HI.X.SX32 R9, R9, R3, 0x1, P5 ;  /* 0x0000000309097211 */ /* 0x000fe200028f0eff */
[C---:B------:R-:W-:Y:S01]  /*6ef80*/  IMAD R4, R21.reuse, 0x55, RZ ;  /* 0x0000005515047824 */ /* 0x040fe200078e02ff */
[----:B----4-:R-:W-:Y:S01]  /*6ef90*/  PRMT R0, R22, 0x7632, R0 ;  /* 0x0000763216007816 */ /* 0x010fe20000000000 */
[----:B------:R0:W-:Y:S04]  /*6efa0*/  STG.E.U16 [R6.64], R22 ;  /* 0x0000001606007986 */ /* 0x0001e8000c101506 */
[----:B------:R1:W-:Y:S01]  /*6efb0*/  STG.E.U16 [R8.64], R0 ;  /* 0x0000000008007986 */ /* 0x0003e2000c101506 */
[----:B0-----:R-:W-:-:S03]  /*6efc0*/  IMAD R22, R21, 0xaa, RZ ;  /* 0x000000aa15167824 */ /* 0x001fc600078e02ff */
[----:B-----5:R0:W-:Y:S02]  /*6efd0*/  STG.E.U16 [R10.64], R5 ;  /* 0x000000050a007986 */ /* 0x0201e4000c101506 */
[-C--:B------:R-:W-:Y:S02]  /*6efe0*/  IADD3 R6, P5, R22, R2.reuse, RZ ;  /* 0x0000000216067210 */ /* 0x080fe40007fbe0ff */
[----:B-1----:R-:W-:Y:S01]  /*6eff0*/  PRMT R0, R5, 0x7632, R0 ;  /* 0x0000763205007816 */ /* 0x002fe20000000000 */
[----:B------:R-:W-:Y:S01]  /*6f000*/  IMAD.MOV.U32 R9, RZ, RZ, c[0x0][0x1c8] ;  /* 0x00007200ff097624 */ /* 0x000fe200078e00ff */
[----:B------:R-:W-:Y:S01]  /*6f010*/  LEA.HI.X.SX32 R7, R4, R3, 0x1, P5 ;  /* 0x0000000304077211 */ /* 0x000fe200028f0eff */
[C---:B------:R-:W-:Y:S02]  /*6f020*/  IMAD R22, R21.reuse, 0xb0, RZ ;  /* 0x000000b015167824 */ /* 0x040fe400078e02ff */
[C---:B0-----:R-:W-:Y:S01]  /*6f030*/  IMAD R5, R21.reuse, 0xac, RZ ;  /* 0x000000ac15057824 */ /* 0x041fe200078e02ff */
[----:B------:R-:W-:Y:S01]  /*6f040*/  MOV R11, c[0x0][0x1c8] ;  /* 0x00007200000b7a02 */ /* 0x000fe20000000f00 */
[----:B------:R-:W-:Y:S01]  /*6f050*/  IMAD R10, R21, 0xae, RZ ;  /* 0x000000ae150a7824 */ /* 0x000fe200078e02ff */
[----:B------:R0:W-:Y:S01]  /*6f060*/  STG.E.U16 [R6.64], R0 ;  /* 0x0000000006007986 */ /* 0x0001e2000c101506 */
[----:B------:R-:W-:Y:S01]  /*6f070*/  IMAD R9, R9, 0x56, RZ ;  /* 0x0000005609097824 */ /* 0x000fe200078e02ff */
[-C--:B------:R-:W-:Y:S01]  /*6f080*/  IADD3 R8, P4, R5, R2.reuse, RZ ;  /* 0x0000000205087210 */ /* 0x080fe20007f9e0ff */
[----:B------:R-:W-:Y:S01]  /*6f090*/  IMAD R5, R21, 0x57, RZ ;  /* 0x0000005715057824 */ /* 0x000fe200078e02ff */
[----:B------:R-:W-:-:S02]  /*6f0a0*/  IADD3 R10, P5, R10, R2, RZ ;  /* 0x000000020a0a7210 */ /* 0x000fc40007fbe0ff */
[-C--:B------:R-:W-:Y:S02]  /*6f0b0*/  IADD3 R4, P6, R22, R2.reuse, RZ ;  /* 0x0000000216047210 */ /* 0x080fe40007fde0ff */
[-C--:B------:R-:W-:Y:S01]  /*6f0c0*/  LEA.HI.X.SX32 R9, R9, R3.reuse, 0x1, P4 ;  /* 0x0000000309097211 */ /* 0x080fe200020f0eff */
[----:B------:R-:W4:Y:S01]  /*6f0d0*/  LDL.LU R22, [R1+0xdc] ;  /* 0x0000dc0001167983 */ /* 0x000f220000300800 */
[----:B0-----:R-:W-:Y:S01]  /*6f0e0*/  IMAD R7, R11, 0x58, RZ ;  /* 0x000000580b077824 */ /* 0x001fe200078e02ff */
[-C--:B------:R-:W-:Y:S01]  /*6f0f0*/  LEA.HI.X.SX32 R11, R5, R3.reuse, 0x1, P5 ;  /* 0x00000003050b7211 */ /* 0x080fe200028f0eff */
[----:B------:R-:W-:Y:S01]  /*6f100*/  IMAD R6, R21, 0xb4, RZ ;  /* 0x000000b415067824 */ /* 0x000fe200078e02ff */
[----:B--2---:R-:W-:Y:S02]  /*6f110*/  PRMT R0, R16, 0x7632, R0 ;  /* 0x0000763210007816 */ /* 0x004fe40000000000 */
[----:B------:R-:W-:Y:S01]  /*6f120*/  LEA.HI.X.SX32 R5, R7, R3, 0x1, P6 ;  /* 0x0000000307057211 */ /* 0x000fe200030f0eff */
[----:B------:R-:W-:Y:S01]  /*6f130*/  IMAD R7, R21, 0xb2, RZ ;  /* 0x000000b215077824 */ /* 0x000fe200078e02ff */
[----:B------:R0:W-:Y:S01]  /*6f140*/  STG.E.U16 [R8.64], R16 ;  /* 0x0000001008007986 */ /* 0x0001e2000c101506 */
[----:B------:R-:W-:-:S03]  /*6f150*/  IADD3 R6, P4, R6, R2, RZ ;  /* 0x0000000206067210 */ /* 0x000fc60007f9e0ff */
[----:B------:R1:W-:Y:S04]  /*6f160*/  STG.E.U16 [R10.64], R0 ;  /* 0x000000000a007986 */ /* 0x0003e8000c101506 */
[----:B---3--:R2:W-:Y:S04]  /*6f170*/  STG.E.U16 [R4.64], R19 ;  /* 0x0000001304007986 */ /* 0x0085e8000c101506 */
[----:B0-----:R-:W3:Y:S01]  /*6f180*/  LDL.LU R16, [R1+0xfc] ;  /* 0x0000fc0001107983 */ /* 0x001ee20000300800 */
[----:B-1----:R-:W-:Y:S02]  /*6f190*/  PRMT R0, R19, 0x7632, R0 ;  /* 0x0000763213007816 */ /* 0x002fe40000000000 */
[----:B--2---:R-:W-:Y:S01]  /*6f1a0*/  IADD3 R4, P5, R7, R2, RZ ;  /* 0x0000000207047210 */ /* 0x004fe20007fbe0ff */
[----:B------:R-:W2:Y:S01]  /*6f1b0*/  LDL.LU R19, [R1+0x30] ;  /* 0x0000300001137983 */ /* 0x000ea20000300800 */
[----:B------:R-:W-:-:S03]  /*6f1c0*/  LEA.HI.X.SX32 R7, R15, R3, 0x1, P4 ;  /* 0x000000030f077211 */ /* 0x000fc600020f0eff */
[----:B------:R-:W5:Y:S01]  /*6f1d0*/  LDL.LU R15, [R1+0xec] ;  /* 0x0000ec00010f7983 */ /* 0x000f620000300800 */
[C---:B------:R-:W-:Y:S02]  /*6f1e0*/  IMAD R5, R21.reuse, 0x59, RZ ;  /* 0x0000005915057824 */ /* 0x040fe400078e02ff */
[C---:B------:R-:W-:Y:S02]  /*6f1f0*/  IMAD R8, R21.reuse, 0xb6, RZ ;  /* 0x000000b615087824 */ /* 0x040fe400078e02ff */
[----:B------:R-:W-:Y:S01]  /*6f200*/  IMAD R10, R21, 0xb8, RZ ;  /* 0x000000b8150a7824 */ /* 0x000fe200078e02ff */
[-C--:B------:R-:W-:Y:S01]  /*6f210*/  LEA.HI.X.SX32 R5, R5, R3.reuse, 0x1, P5 ;  /* 0x0000000305057211 */ /* 0x080fe200028f0eff */
[----:B------:R-:W-:Y:S01]  /*6f220*/  IMAD R9, R21, 0x5b, RZ ;  /* 0x0000005b15097824 */ /* 0x000fe200078e02ff */
[-C--:B------:R-:W-:Y:S02]  /*6f230*/  IADD3 R8, P5, R8, R2.reuse, RZ ;  /* 0x0000000208087210 */ /* 0x080fe40007fbe0ff */
[----:B------:R-:W-:Y:S01]  /*6f240*/  IADD3 R10, P6, R10, R2, RZ ;  /* 0x000000020a0a7210 */ /* 0x000fe20007fde0ff */
[----:B------:R0:W-:Y:S01]  /*6f250*/  STG.E.U16 [R4.64], R0 ;  /* 0x0000000004007986 */ /* 0x0001e2000c101506 */
[----:B------:R-:W-:-:S02]  /*6f260*/  LEA.HI.X.SX32 R9, R9, R3, 0x1, P5 ;  /* 0x0000000309097211 */ /* 0x000fc400028f0eff */
[----:B------:R-:W-:Y:S01]  /*6f270*/  LEA.HI.X.SX32 R11, R14, R3, 0x1, P6 ;  /* 0x000000030e0b7211 */ /* 0x000fe200030f0eff */
[C---:B0-----:R-:W-:Y:S02]  /*6f280*/  IMAD R4, R21.reuse, 0xba, RZ ;  /* 0x000000ba15047824 */ /* 0x041fe400078e02ff */
[----:B------:R-:W-:-:S03]  /*6f290*/  IMAD R5, R21, 0x5d, RZ ;  /* 0x0000005d15057824 */ /* 0x000fc600078e02ff */
[----:B------:R-:W-:Y:S01]  /*6f2a0*/  IADD3 R4, P5, R4, R2, RZ ;  /* 0x0000000204047210 */ /* 0x000fe20007fbe0ff */
[----:B------:R-:W-:-:S03]  /*6f2b0*/  IMAD.MOV.U32 R14, RZ, RZ, c[0x0][0x1c8] ;  /* 0x00007200ff0e7624 */ /* 0x000fc600078e00ff */
[----:B------:R-:W-:Y:S01]  /*6f2c0*/  LEA.HI.X.SX32 R5, R5, R3, 0x1, P5 ;  /* 0x0000000305057211 */ /* 0x000fe200028f0eff */
[----:B------:R-:W-:Y:S01]  /*6f2d0*/  IMAD R14, R14, 0x60, RZ ;  /* 0x000000600e0e7824 */ /* 0x000fe200078e02ff */
[----:B-----5:R-:W-:Y:S01]  /*6f2e0*/  PRMT R0, R15, 0x7632, R0 ;  /* 0x000076320f007816 */ /* 0x020fe20000000000 */
[----:B------:R0:W-:Y:S04]  /*6f2f0*/  STG.E.U16 [R6.64], R15 ;  /* 0x0000000f06007986 */ /* 0x0001e8000c101506 */
[----:B------:R1:W-:Y:S04]  /*6f300*/  STG.E.U16 [R8.64], R0 ;  /* 0x0000000008007986 */ /* 0x0003e8000c101506 */
[----:B----4-:R4:W-:Y:S04]  /*6f310*/  STG.E.U16 [R10.64], R22 ;  /* 0x000000160a007986 */ /* 0x0109e8000c101506 */
[----:B0-----:R-:W5:Y:S01]  /*6f320*/  LDL.LU R15, [R1+0x20] ;  /* 0x00002000010f7983 */ /* 0x001f620000300800 */
[----:B-1----:R-:W-:-:S02]  /*6f330*/  PRMT R0, R22, 0x7632, R0 ;  /* 0x0000763216007816 */ /* 0x002fc40000000000 */
[----:B----4-:R-:W-:-:S05]  /*6f340*/  MOV R22, c[0x0][0x1c8] ;  /* 0x0000720000167a02 */ /* 0x010fca0000000f00 */
[----:B------:R-:W-:Y:S02]  /*6f350*/  IMAD R7, R22, 0x5e, RZ ;  /* 0x0000005e16077824 */ /* 0x000fe400078e02ff */
[----:B------:R-:W4:Y:S01]  /*6f360*/  LDL.LU R22, [R1+0x10] ;  /* 0x0000100001167983 */ /* 0x000f220000300800 */
[C---:B------:R-:W-:Y:S02]  /*6f370*/  IMAD R6, R21.reuse, 0xbc, RZ ;  /* 0x000000bc15067824 */ /* 0x040fe400078e02ff */
[----:B------:R-:W-:-:S03]  /*6f380*/  IMAD R8, R21, 0xbe, RZ ;  /* 0x000000be15087824 */ /* 0x000fc600078e02ff */
[----:B------:R-:W-:Y:S01]  /*6f390*/  IADD3 R6, P4, R6, R2, RZ ;  /* 0x0000000206067210 */ /* 0x000fe20007f9e0ff */
[----:B------:R-:W-:-:S03]  /*6f3a0*/  IMAD R10, R21, 0xc0, RZ ;  /* 0x000000c0150a7824 */ /* 0x000fc600078e02ff */
[----:B------:R-:W-:Y:S01]  /*6f3b0*/  LEA.HI.X.SX32 R7, R7, R3, 0x1, P4 ;  /* 0x0000000307077211 */ /* 0x000fe200020f0eff */
[----:B------:R-:W-:Y:S01]  /*6f3c0*/  IMAD R9, R21, 0x5f, RZ ;  /* 0x0000005f15097824 */ /* 0x000fe200078e02ff */
[-C--:B------:R-:W-:Y:S01]  /*6f3d0*/  IADD3 R8, P5, R8, R2.reuse, RZ ;  /* 0x0000000208087210 */ /* 0x080fe20007fbe0ff */
[----:B------:R0:W-:Y:S01]  /*6f3e0*/  STG.E.U16 [R4.64], R0 ;  /* 0x0000000004007986 */ /* 0x0001e2000c101506 */
[----:B------:R-:W-:-:S03]  /*6f3f0*/  IADD3 R10, P6, R10, R2, RZ ;  /* 0x000000020a0a7210 */ /* 0x000fc60007fde0ff */
[----:B---3--:R1:W-:Y:S01]  /*6f400*/  STG.E.U16 [R6.64], R16 ;  /* 0x0000001006007986 */ /* 0x0083e2000c101506 */
[-C--:B------:R-:W-:Y:S02]  /*6f410*/  LEA.HI.X.SX32 R9, R9, R3.reuse, 0x1, P5 ;  /* 0x0000000309097211 */ /* 0x080fe400028f0eff */
[----:B------:R-:W-:Y:S02]  /*6f420*/  LEA.HI.X.SX32 R11, R14, R3, 0x1, P6 ;  /* 0x000000030e0b7211 */ /* 0x000fe400030f0eff */
[----:B0-----:R-:W-:Y:S02]  /*6f430*/  PRMT R0, R16, 0x7632, R0 ;  /* 0x0000763210007816 */ /* 0x001fe40000000000 */
[----:B-1----:R-:W3:Y:S04]  /*6f440*/  LDL.LU R16, [R1] ;  /* 0x0000000001107983 */ /* 0x002ee80000300800 */
[----:B------:R0:W-:Y:S04]  /*6f450*/  STG.E.U16 [R8.64], R0 ;  /* 0x0000000008007986 */ /* 0x0001e8000c101506 */
[----:B--2---:R1:W-:Y:S01]  /*6f460*/  STG.E.U16 [R10.64], R19 ;  /* 0x000000130a007986 */ /* 0x0043e2000c101506 */
[----:B0-----:R-:W-:-:S03]  /*6f470*/  PRMT R0, R19, 0x7632, R0 ;  /* 0x0000763213007816 */ /* 0x001fc60000000000 */
[----:B-1----:R-:W2:Y:S01]  /*6f480*/  LDL.LU R19, [R1+0x34] ;  /* 0x0000340001137983 */ /* 0x002ea20000300800 */
[C---:B------:R-:W-:Y:S02]  /*6f490*/  IMAD R4, R21.reuse, 0xc2, RZ ;  /* 0x000000c215047824 */ /* 0x040fe400078e02ff */
[C---:B------:R-:W-:Y:S02]  /*6f4a0*/  IMAD R5, R21.reuse, 0x61, RZ ;  /* 0x0000006115057824 */ /* 0x040fe400078e02ff */
[C---:B------:R-:W-:Y:S01]  /*6f4b0*/  IMAD R6, R21.reuse, 0xc4, RZ ;  /* 0x000000c415067824 */ /* 0x040fe200078e02ff */
[-C--:B------:R-:W-:Y:S01]  /*6f4c0*/  IADD3 R4, P5, R4, R2.reuse, RZ ;  /* 0x0000000204047210 */ /* 0x080fe20007fbe0ff */
[C---:B------:R-:W-:Y:S02]  /*6f4d0*/  IMAD R8, R21.reuse, 0xc6, RZ ;  /* 0x000000c615087824 */ /* 0x040fe400078e02ff */
[----:B------:R-:W-:Y:S01]  /*6f4e0*/  IMAD R10, R21, 0xc8, RZ ;  /* 0x000000c8150a7824 */ /* 0x000fe200078e02ff */
[----:B------:R-:W-:Y:S01]  /*6f4f0*/  LEA.HI.X.SX32 R5, R5, R3, 0x1, P5 ;  /* 0x0000000305057211 */ /* 0x000fe200028f0eff */
[----:B------:R-:W-:Y:S01]  /*6f500*/  IMAD R9, R21, 0x63, RZ ;  /* 0x0000006315097824 */ /* 0x000fe200078e02ff */
[----:B------:R-:W-:-:S02]  /*6f510*/  IADD3 R6, P4, R6, R2, RZ ;  /* 0x0000000206067210 */ /* 0x000fc40007f9e0ff */
[-C--:B------:R-:W-:Y:S02]  /*6f520*/  IADD3 R8, P5, R8, R2.reuse, RZ ;  /* 0x0000000208087210 */ /* 0x080fe40007fbe0ff */
[----:B------:R-:W-:Y:S01]  /*6f530*/  IADD3 R10, P6, R10, R2, RZ ;  /* 0x000000020a0a7210 */ /* 0x000fe20007fde0ff */
[----:B------:R0:W-:Y:S01]  /*6f540*/  STG.E.U16 [R4.64], R0 ;  /* 0x0000000004007986 */ /* 0x0001e2000c101506 */
[-C--:B------:R-:W-:Y:S02]  /*6f550*/  LEA.HI.X.SX32 R7, R24, R3.reuse, 0x1, P4 ;  /* 0x0000000318077211 */ /* 0x080fe400020f0eff */
[-C--:B------:R-:W-:Y:S02]  /*6f560*/  LEA.HI.X.SX32 R9, R9, R3.reuse, 0x1, P5 ;  /* 0x0000000309097211 */ /* 0x080fe400028f0eff */
[----:B------:R-:W-:Y:S01]  /*6f570*/  LEA.HI.X.SX32 R11, R23, R3, 0x1, P6 ;  /* 0x00000003170b7211 */ /* 0x000fe200030f0eff */
[C---:B0-----:R-:W-:Y:S02]  /*6f580*/  IMAD R4, R21.reuse, 0xca, RZ ;  /* 0x000000ca15047824 */ /* 0x041fe400078e02ff */
[----:B------:R-:W-:-:S03]  /*6f590*/  IMAD R5, R21, 0x65, RZ ;  /* 0x0000006515057824 */ /* 0x000fc600078e02ff */
[----:B------:R-:W-:Y:S02]  /*6f5a0*/  IADD3 R4, P5, R4, R2, RZ ;  /* 0x0000000204047210 */ /* 0x000fe40007fbe0ff */
[----:B------:R-:W-:Y:S02]  /*6f5b0*/  MOV R14, c[0x0][0x1c8] ;  /* 0x00007200000e7a02 */ /* 0x000fe40000000f00 */
[----:B------:R-:W-:-:S03]  /*6f5c0*/  LEA.HI.X.SX32 R5, R5, R3, 0x1, P5 ;  /* 0x0000000305057211 */ /* 0x000fc600028f0eff */
[----:B------:R-:W-:Y:S01]  /*6f5d0*/  IMAD R14, R14, 0x68, RZ ;  /* 0x000000680e0e7824 */ /* 0x000fe200078e02ff */
[----:B-----5:R-:W-:Y:S01]  /*6f5e0*/  PRMT R0, R15, 0x7632, R0 ;  /* 0x000076320f007816 */ /* 0x020fe20000000000 */
[----:B------:R0:W-:Y:S04]  /*6f5f0*/  STG.E.U16 [R6.64], R15 ;  /* 0x0000000f06007986 */ /* 0x0001e8000c101506 */
[----:B------:R1:W-:Y:S04]  /*6f600*/  STG.E.U16 [R8.64], R0 ;  /* 0x0000000008007986 */ /* 0x0003e8000c101506 */
[----:B0-----:R-:W5:Y:S04]  /*6f610*/  LDL.LU R15, [R1+0x24] ;  /* 0x00002400010f7983 */ /* 0x001f680000300800 */
[----:B----4-:R0:W-:Y:S01]  /*6f620*/  STG.E.U16 [R10.64], R22 ;  /* 0x000000160a007986 */ /* 0x0101e2000c101506 */
[----:B-1----:R-:W-:-:S02]  /*6f630*/  PRMT R0, R22, 0x7632, R0 ;  /* 0x0000763216007816 */ /* 0x002fc40000000000 */
[----:B0-----:R-:W-:-:S05]  /*6f640*/  MOV R22, c[0x0][0x1c8] ;  /* 0x0000720000167a02 */ /* 0x001fca0000000f00 */
        /* <DEDUP_REMOVED lines=15> */
[----:B-1----:R-:W3:Y:S04]  /*6f740*/  LDL.LU R16, [R1+0x4] ;  /* 0x0000040001107983 */ /* 0x002ee80000300800 */
        /* <DEDUP_REMOVED lines=30> */
[----:B-1----:R-:W-:Y:S01]  /*6f930*/  PRMT R0, R22, 0x7632, R0 ;  /* 0x0000763216007816 */ /* 0x002fe20000000000 */
[----:B0-----:R-:W-:-:S04]  /*6f940*/  IMAD.MOV.U32 R22, RZ, RZ, c[0x0][0x1c8] ;  /* 0x00007200ff167624 */ /* 0x001fc800078e00ff */
        /* <DEDUP_REMOVED lines=35> */
[C---:B------:R-:W-:Y:S02]  /*6fb80*/  IMAD R14, R21.reuse, 0xea, RZ ;  /* 0x000000ea150e7824 */ /* 0x040fe400078e02ff */
[----:B0-----:R-:W-:-:S02]  /*6fb90*/  IMAD R5, R21, 0xec, RZ ;  /* 0x000000ec15057824 */ /* 0x001fc400078e02ff */
[C---:B------:R-:W-:Y:S02]  /*6fba0*/  IMAD R4, R21.reuse, 0x75, RZ ;  /* 0x0000007515047824 */ /* 0x040fe400078e02ff */
[----:B------:R-:W-:Y:S01]  /*6fbb0*/  IMAD R17, R21, 0xf0, RZ ;  /* 0x000000f015117824 */ /* 0x000fe200078e02ff */
[----:B-----5:R-:W-:Y:S01]  /*6fbc0*/  PRMT R0, R15, 0x7632, R0 ;  /* 0x000076320f007816 */ /* 0x020fe20000000000 */
[----:B------:R0:W-:Y:S04]  /*6fbd0*/  STG.E.U16 [R6.64], R15 ;  /* 0x0000000f06007986 */ /* 0x0001e8000c101506 */
[----:B------:R1:W-:Y:S04]  /*6fbe0*/  STG.E.U16 [R8.64], R0 ;  /* 0x0000000008007986 */ /* 0x0003e8000c101506 */
[----:B0-----:R-:W5:Y:S01]  /*6fbf0*/  LDL.LU R15, [R1+0x2c] ;  /* 0x00002c00010f7983 */ /* 0x001f620000300800 */
[----:B------:R-:W-:-:S03]  /*6fc00*/  IADD3 R6, P5, R14, R2, RZ ;  /* 0x000000020e067210 */ /* 0x000fc60007fbe0ff */
[----:B----4-:R0:W-:Y:S01]  /*6fc10*/  STG.E.U16 [R10.64], R22 ;  /* 0x000000160a007986 */ /* 0x0101e2000c101506 */
[----:B-1----:R-:W-:Y:S02]  /*6fc20*/  PRMT R0, R22, 0x7632, R0 ;  /* 0x0000763216007816 */ /* 0x002fe40000000000 */
[----:B0-----:R-:W-:-:S05]  /*6fc30*/  MOV R22, c[0x0][0x1c8] ;  /* 0x0000720000167a02 */ /* 0x001fca0000000f00 */
[----:B------:R-:W-:Y:S02]  /*6fc40*/  IMAD R24, R22, 0x76, RZ ;  /* 0x0000007616187824 */ /* 0x000fe400078e02ff */
[----:B------:R-:W4:Y:S01]  /*6fc50*/  LDL.LU R22, [R1+0x1c] ;  /* 0x00001c0001167983 */ /* 0x000f220000300800 */
[-C--:B------:R-:W-:Y:S01]  /*6fc60*/  IADD3 R8, P4, R5, R2.reuse, RZ ;  /* 0x0000000205087210 */ /* 0x080fe20007f9e0ff */
[C---:B------:R-:W-:Y:S01]  /*6fc70*/  IMAD R10, R21.reuse, 0xee, RZ ;  /* 0x000000ee150a7824 */ /* 0x040fe200078e02ff */
[-C--:B------:R-:W-:Y:S01]  /*6fc80*/  LEA.HI.X.SX32 R7, R4, R3.reuse, 0x1, P5 ;  /* 0x0000000304077211 */ /* 0x080fe200028f0eff */
[----:B------:R-:W-:Y:S01]  /*6fc90*/  IMAD.MOV.U32 R14, RZ, RZ, c[0x0][0x1c8] ;  /* 0x00007200ff0e7624 */ /* 0x000fe200078e00ff */
[-C--:B------:R-:W-:Y:S01]  /*6fca0*/  LEA.HI.X.SX32 R9, R24, R3.reuse, 0x1, P4 ;  /* 0x0000000318097211 */ /* 0x080fe200020f0eff */
[----:B------:R-:W-:Y:S01]  /*6fcb0*/  IMAD R5, R21, 0x77, RZ ;  /* 0x0000007715057824 */ /* 0x000fe200078e02ff */
[-C--:B------:R-:W-:Y:S01]  /*6fcc0*/  IADD3 R10, P5, R10, R2.reuse, RZ ;  /* 0x000000020a0a7210 */ /* 0x080fe20007fbe0ff */
[----:B------:R-:W-:Y:S01]  /*6fcd0*/  IMAD R14, R14, 0x78, RZ ;  /* 0x000000780e0e7824 */ /* 0x000fe200078e02ff */
[----:B------:R-:W-:Y:S01]  /*6fce0*/  IADD3 R4, P6, R17, R2, RZ ;  /* 0x0000000211047210 */ /* 0x000fe20007fde0ff */
[----:B------:R0:W-:Y:S01]  /*6fcf0*/  STG.E.U16 [R6.64], R0 ;  /* 0x0000000006007986 */ /* 0x0001e2000c101506 */
[----:B------:R-:W-:-:S03]  /*6fd00*/  LEA.HI.X.SX32 R11, R5, R3, 0x1, P5 ;  /* 0x00000003050b7211 */ /* 0x000fc600028f0eff */
[----:B---3--:R1:W-:Y:S01]  /*6fd10*/  STG.E.U16 [R8.64], R16 ;  /* 0x0000001008007986 */ /* 0x0083e2000c101506 */
        /* <DEDUP_REMOVED lines=9> */
[----:B------:R-:W-:Y:S01]  /*6fdb0*/  IMAD R6, R21, 0xf4, RZ ;  /* 0x000000f415067824 */ /* 0x000fe200078e02ff */
        /* <DEDUP_REMOVED lines=14> */
[----:B------:R-:W-:-:S04]  /*6fea0*/  IADD3 R4, P5, R4, R2, RZ ;  /* 0x0000000204047210 */ /* 0x000fc80007fbe0ff */
[----:B------:R-:W-:Y:S02]  /*6feb0*/  LEA.HI.X.SX32 R5, R5, R3, 0x1, P5 ;  /* 0x0000000305057211 */ /* 0x000fe400028f0eff */
[----:B-----5:R-:W-:Y:S01]  /*6fec0*/  PRMT R0, R15, 0x7632, R0 ;  /* 0x000076320f007816 */ /* 0x020fe20000000000 */
[----:B------:R0:W-:Y:S04]  /*6fed0*/  STG.E.U16 [R6.64], R15 ;  /* 0x0000000f06007986 */ /* 0x0001e8000c101506 */
[----:B------:R1:W-:Y:S04]  /*6fee0*/  STG.E.U16 [R8.64], R0 ;  /* 0x0000000008007986 */ /* 0x0003e8000c101506 */
[----:B0-----:R-:W5:Y:S01]  /*6fef0*/  LDL.LU R15, [R1+0x360] ;  /* 0x00036000010f7983 */ /* 0x001f620000300800 */
[----:B------:R-:W-:-:S02]  /*6ff00*/  IMAD R6, R21, 0xfc, RZ ;  /* 0x000000fc15067824 */ /* 0x000fc400078e02ff */
[----:B-1----:R-:W-:-:S03]  /*6ff10*/  IMAD R8, R21, 0xfe, RZ ;  /* 0x000000fe15087824 */ /* 0x002fc600078e02ff */
[----:B------:R-:W-:Y:S02]  /*6ff20*/  IADD3 R6, P4, R6, R2, RZ ;  /* 0x0000000206067210 */ /* 0x000fe40007f9e0ff */
[----:B----4-:R-:W-:Y:S01]  /*6ff30*/  PRMT R0, R22, 0x7632, R0 ;  /* 0x0000763216007816 */ /* 0x010fe20000000000 */
[----:B------:R0:W-:Y:S02]  /*6ff40*/  STG.E.U16 [R10.64], R22 ;  /* 0x000000160a007986 */ /* 0x0001e4000c101506 */
[----:B0-----:R-:W-:-:S05]  /*6ff50*/  MOV R22, c[0x0][0x1c8] ;  /* 0x0000720000167a02 */ /* 0x001fca0000000f00 */
[----:B------:R-:W-:Y:S02]  /*6ff60*/  IMAD R14, R22, 0x7e, RZ ;  /* 0x0000007e160e7824 */ /* 0x000fe400078e02ff */
[----:B------:R-:W4:Y:S01]  /*6ff70*/  LDL.LU R22, [R1+0x350] ;  /* 0x0003500001167983 */ /* 0x000f220000300800 */
[C---:B------:R-:W-:Y:S02]  /*6ff80*/  IMAD R9, R21.reuse, 0x7f, RZ ;  /* 0x0000007f15097824 */ /* 0x040fe400078e02ff */
[----:B------:R-:W-:Y:S01]  /*6ff90*/  LEA.HI.X.SX32 R7, R14, R3, 0x1, P4 ;  /* 0x000000030e077211 */ /* 0x000fe200020f0eff */
[----:B------:R0:W-:Y:S01]  /*6ffa0*/  STG.E.U16 [R4.64], R0 ;  /* 0x0000000004007986 */ /* 0x0001e2000c101506 */
[-C--:B------:R-:W-:Y:S02]  /*6ffb0*/  IADD3 R8, P5, R8, R2.reuse, RZ ;  /* 0x0000000208087210 */ /* 0x080fe40007fbe0ff */
[C---:B------:R-:W-:Y:S01]  /*6ffc0*/  SHF.L.U32 R11, R21.reuse, 0x7, RZ ;  /* 0x00000007150b7819 */ /* 0x040fe200000006ff */
[----:B---3--:R1:W-:Y:S01]  /*6ffd0*/  STG.E.U16 [R6.64], R16 ;  /* 0x0000001006007986 */ /* 0x0083e2000c101506 */
[----:B------:R-:W-:-:S02]  /*6ffe0*/  LEA R10, P6, R21, R2, 0x8 ;  /* 0x00000002150a7211 */ /* 0x000fc400078c40ff */
        /* <DEDUP_REMOVED lines=10> */
[----:B------:R-:W-:Y:S01]  /*70090*/  IMAD.MOV.U32 R14, RZ, RZ, c[0x0][0x1c8] ;  /* 0x00007200ff0e7624 */ /* 0x000fe200078e00ff */
[-C--:B------:R-:W-:Y:S01]  /*700a0*/  IADD3 R4, P5, R4, R2.reuse, RZ ;  /* 0x0000000204047210 */ /* 0x080fe20007fbe0ff */
[C---:B------:R-:W-:Y:S01]  /*700b0*/  IMAD R5, R21.reuse, 0x81, RZ ;  /* 0x0000008115057824 */ /* 0x040fe200078e02ff */
[----:B------:R-:W-:Y:S01]  /*700c0*/  IADD3 R6, P4, R6, R2, RZ ;  /* 0x0000000206067210 */ /* 0x000fe20007f9e0ff */
[----:B------:R-:W-:Y:S02]  /*700d0*/  IMAD R14, R14, 0x82, RZ ;  /* 0x000000820e0e7824 */ /* 0x000fe400078e02ff */
[----:B------:R-:W-:-:S02]  /*700e0*/  IMAD R8, R21, 0x106, RZ ;  /* 0x0000010615087824 */ /* 0x000fc400078e02ff */
[----:B------:R-:W-:Y:S01]  /*700f0*/  IMAD R10, R21, 0x108, RZ ;  /* 0x00000108150a7824 */ /* 0x000fe200078e02ff */
[-C--:B------:R-:W-:Y:S01]  /*70100*/  LEA.HI.X.SX32 R5, R5, R3.reuse, 0x1, P5 ;  /* 0x0000000305057211 */ /* 0x080fe200028f0eff */
[----:B------:R-:W-:Y:S01]  /*70110*/  IMAD R9, R21, 0x83, RZ ;  /* 0x0000008315097824 */ /* 0x000fe200078e02ff */
[-C--:B------:R-:W-:Y:S02]  /*70120*/  LEA.HI.X.SX32 R7, R14, R3.reuse, 0x1, P4 ;  /* 0x000000030e077211 */ /* 0x080fe400020f0eff */
[-C--:B------:R-:W-:Y:S02]  /*70130*/  IADD3 R8, P5, R8, R2.reuse, RZ ;  /* 0x0000000208087210 */ /* 0x080fe40007fbe0ff */
[----:B------:R-:W-:Y:S01]  /*70140*/  IADD3 R10, P6, R10, R2, RZ ;  /* 0x000000020a0a7210 */ /* 0x000fe20007fde0ff */
[----:B------:R0:W-:Y:S01]  /*70150*/  STG.E.U16 [R4.64], R0 ;  /* 0x0000000004007986 */ /* 0x0001e2000c101506 */
[-C--:B------:R-:W-:Y:S02]  /*70160*/  LEA.HI.X.SX32 R9, R9, R3.reuse, 0x1, P5 ;  /* 0x0000000309097211 */ /* 0x080fe400028f0eff */
[----:B------:R-:W-:-:S02]  /*70170*/  LEA.HI.X.SX32 R11, R27, R3, 0x1, P6 ;  /* 0x000000031b0b7211 */ /* 0x000fc400030f0eff */
[----:B------:R-:W-:Y:S01]  /*70180*/  MOV R14, c[0x0][0x1c8] ;  /* 0x00007200000e7a02 */ /* 0x000fe20000000f00 */
[C---:B0-----:R-:W-:Y:S02]  /*70190*/  IMAD R4, R21.reuse, 0x10a, RZ ;  /* 0x0000010a15047824 */ /* 0x041fe400078e02ff */
[----:B------:R-:W-:Y:S02]  /*701a0*/  IMAD R5, R21, 0x85, RZ ;  /* 0x0000008515057824 */ /* 0x000fe400078e02ff */
[----:B------:R-:W-:Y:S01]  /*701b0*/  IMAD R24, R14, 0x86, RZ ;  /* 0x000000860e187824 */ /* 0x000fe200078e02ff */
[----:B------:R-:W-:-:S04]  /*701c0*/  IADD3 R4, P5, R4, R2, RZ ;  /* 0x0000000204047210 */ /* 0x000fc80007fbe0ff */
[----:B------:R-:W-:Y:S01]  /*701d0*/  LEA.HI.X.SX32 R5, R5, R3, 0x1, P5 ;  /* 0x0000000305057211 */ /* 0x000fe200028f0eff */
[----:B------:R-:W-:Y:S01]  /*701e0*/  IMAD R14, R14, 0x88, RZ ;  /* 0x000000880e0e7824 */ /* 0x000fe200078e02ff */
[----:B-----5:R-:W-:Y:S01]  /*701f0*/  PRMT R0, R15, 0x7632, R0 ;  /* 0x000076320f007816 */ /* 0x020fe20000000000 */
[----:B------:R0:W-:Y:S04]  /*70200*/  STG.E.U16 [R6.64], R15 ;  /* 0x0000000f06007986 */ /* 0x0001e8000c101506 */
[----:B------:R1:W-:Y:S04]  /*70210*/  STG.E.U16 [R8.64], R0 ;  /* 0x0000000008007986 */ /* 0x0003e8000c101506 */
[----:B0-----:R-:W5:Y:S01]  /*70220*/  LDL.LU R15, [R1+0x364] ;  /* 0x00036400010f7983 */ /* 0x001f620000300800 */
[----:B------:R-:W-:-:S02]  /*70230*/  IMAD R6, R21, 0x10c, RZ ;  /* 0x0000010c15067824 */ /* 0x000fc400078e02ff */
[----:B-1----:R-:W-:-:S03]  /*70240*/  IMAD R8, R21, 0x10e, RZ ;  /* 0x0000010e15087824 */ /* 0x002fc600078e02ff */
[----:B------:R-:W-:Y:S01]  /*70250*/  IADD3 R6, P4, R6, R2, RZ ;  /* 0x0000000206067210 */ /* 0x000fe20007f9e0ff */
[----:B------:R-:W-:-:S03]  /*70260*/  IMAD R9, R21, 0x87, RZ ;  /* 0x0000008715097824 */ /* 0x000fc600078e02ff */
[----:B------:R-:W-:Y:S02]  /*70270*/  LEA.HI.X.SX32 R7, R24, R3, 0x1, P4 ;  /* 0x0000000318077211 */ /* 0x000fe400020f0eff */
[----:B------:R-:W-:Y:S01]  /*70280*/  IADD3 R8, P5, R8, R2, RZ ;  /* 0x0000000208087210 */ /* 0x000fe20007fbe0ff */
[----:B----4-:R0:W-:Y:S01]  /*70290*/  STG.E.U16 [R10.64], R22 ;  /* 0x000000160a007986 */ /* 0x0101e2000c101506 */
[----:B------:R-:W-:-:S03]  /*702a0*/  PRMT R0, R22, 0x7632, R0 ;  /* 0x0000763216007816 */ /* 0x000fc60000000000 */
[----:B0-----:R-:W4:Y:S01]  /*702b0*/  LDL.LU R22, [R1+0x354] ;  /* 0x0003540001167983 */ /* 0x001f220000300800 */
[----:B------:R-:W-:-:S03]  /*702c0*/  IMAD R10, R21, 0x110, RZ ;  /* 0x00000110150a7824 */ /* 0x000fc600078e02ff */
[----:B------:R0:W-:Y:S02]  /*702d0*/  STG.E.U16 [R4.64], R0 ;  /* 0x0000000004007986 */ /* 0x0001e4000c101506 */
[----:B------:R-:W-:Y:S02]  /*702e0*/  IADD3 R10, P6, R10, R2, RZ ;  /* 0x000000020a0a7210 */ /* 0x000fe40007fde0ff */
        /* <DEDUP_REMOVED lines=13> */
[C---:B------:R-:W-:Y:S01]  /*703c0*/  IMAD R8, R21.reuse, 0x116, RZ ;  /* 0x0000011615087824 */ /* 0x040fe200078e02ff */
[----:B------:R-:W-:Y:S01]  /*703d0*/  IADD3 R6, P4, R6, R2, RZ ;  /* 0x0000000206067210 */ /* 0x000fe20007f9e0ff */
[----:B------:R-:W-:Y:S01]  /*703e0*/  IMAD R10, R21, 0x118, RZ ;  /* 0x00000118150a7824 */ /* 0x000fe200078e02ff */
[-C--:B------:R-:W-:Y:S01]  /*703f0*/  LEA.HI.X.SX32 R5, R5, R3.reuse, 0x1, P5 ;  /* 0x0000000305057211 */ /* 0x080fe200028f0eff */
[----:B------:R-:W-:Y:S01]  /*70400*/  IMAD R9, R21, 0x8b, RZ ;  /* 0x0000008b15097824 */ /* 0x000fe200078e02ff */
[----:B------:R-:W-:-:S02]  /*70410*/  LEA.HI.X.SX32 R7, R28, R3, 0x1, P4 ;  /* 0x000000031c077211 */ /* 0x000fc400020f0eff */
[-C--:B------:R-:W-:Y:S02]  /*70420*/  IADD3 R8, P5, R8, R2.reuse, RZ ;  /* 0x0000000208087210 */ /* 0x080fe40007fbe0ff */
[----:B------:R-:W-:Y:S01]  /*70430*/  IADD3 R10, P6, R10, R2, RZ ;  /* 0x000000020a0a7210 */ /* 0x000fe20007fde0ff */
[----:B------:R0:W-:Y:S01]  /*70440*/  STG.E.U16 [R4.64], R0 ;  /* 0x0000000004007986 */ /* 0x0001e2000c101506 */
[-C--:B------:R-:W-:Y:S02]  /*70450*/  LEA.HI.X.SX32 R9, R9, R3.reuse, 0x1, P5 ;  /* 0x0000000309097211 */ /* 0x080fe400028f0eff */
[----:B------:R-:W-:Y:S02]  /*70460*/  LEA.HI.X.SX32 R11, R20, R3, 0x1, P6 ;  /* 0x00000003140b7211 */ /* 0x000fe400030f0eff */
[----:B------:R-:W-:Y:S01]  /*70470*/  MOV R14, c[0x0][0x1c8] ;  /* 0x00007200000e7a02 */ /* 0x000fe20000000f00 */
[C---:B0-----:R-:W-:Y:S02]  /*70480*/  IMAD R4, R21.reuse, 0x11a, RZ ;  /* 0x0000011a15047824 */ /* 0x041fe400078e02ff */
[----:B------:R-:W-:-:S02]  /*70490*/  IMAD R5, R21, 0x8d, RZ ;  /* 0x0000008d15057824 */ /* 0x000fc400078e02ff */
        /* <DEDUP_REMOVED lines=28> */
[----:B-1----:R-:W2:Y:S01]  /*70660*/  LDL R19, [R1+0x37c] ;  /* 0x00037c0001137983 */ /* 0x002ea20000100800 */
[C---:B------:R-:W-:Y:S02]  /*70670*/  IMAD R4, R21.reuse, 0x122, RZ ;  /* 0x0000012215047824 */ /* 0x040fe400078e02ff */
[C---:B------:R-:W-:Y:S02]  /*70680*/  IMAD R5, R21.reuse, 0x91, RZ ;  /* 0x0000009115057824 */ /* 0x040fe400078e02ff */
[C---:B------:R-:W-:Y:S01]  /*70690*/  IMAD R6, R21.reuse, 0x124, RZ ;  /* 0x0000012415067824 */ /* 0x040fe200078e02ff */
[-C--:B------:R-:W-:Y:S01]  /*706a0*/  IADD3 R4, P5, R4, R2.reuse, RZ ;  /* 0x0000000204047210 */ /* 0x080fe20007fbe0ff */
[----:B------:R-:W-:Y:S02]  /*706b0*/  IMAD.MOV.U32 R14, RZ, RZ, c[0x0][0x1c8] ;  /* 0x00007200ff0e7624 */ /* 0x000fe400078e00ff */
[C---:B------:R-:W-:Y:S02]  /*706c0*/  IMAD R8, R21.reuse, 0x126, RZ ;  /* 0x0000012615087824 */ /* 0x040fe400078e02ff */
[----:B------:R-:W-:Y:S01]  /*706d0*/  IMAD R10, R21, 0x128, RZ ;  /* 0x00000128150a7824 */ /* 0x000fe200078e02ff */
[----:B------:R-:W-:Y:S01]  /*706e0*/  LEA.HI.X.SX32 R5, R5, R3, 0x1, P5 ;  /* 0x0000000305057211 */ /* 0x000fe200028f0eff */
[----:B------:R-:W-:Y:S01]  /*706f0*/  IMAD R14, R14, 0x92, RZ ;  /* 0x000000920e0e7824 */ /* 0x000fe200078e02ff */
[-C--:B------:R-:W-:Y:S01]  /*70700*/  IADD3 R6, P4, R6, R2.reuse, RZ ;  /* 0x0000000206067210 */ /* 0x080fe20007f9e0ff */
[----:B------:R-:W-:Y:S01]  /*70710*/  IMAD R9, R21, 0x93, RZ ;  /* 0x0000009315097824 */ /* 0x000fe200078e02ff */
[----:B------:R-:W-:-:S02]  /*70720*/  IADD3 R8, P5, R8, R2, RZ ;  /* 0x0000000208087210 */ /* 0x000fc40007fbe0ff */
        /* <DEDUP_REMOVED lines=8> */
[----:B------:R-:W-:Y:S01]  /*707b0*/  LEA.HI.X.SX32 R5, R5, R3, 0x1, P5 ;  /* 0x0000000305057211 */ /* 0x000fe200028f0eff */
[C---:B------:R-:W-:Y:S02]  /*707c0*/  IMAD R13, R21.reuse, 0x9d, RZ ;  /* 0x0000009d150d7824 */ /* 0x040fe400078e02ff */
[C---:B------:R-:W-:Y:S02]  /*707d0*/  IMAD R12, R21.reuse, 0x140, RZ ;  /* 0x00000140150c7824 */ /* 0x040fe400078e02ff */
[C---:B------:R-:W-:Y:S02]  /*707e0*/  IMAD R14, R21.reuse, 0x142, RZ ;  /* 0x00000142150e7824 */ /* 0x040fe400078e02ff */
[C---:B------:R-:W-:Y:S02]  /*707f0*/  IMAD R18, R21.reuse, 0x148, RZ ;  /* 0x0000014815127824 */ /* 0x040fe400078e02ff */
[----:B------:R-:W-:Y:S01]  /*70800*/  IMAD R17, R21, 0x146, RZ ;  /* 0x0000014615117824 */ /* 0x000fe200078e02ff */
[----:B-----5:R-:W-:Y:S01]  /*70810*/  PRMT R0, R15, 0x7632, R0 ;  /* 0x000076320f007816 */ /* 0x020fe20000000000 */
[----:B------:R0:W-:Y:S04]  /*70820*/  STG.E.U16 [R6.64], R15 ;  /* 0x0000000f06007986 */ /* 0x0001e8000c101506 */
[----:B------:R1:W-:Y:S01]  /*70830*/  STG.E.U16 [R8.64], R0 ;  /* 0x0000000008007986 */ /* 0x0003e2000c101506 */
[----:B0-----:R-:W-:-:S02]  /*70840*/  IMAD R6, R21, 0x12c, RZ ;  /* 0x0000012c15067824 */ /* 0x001fc400078e02ff */
[----:B-1----:R-:W-:-:S03]  /*70850*/  IMAD R8, R21, 0x12e, RZ ;  /* 0x0000012e15087824 */ /* 0x002fc600078e02ff */
[-C--:B------:R-:W-:Y:S01]  /*70860*/  IADD3 R6, P4, R6, R2.reuse, RZ ;  /* 0x0000000206067210 */ /* 0x080fe20007f9e0ff */
[----:B------:R-:W-:Y:S01]  /*70870*/  IMAD R9, R21, 0x97, RZ ;  /* 0x0000009715097824 */ /* 0x000fe200078e02ff */
[----:B------:R-:W-:-:S04]  /*70880*/  IADD3 R8, P5, R8, R2, RZ ;  /* 0x0000000208087210 */ /* 0x000fc80007fbe0ff */
[----:B------:R-:W-:Y:S01]  /*70890*/  LEA.HI.X.SX32 R9, R9, R3, 0x1, P5 ;  /* 0x0000000309097211 */ /* 0x000fe200028f0eff */
[----:B----4-:R0:W-:Y:S01]  /*708a0*/  STG.E.U16 [R10.64], R22 ;  /* 0x000000160a007986 */ /* 0x0101e2000c101506 */
[----:B------:R-:W-:Y:S02]  /*708b0*/  PRMT R0, R22, 0x7632, R0 ;  /* 0x0000763216007816 */ /* 0x000fe40000000000 */
[----:B0-----:R-:W-:Y:S01]  /*708c0*/  MOV R22, c[0x0][0x1c8] ;  /* 0x0000720000167a02 */ /* 0x001fe20000000f00 */
[----:B------:R-:W-:-:S04]  /*708d0*/  IMAD R10, R21, 0x130, RZ ;  /* 0x00000130150a7824 */ /* 0x000fc800078e02ff */
[C---:B------:R-:W-:Y:S02]  /*708e0*/  IMAD R15, R22.reuse, 0x96, RZ ;  /* 0x00000096160f7824 */ /* 0x040fe400078e02ff */
[----:B------:R-:W-:Y:S01]  /*708f0*/  IMAD R22, R22, 0x98, RZ ;  /* 0x0000009816167824 */ /* 0x000fe200078e02ff */
[----:B------:R-:W-:Y:S01]  /*70900*/  IADD3 R10, P6, R10, R2, RZ ;  /* 0x000000020a0a7210 */ /* 0x000fe20007fde0ff */
[----:B------:R0:W-:Y:S01]  /*70910*/  STG.E.U16 [R4.64], R0 ;  /* 0x0000000004007986 */ /* 0x0001e2000c101506 */
[-C--:B------:R-:W-:Y:S02]  /*70920*/  LEA.HI.X.SX32 R7, R15, R3.reuse, 0x1, P4 ;  /* 0x000000030f077211 */ /* 0x080fe400020f0eff */
[----:B------:R-:W-:-:S03]  /*70930*/  LEA.HI.X.SX32 R11, R22, R3, 0x1, P6 ;  /* 0x00000003160b7211 */ /* 0x000fc600030f0eff */
[----:B---3--:R-:W-:Y:S01]  /*70940*/  STG.E.U16 [R6.64], R16 ;  /* 0x0000001006007986 */ /* 0x008fe2000c101506 */
[----:B0-----:R-:W-:Y:S01]  /*70950*/  PRMT R0, R16, 0x7632, R0 ;  /* 0x0000763210007816 */ /* 0x001fe20000000000 */
[----:B------:R-:W-:-:S04]  /*70960*/  IMAD R15, R21, 0x144, RZ ;  /* 0x00000144150f7824 */ /* 0x000fc800078e02ff */
[----:B------:R0:W-:Y:S01]  /*70970*/  STG.E.U16 [R8.64], R0 ;  /* 0x0000000008007986 */ /* 0x0001e2000c101506 */
[----:B--2---:R1:W-:Y:S02]  /*70980*/  STG.E.U16 [R10.64], R19 ;  /* 0x000000130a007986 */ /* 0x0043e4000c101506 */
[C---:B0-----:R-:W-:Y:S02]  /*70990*/  IMAD R8, R21.reuse, 0x13a, RZ ;  /* 0x0000013a15087824 */ /* 0x041fe400078e02ff */
[C---:B------:R-:W-:Y:S02]  /*709a0*/  IMAD R9, R21.reuse, 0x13c, RZ ;  /* 0x0000013c15097824 */ /* 0x040fe400078e02ff */
[C---:B-1----:R-:W-:Y:S02]  /*709b0*/  IMAD R19, R21.reuse, 0xa1, RZ ;  /* 0x000000a115137824 */ /* 0x042fe400078e02ff */
[C---:B------:R-:W-:Y:S01]  /*709c0*/  IMAD R0, R21.reuse, 0x132, RZ ;  /* 0x0000013215007824 */ /* 0x040fe200078e02ff */
[----:B------:R-:W-:Y:S01]  /*709d0*/  STL.64 [R1+0x1650], R8 ;  /* 0x0016500801007387 */ /* 0x000fe20000100a00 */
[----:B------:R-:W-:Y:S02]  /*709e0*/  STL.64 [R1+0x1648], R12 ;  /* 0x0016480c01007387 */ /* 0x000fe40000100a00 */
[----:B------:R-:W-:Y:S02]  /*709f0*/  STL.64 [R1+0x1658], R14 ;  /* 0x0016580e01007387 */ /* 0x000fe40000100a00 */
[----:B------:R0:W-:Y:S02]  /*70a00*/  STL.64 [R1+0x1640], R18 ;  /* 0x0016401201007387 */ /* 0x0001e40000100a00 */
[----:B------:R-:W-:-:S02]  /*70a10*/  IMAD R4, R21, 0x134, RZ ;  /* 0x0000013415047824 */ /* 0x000fc400078e02ff */
[C---:B------:R-:W-:Y:S02]  /*70a20*/  IMAD R5, R21.reuse, 0x136, RZ ;  /* 0x0000013615057824 */ /* 0x040fe400078e02ff */
[C---:B------:R-:W-:Y:S02]  /*70a30*/  IMAD R7, R21.reuse, 0x99, RZ ;  /* 0x0000009915077824 */ /* 0x040fe400078e02ff */
[C---:B------:R-:W-:Y:S02]  /*70a40*/  IMAD R10, R21.reuse, 0x9b, RZ ;  /* 0x0000009b150a7824 */ /* 0x040fe400078e02ff */
[C---:B------:R-:W-:Y:S02]  /*70a50*/  IMAD R6, R21.reuse, 0x138, RZ ;  /* 0x0000013815067824 */ /* 0x040fe400078e02ff */
[C---:B------:R-:W-:Y:S02]  /*70a60*/  IMAD R16, R21.reuse, 0x9f, RZ ;  /* 0x0000009f15107824 */ /* 0x040fe400078e02ff */
[----:B------:R-:W-:-:S02]  /*70a70*/  IMAD R11, R21, 0x13e, RZ ;  /* 0x0000013e150b7824 */ /* 0x000fc400078e02ff */
[----:B------:R-:W-:Y:S01]  /*70a80*/  IMAD R22, R21, 0xa3, RZ ;  /* 0x000000a315167824 */ /* 0x000fe200078e02ff */
[----:B0-----:R-:W-:Y:S02]  /*70a90*/  MOV R18, c[0x0][0x1c8] ;  /* 0x0000720000127a02 */ /* 0x001fe40000000f00 */
[-C--:B------:R-:W-:Y:S02]  /*70aa0*/  IADD3 R14, P5, R0, R2.reuse, RZ ;  /* 0x00000002000e7210 */ /* 0x080fe40007fbe0ff */
[----:B------:R-:W-:Y:S01]  /*70ab0*/  IADD3 R8, P6, R4, R2, RZ ;  /* 0x0000000204087210 */ /* 0x000fe20007fde0ff */
[C---:B------:R-:W-:Y:S02]  /*70ac0*/  IMAD R25, R18.reuse, 0xa5, RZ ;  /* 0x000000a512197824 */ /* 0x040fe400078e02ff */
[C---:B------:R-:W-:Y:S02]  /*70ad0*/  IMAD R20, R18.reuse, 0x14a, RZ ;  /* 0x0000014a12147824 */ /* 0x040fe400078e02ff */
[----:B------:R-:W-:-:S02]  /*70ae0*/  IMAD R21, R18, 0x14c, RZ ;  /* 0x0000014c12157824 */ /* 0x000fc400078e02ff */
[C---:B------:R-:W-:Y:S02]  /*70af0*/  IMAD R28, R18.reuse, 0xa7, RZ ;  /* 0x000000a7121c7824 */ /* 0x040fe400078e02ff */
[C---:B------:R-:W-:Y:S02]  /*70b00*/  IMAD R23, R18.reuse, 0x14e, RZ ;  /* 0x0000014e12177824 */ /* 0x040fe400078e02ff */
[C---:B------:R-:W-:Y:S02]  /*70b10*/  IMAD R24, R18.reuse, 0x150, RZ ;  /* 0x0000015012187824 */ /* 0x040fe400078e02ff */
[C---:B------:R-:W-:Y:S02]  /*70b20*/  IMAD R26, R18.reuse, 0x152, RZ ;  /* 0x00000152121a7824 */ /* 0x040fe400078e02ff */
[C---:B------:R-:W-:Y:S02]  /*70b30*/  IMAD R27, R18.reuse, 0x154, RZ ;  /* 0x00000154121b7824 */ /* 0x040fe400078e02ff */
[----:B------:R-:W-:-:S02]  /*70b40*/  IMAD R29, R18, 0x156, RZ ;  /* 0x00000156121d7824 */ /* 0x000fc400078e02ff */
[C---:B------:R-:W-:Y:S02]  /*70b50*/  IMAD R0, R18.reuse, 0x1fe, RZ ;  /* 0x000001fe12007824 */ /* 0x040fe400078e02ff */
[----:B------:R-:W-:Y:S01]  /*70b60*/  IMAD R18, R18, 0x9a, RZ ;  /* 0x0000009a12127824 */ /* 0x000fe200078e02ff */
[----:B------:R-:W-:Y:S01]  /*70b70*/  IADD3 R12, P4, R5, R2, RZ ;  /* 0x00000002050c7210 */ /* 0x000fe20007f9e0ff */
[----:B------:R-:W-:Y:S01]  /*70b80*/  MOV R5, R15 ;  /* 0x0000000f00057202 */ /* 0x000fe20000000f00 */
[-C--:B------:R-:W-:Y:S02]  /*70b90*/  LEA.HI.X.SX32 R5, R7, R3.reuse, 0x1, P5 ;  /* 0x0000000307057211 */ /* 0x080fe400028f0eff */
[----:B------:R-:W-:Y:S01]  /*70ba0*/  LEA.HI.X.SX32 R9, R18, R3, 0x1, P6 ;  /* 0x0000000312097211 */ /* 0x000fe200030f0eff */
[----:B------:R0:W-:Y:S01]  /*70bb0*/  STL [R1+0x170], R14 ;  /* 0x0001700e01007387 */ /* 0x0001e20000100800 */
[----:B------:R-:W-:-:S03]  /*70bc0*/  IMAD.MOV.U32 R4, RZ, RZ, R14 ;  /* 0x000000ffff047224 */ /* 0x000fc600078e000e */
[----:B0-----:R-:W2:Y:S01]  /*70bd0*/  LDL.LU.64 R14, [R1+0x1658] ;  /* 0x00165800010e7983 */ /* 0x001ea20000300a00 */
[----:B------:R-:W-:Y:S02]  /*70be0*/  STL [R1+0x174], R5 ;  /* 0x0001740501007387 */ /* 0x000fe40000100800 */
[----:B------:R0:W-:Y:S02]  /*70bf0*/  STL.64 [R1+0x168], R8 ;  /* 0x0001680801007387 */ /* 0x0001e40000100a00 */
[----:B0-----:R-:W3:Y:S01]  /*70c00*/  LDL.LU.64 R8, [R1+0x1650] ;  /* 0x0016500001087983 */ /* 0x001ee20000300a00 */
[----:B------:R-:W-:Y:S02]  /*70c10*/  MOV R4, c[0x0][0x1c8] ;  /* 0x0000720000047a02 */ /* 0x000fe40000000f00 */
[----:B------:R-:W-:Y:S02]  /*70c20*/  LEA.HI.X.SX32 R13, R10, R3, 0x1, P4 ;  /* 0x000000030a0d7211 */ /* 0x000fe400020f0eff */
[----:B------:R-:W-:Y:S01]  /*70c30*/  IADD3 R6, P5, R6, R2, RZ ;  /* 0x0000000206067210 */ /* 0x000fe20007fbe0ff */
[----:B------:R-:W-:-:S02]  /*70c40*/  IMAD R5, R4, 0x9c, RZ ;  /* 0x0000009c04057824 */ /* 0x000fc400078e02ff */
[----:B------:R0:W-:Y:S03]  /*70c50*/  STL.64 [R1+0x160], R12 ;  /* 0x0001600c01007387 */ /* 0x0001e60000100a00 */
[----:B------:R-:W-:Y:S01]  /*70c60*/  LEA.HI.X.SX32 R7, R5, R3, 0x1, P5 ;  /* 0x0000000305077211 */ /* 0x000fe200028f0eff */
[----:B0-----:R-:W4:Y:S01]  /*70c70*/  LDL.LU.64 R12, [R1+0x1648] ;  /* 0x00164800010c7983 */ /* 0x001f220000300a00 */
[----:B---3--:R-:W-:-:S05]  /*70c80*/  IADD3 R18, P6, R8, R2, RZ ;  /* 0x0000000208127210 */ /* 0x008fca0007fde0ff */
[----:B------:R-:W-:Y:S01]  /*70c90*/  STL [R1+0x150], R18 ;  /* 0x0001501201007387 */ /* 0x000fe20000100800 */
[----:B------:R0:W-:Y:S02]  /*70ca0*/  STL.64 [R1+0x158], R6 ;  /* 0x0001580601007387 */ /* 0x0001e40000100a00 */
[----:B------:R-:W-:Y:S01]  /*70cb0*/  IMAD.MOV.U32 R10, RZ, RZ, R18 ;  /* 0x000000ffff0a7224 */ /* 0x000fe200078e0012 */
[-C--:B0-----:R-:W-:Y:S01]  /*70cc0*/  IADD3 R6, P5, R11, R2.reuse, RZ ;  /* 0x000000020b067210 */ /* 0x081fe20007fbe0ff */
[----:B------:R-:W-:Y:S02]  /*70cd0*/  MOV R11, R19 ;  /* 0x00000013000b7202 */ /* 0x000fe40000000f00 */
[----:B------:R-:W3:Y:S01]  /*70ce0*/  LDL.LU.64 R18, [R1+0x1640] ;  /* 0x0016400001127983 */ /* 0x000ee20000300a00 */
[----:B------:R-:W-:Y:S01]  /*70cf0*/  IMAD R5, R4, 0x9e, RZ ;  /* 0x0000009e04057824 */ /* 0x000fe200078e02ff */
[-C--:B------:R-:W-:Y:S02]  /*70d00*/  IADD3 R8, P4, R9, R2.reuse, RZ ;  /* 0x0000000209087210 */ /* 0x080fe40007f9e0ff */
[-C--:B----4-:R-:W-:Y:S01]  /*70d10*/  LEA.HI.X.SX32 R11, R13, R3.reuse, 0x1, P6 ;  /* 0x000000030d0b7211 */ /* 0x090fe200030f0eff */
[----:B------:R-:W-:Y:S01]  /*70d20*/  IADD3 R10, P6, R12, R2, RZ ;  /* 0x000000020c0a7210 */ /* 0x000fe20007fde0ff */
[----:B------:R-:W-:Y:S01]  /*70d30*/  LEA.HI.X.SX32 R9, R5, R3, 0x1, P4 ;  /* 0x0000000305097211 */ /* 0x000fe200020f0eff */
[----:B------:R-:W-:-:S02]  /*70d40*/  IMAD R5, R4, 0xa0, RZ ;  /* 0x000000a004057824 */ /* 0x000fc400078e02ff */
[----:B------:R0:W-:Y:S01]  /*70d50*/  STL [R1+0x154], R11 ;  /* 0x0001540b01007387 */ /* 0x0001e20000100800 */
[-C--:B------:R-:W-:Y:S01]  /*70d60*/  LEA.HI.X.SX32 R7, R16, R3.reuse, 0x1, P5 ;  /* 0x0000000310077211 */ /* 0x080fe200028f0eff */
[----:B------:R2:W-:Y:S04]  /*70d70*/  STL.64 [R1+0x148], R8 ;  /* 0x0001480801007387 */ /* 0x0005e80000100a00 */
[----:B------:R1:W-:Y:S01]  /*70d80*/  STL.64 [R1+0x140], R6 ;  /* 0x0001400601007387 */ /* 0x0003e20000100a00 */
[----:B0-----:R-:W-:Y:S01]  /*70d90*/  LEA.HI.X.SX32 R11, R5, R3, 0x1, P6 ;  /* 0x00000003050b7211 */ /* 0x001fe200030f0eff */
[----:B------:R-:W-:Y:S01]  /*70da0*/  IMAD R5, R4, 0xa2, RZ ;  /* 0x000000a204057824 */ /* 0x000fe200078e02ff */
[----:B--2---:R-:W-:-:S03]  /*70db0*/  IADD3 R8, P4, R14, R2, RZ ;  /* 0x000000020e087210 */ /* 0x004fc60007f9e0ff */
[----:B------:R0:W-:Y:S01]  /*70dc0*/  STL.64 [R1+0x138], R10 ;  /* 0x0001380a01007387 */ /* 0x0001e20000100a00 */
[----:B-1----:R-:W-:-:S04]  /*70dd0*/  IADD3 R6, P5, R15, R2, RZ ;  /* 0x000000020f067210 */ /* 0x002fc80007fbe0ff */
[----:B------:R-:W-:Y:S01]  /*70de0*/  LEA.HI.X.SX32 R7, R5, R3, 0x1, P5 ;  /* 0x0000000305077211 */ /* 0x000fe200028f0eff */
[----:B------:R-:W-:Y:S01]  /*70df0*/  IMAD R5, R4, 0xa4, RZ ;  /* 0x000000a404057824 */ /* 0x000fe200078e02ff */
[----:B0-----:R-:W-:-:S04]  /*70e00*/  IADD3 R10, P6, R17, R2, RZ ;  /* 0x00000002110a7210 */ /* 0x001fc80007fde0ff */
[-C--:B------:R-:W-:Y:S01]  /*70e10*/  LEA.HI.X.SX32 R11, R22, R3.reuse, 0x1, P6 ;  /* 0x00000003160b7211 */ /* 0x080fe200030f0eff */
[----:B------:R-:W-:Y:S01]  /*70e20*/  IMAD R14, R4, 0xc5, RZ ;  /* 0x000000c5040e7824 */ /* 0x000fe200078e02ff */
[----:B---3--:R-:W-:-:S05]  /*70e30*/  LEA.HI.X.SX32 R9, R19, R3, 0x1, P4 ;  /* 0x0000000313097211 */ /* 0x008fca00020f0eff */
[----:B------:R0:W-:Y:S01]  /*70e40*/  STL.64 [R1+0x130], R8 ;  /* 0x0001300801007387 */ /* 0x0001e20000100a00 */
[----:B------:R1:W-:Y:S02]  /*70e50*/  STL.64 [R1+0x128], R6 ;  /* 0x0001280601007387 */ /* 0x0003e40000100a00 */
[----:B------:R2:W-:Y:S01]  /*70e60*/  STL.64 [R1+0x120], R10 ;  /* 0x0001200a01007387 */ /* 0x0005e20000100a00 */
[-C--:B0-----:R-:W-:Y:S02]  /*70e70*/  IADD3 R8, P4, R18, R2.reuse, RZ ;  /* 0x0000000212087210 */ /* 0x081fe40007f9e0ff */
[-C--:B-1----:R-:W-:Y:S02]  /*70e80*/  IADD3 R6, P5, R20, R2.reuse, RZ ;  /* 0x0000000214067210 */ /* 0x082fe40007fbe0ff */
[----:B--2---:R-:W-:Y:S02]  /*70e90*/  IADD3 R10, P6, R21, R2, RZ ;  /* 0x00000002150a7210 */ /* 0x004fe40007fde0ff */
[-C--:B------:R-:W-:Y:S01]  /*70ea0*/  LEA.HI.X.SX32 R9, R5, R3.reuse, 0x1, P4 ;  /* 0x0000000305097211 */ /* 0x080fe200020f0eff */
[----:B------:R-:W-:Y:S01]  /*70eb0*/  IMAD R5, R4, 0xa6, RZ ;  /* 0x000000a604057824 */ /* 0x000fe200078e02ff */
[----:B------:R-:W-:-:S04]  /*70ec0*/  LEA.HI.X.SX32 R7, R25, R3, 0x1, P5 ;  /* 0x0000000319077211 */ /* 0x000fc800028f0eff */
[-C--:B------:R-:W-:Y:S01]  /*70ed0*/  LEA.HI.X.SX32 R11, R5, R3.reuse, 0x1, P6 ;  /* 0x00000003050b7211 */ /* 0x080fe200030f0eff */
[----:B------:R0:W-:Y:S01]  /*70ee0*/  STL.64 [R1+0x118], R8 ;  /* 0x0001180801007387 */ /* 0x0001e20000100a00 */
[----:B------:R1:W-:Y:S02]  /*70ef0*/  STL.64 [R1+0x110], R6 ;  /* 0x0001100601007387 */ /* 0x0003e40000100a00 */
[----:B------:R-:W-:Y:S01]  /*70f00*/  IMAD R5, R4, 0xa8, RZ ;  /* 0x000000a804057824 */ /* 0x000fe200078e02ff */
[----:B------:R2:W-:Y:S01]  /*70f10*/  STL.64 [R1+0x108], R10 ;  /* 0x0001080a01007387 */ /* 0x0005e20000100a00 */
[-C--:B------:R-:W-:Y:S02]  /*70f20*/  IADD3 R12, P6, R26, R2.reuse, RZ ;  /* 0x000000021a0c7210 */ /* 0x080fe40007fde0ff */
[-C--:B0-----:R-:W-:Y:S02]  /*70f30*/  IADD3 R8, P4, R23, R2.reuse, RZ ;  /* 0x0000000217087210 */ /* 0x081fe40007f9e0ff */
[----:B-1----:R-:W-:Y:S01]  /*70f40*/  IADD3 R6, P5, R24, R2, RZ ;  /* 0x0000000218067210 */ /* 0x002fe20007fbe0ff */
[----:B--2---:R-:W-:Y:S01]  /*70f50*/  IMAD R11, R4, 0xa9, RZ ;  /* 0x000000a9040b7824 */ /* 0x004fe200078e02ff */
[----:B------:R-:W-:-:S02]  /*70f60*/  LEA.HI.X.SX32 R9, R28, R3, 0x1, P4 ;  /* 0x000000031c097211 */ /* 0x000fc400020f0eff */
[-C--:B------:R-:W-:Y:S01]  /*70f70*/  LEA.HI.X.SX32 R7, R5, R3.reuse, 0x1, P5 ;  /* 0x0000000305077211 */ /* 0x080fe200028f0eff */
[C---:B------:R-:W-:Y:S01]  /*70f80*/  IMAD R10, R4.reuse, 0x158, RZ ;  /* 0x00000158040a7824 */ /* 0x040fe200078e02ff */
[----:B------:R-:W-:Y:S01]  /*70f90*/  LEA.HI.X.SX32 R13, R11, R3, 0x1, P6 ;  /* 0x000000030b0d7211 */ /* 0x000fe200030f0eff */
[----:B------:R0:W-:Y:S02]  /*70fa0*/  STL.64 [R1+0x100], R8 ;  /* 0x0001000801007387 */ /* 0x0001e40000100a00 */
[----:B------:R1:W-:Y:S02]  /*70fb0*/  STL.64 [R1+0xf8], R6 ;  /* 0x0000f80601007387 */ /* 0x0003e40000100a00 */
[C---:B------:R-:W-:Y:S01]  /*70fc0*/  IMAD R5, R4.reuse, 0xaa, RZ ;  /* 0x000000aa04057824 */ /* 0x040fe200078e02ff */
[----:B------:R2:W-:Y:S01]  /*70fd0*/  STL.64 [R1+0xf0], R12 ;  /* 0x0000f00c01007387 */ /* 0x0005e20000100a00 */
[----:B------:R-:W-:Y:S01]  /*70fe0*/  IMAD R11, R4, 0xac, RZ ;  /* 0x000000ac040b7824 */ /* 0x000fe200078e02ff */
[----:B0-----:R-:W-:-:S02]  /*70ff0*/  IADD3 R8, P4, R27, R2, RZ ;  /* 0x000000021b087210 */ /* 0x001fc40007f9e0ff */
[-C--:B-1----:R-:W-:Y:S02]  /*71000*/  IADD3 R6, P5, R29, R2.reuse, RZ ;  /* 0x000000021d067210 */ /* 0x082fe40007fbe0ff */
[----:B--2---:R-:W-:Y:S01]  /*71010*/  IADD3 R12, P6, R10, R2, RZ ;  /* 0x000000020a0c7210 */ /* 0x004fe20007fde0ff */
[C---:B------:R-:W-:Y:S01]  /*71020*/  IMAD R10, R4.reuse, 0xab, RZ ;  /* 0x000000ab040a7824 */ /* 0x040fe200078e02ff */
[----:B------:R-:W-:Y:S01]  /*71030*/  LEA.HI.X.SX32 R9, R5, R3, 0x1, P4 ;  /* 0x0000000305097211 */ /* 0x000fe200020f0eff */
[----:B------:R-:W-:-:S03]  /*71040*/  IMAD R5, R4, 0x15c, RZ ;  /* 0x0000015c04057824 */ /* 0x000fc600078e02ff */
[-C--:B------:R-:W-:Y:S01]  /*71050*/  LEA.HI.X.SX32 R7, R10, R3.reuse, 0x1, P5 ;  /* 0x000000030a077211 */ /* 0x080fe200028f0eff */
[----:B------:R0:W-:Y:S01]  /*71060*/  STL.64 [R1+0xe8], R8 ;  /* 0x0000e80801007387 */ /* 0x0001e20000100a00 */
[----:B------:R-:W-:Y:S01]  /*71070*/  LEA.HI.X.SX32 R13, R11, R3, 0x1, P6 ;  /* 0x000000030b0d7211 */ /* 0x000fe200030f0eff */
[C---:B------:R-:W-:Y:S02]  /*71080*/  IMAD R10, R4.reuse, 0x15e, RZ ;  /* 0x0000015e040a7824 */ /* 0x040fe400078e02ff */
[----:B------:R1:W-:Y:S02]  /*71090*/  STL.64 [R1+0xe0], R6 ;  /* 0x0000e00601007387 */ /* 0x0003e40000100a00 */
[----:B------:R2:W-:Y:S02]  /*710a0*/  STL.64 [R1+0xd8], R12 ;  /* 0x0000d80c01007387 */ /* 0x0005e40000100a00 */
[C---:B0-----:R-:W-:Y:S01]  /*710b0*/  IMAD R8, R4.reuse, 0x15a, RZ ;  /* 0x0000015a04087824 */ /* 0x041fe200078e02ff */
[----:B-1----:R-:W-:Y:S01]  /*710c0*/  IADD3 R6, P5, R5, R2, RZ ;  /* 0x0000000205067210 */ /* 0x002fe20007fbe0ff */
[----:B------:R-:W-:-:S03]  /*710d0*/  IMAD R5, R4, 0xad, RZ ;  /* 0x000000ad04057824 */ /* 0x000fc600078e02ff */
[-C--:B------:R-:W-:Y:S02]  /*710e0*/  IADD3 R8, P4, R8, R2.reuse, RZ ;  /* 0x0000000208087210 */ /* 0x080fe40007f9e0ff */
[----:B--2---:R-:W-:Y:S01]  /*710f0*/  IADD3 R12, P6, R10, R2, RZ ;  /* 0x000000020a0c7210 */ /* 0x004fe20007fde0ff */
[C---:B------:R-:W-:Y:S02]  /*71100*/  IMAD R10, R4.reuse, 0xae, RZ ;  /* 0x000000ae040a7824 */ /* 0x040fe400078e02ff */
[C---:B------:R-:W-:Y:S01]  /*71110*/  IMAD R11, R4.reuse, 0xaf, RZ ;  /* 0x000000af040b7824 */ /* 0x040fe200078e02ff */
[-C--:B------:R-:W-:Y:S01]  /*71120*/  LEA.HI.X.SX32 R9, R5, R3.reuse, 0x1, P4 ;  /* 0x0000000305097211 */ /* 0x080fe200020f0eff */
[----:B------:R-:W-:Y:S01]  /*71130*/  IMAD R5, R4, 0x162, RZ ;  /* 0x0000016204057824 */ /* 0x000fe200078e02ff */
[-C--:B------:R-:W-:Y:S02]  /*71140*/  LEA.HI.X.SX32 R7, R10, R3.reuse, 0x1, P5 ;  /* 0x000000030a077211 */ /* 0x080fe400028f0eff */
[----:B------:R-:W-:Y:S01]  /*71150*/  LEA.HI.X.SX32 R13, R11, R3, 0x1, P6 ;  /* 0x000000030b0d7211 */ /* 0x000fe200030f0eff */
[----:B------:R0:W-:Y:S01]  /*71160*/  STL.64 [R1+0xd0], R8 ;  /* 0x0000d00801007387 */ /* 0x0001e20000100a00 */
[----:B------:R-:W-:-:S02]  /*71170*/  IMAD R10, R4, 0x164, RZ ;  /* 0x00000164040a7824 */ /* 0x000fc400078e02ff */
[----:B------:R1:W-:Y:S01]  /*71180*/  STL.64 [R1+0xc8], R6 ;  /* 0x0000c80601007387 */ /* 0x0003e20000100a00 */
[----:B------:R2:W-:Y:S01]  /*71190*/  STL.64 [R1+0xc0], R12 ;  /* 0x0000c00c01007387 */ /* 0x0005e20000100a00 */
[C---:B0-----:R-:W-:Y:S01]  /*711a0*/  IMAD R8, R4.reuse, 0x160, RZ ;  /* 0x0000016004087824 */ /* 0x041fe200078e02ff */
[-C--:B-1----:R-:W-:Y:S01]  /*711b0*/  IADD3 R6, P5, R5, R2.reuse, RZ ;  /* 0x0000000205067210 */ /* 0x082fe20007fbe0ff */
[----:B------:R-:W-:Y:S01]  /*711c0*/  IMAD R5, R4, 0xb0, RZ ;  /* 0x000000b004057824 */ /* 0x000fe200078e02ff */
[-C--:B--2---:R-:W-:Y:S02]  /*711d0*/  IADD3 R12, P6, R10, R2.reuse, RZ ;  /* 0x000000020a0c7210 */ /* 0x084fe40007fde0ff */
[----:B------:R-:W-:Y:S01]  /*711e0*/  IADD3 R8, P4, R8, R2, RZ ;  /* 0x0000000208087210 */ /* 0x000fe20007f9e0ff */
[C---:B------:R-:W-:Y:S02]  /*711f0*/  IMAD R10, R4.reuse, 0xb1, RZ ;  /* 0x000000b1040a7824 */ /* 0x040fe400078e02ff */
[C---:B------:R-:W-:Y:S01]  /*71200*/  IMAD R11, R4.reuse, 0xb2, RZ ;  /* 0x000000b2040b7824 */ /* 0x040fe200078e02ff */
[-C--:B------:R-:W-:Y:S01]  /*71210*/  LEA.HI.X.SX32 R9, R5, R3.reuse, 0x1, P4 ;  /* 0x0000000305097211 */ /* 0x080fe200020f0eff */
[----:B------:R-:W-:Y:S01]  /*71220*/  IMAD R5, R4, 0x168, RZ ;  /* 0x0000016804057824 */ /* 0x000fe200078e02ff */
[----:B------:R-:W-:-:S02]  /*71230*/  LEA.HI.X.SX32 R7, R10, R3, 0x1, P5 ;  /* 0x000000030a077211 */ /* 0x000fc400028f0eff */
[----:B------:R-:W-:Y:S01]  /*71240*/  LEA.HI.X.SX32 R13, R11, R3, 0x1, P6 ;  /* 0x000000030b0d7211 */ /* 0x000fe200030f0eff */
[----:B------:R0:W-:Y:S01]  /*71250*/  STL.64 [R1+0xb8], R8 ;  /* 0x0000b80801007387 */ /* 0x0001e20000100a00 */
[C---:B------:R-:W-:Y:S02]  /*71260*/  IMAD R10, R4.reuse, 0x16a, RZ ;  /* 0x0000016a040a7824 */ /* 0x040fe400078e02ff */
[----:B------:R1:W-:Y:S02]  /*71270*/  STL.64 [R1+0xb0], R6 ;  /* 0x0000b00601007387 */ /* 0x0003e40000100a00 */
[----:B------:R2:W-:Y:S02]  /*71280*/  STL.64 [R1+0xa8], R12 ;  /* 0x0000a80c01007387 */ /* 0x0005e40000100a00 */
[C---:B0-----:R-:W-:Y:S01]  /*71290*/  IMAD R8, R4.reuse, 0x166, RZ ;  /* 0x0000016604087824 */ /* 0x041fe200078e02ff */
[-C--:B-1----:R-:W-:Y:S01]  /*712a0*/  IADD3 R6, P5, R5, R2.reuse, RZ ;  /* 0x0000000205067210 */ /* 0x082fe20007fbe0ff */
[----:B------:R-:W-:Y:S01]  /*712b0*/  IMAD R5, R4, 0xb3, RZ ;  /* 0x000000b304057824 */ /* 0x000fe200078e02ff */
[----:B--2---:R-:W-:-:S02]  /*712c0*/  IADD3 R12, P6, R10, R2, RZ ;  /* 0x000000020a0c7210 */ /* 0x004fc40007fde0ff */
[----:B------:R-:W-:Y:S01]  /*712d0*/  IADD3 R8, P4, R8, R2, RZ ;  /* 0x0000000208087210 */ /* 0x000fe20007f9e0ff */
        /* <DEDUP_REMOVED lines=8> */
[----:B------:R1:W-:Y:S02]  /*71360*/  STL.64 [R1+0x98], R6 ;  /* 0x0000980601007387 */ /* 0x0003e40000100a00 */
[----:B------:R2:W-:Y:S02]  /*71370*/  STL.64 [R1+0x90], R12 ;  /* 0x0000900c01007387 */ /* 0x0005e40000100a00 */
[C---:B0-----:R-:W-:Y:S01]  /*71380*/  IMAD R8, R4.reuse, 0x16c, RZ ;  /* 0x0000016c04087824 */ /* 0x041fe200078e02ff */
[-C--:B-1----:R-:W-:Y:S01]  /*71390*/  IADD3 R6, P5, R5, R2.reuse, RZ ;  /* 0x0000000205067210 */ /* 0x082fe20007fbe0ff */
[----:B------:R-:W-:Y:S01]  /*713a0*/  IMAD R5, R4, 0xb6, RZ ;  /* 0x000000b604057824 */ /* 0x000fe200078e02ff */
[-C--:B--2---:R-:W-:Y:S02]  /*713b0*/  IADD3 R12, P6, R10, R2.reuse, RZ ;  /* 0x000000020a0c7210 */ /* 0x084fe40007fde0ff */
[----:B------:R-:W-:Y:S01]  /*713c0*/  IADD3 R8, P4, R8, R2, RZ ;  /* 0x0000000208087210 */ /* 0x000fe20007f9e0ff */
[----:B------:R-:W-:-:S02]  /*713d0*/  IMAD R10, R4, 0xb7, RZ ;  /* 0x000000b7040a7824 */ /* 0x000fc400078e02ff */
[C---:B------:R-:W-:Y:S01]  /*713e0*/  IMAD R11, R4.reuse, 0xb8, RZ ;  /* 0x000000b8040b7824 */ /* 0x040fe200078e02ff */
[-C--:B------:R-:W-:Y:S01]  /*713f0*/  LEA.HI.X.SX32 R9, R5, R3.reuse, 0x1, P4 ;  /* 0x0000000305097211 */ /* 0x080fe200020f0eff */
[----:B------:R-:W-:Y:S01]  /*71400*/  IMAD R5, R4, 0x174, RZ ;  /* 0x0000017404057824 */ /* 0x000fe200078e02ff */
[-C--:B------:R-:W-:Y:S02]  /*71410*/  LEA.HI.X.SX32 R7, R10, R3.reuse, 0x1, P5 ;  /* 0x000000030a077211 */ /* 0x080fe400028f0eff */
        /* <DEDUP_REMOVED lines=25> */
[----:B------:R-:W-:-:S03]  /*715b0*/  IMAD R10, R4, 0xbd, RZ ;  /* 0x000000bd040a7824 */ /* 0x000fc600078e02ff */
[-C--:B------:R-:W-:Y:S01]  /*715c0*/  LEA.HI.X.SX32 R9, R5, R3.reuse, 0x1, P4 ;  /* 0x0000000305097211 */ /* 0x080fe200020f0eff */
[----:B------:R-:W-:Y:S01]  /*715d0*/  IMAD R5, R4, 0x180, RZ ;  /* 0x0000018004057824 */ /* 0x000fe200078e02ff */
[----:B------:R-:W-:-:S03]  /*715e0*/  LEA.HI.X.SX32 R7, R10, R3, 0x1, P5 ;  /* 0x000000030a077211 */ /* 0x000fc600028f0eff */
[----:B------:R0:W-:Y:S02]  /*715f0*/  STL.64 [R1+0x58], R8 ;  /* 0x0000580801007387 */ /* 0x0001e40000100a00 */
[----:B------:R1:W-:Y:S02]  /*71600*/  STL.64 [R1+0x50], R6 ;  /* 0x0000500601007387 */ /* 0x0003e40000100a00 */
[C---:B------:R-:W-:Y:S02]  /*71610*/  IMAD R11, R4.reuse, 0xbe, RZ ;  /* 0x000000be040b7824 */ /* 0x040fe400078e02ff */
[C---:B0-----:R-:W-:Y:S01]  /*71620*/  IMAD R8, R4.reuse, 0x17e, RZ ;  /* 0x0000017e04087824 */ /* 0x041fe200078e02ff */
[----:B-1----:R-:W-:Y:S01]  /*71630*/  IADD3 R6, P5, R5, R2, RZ ;  /* 0x0000000205067210 */ /* 0x002fe20007fbe0ff */
[----:B------:R-:W-:-:S03]  /*71640*/  IMAD R5, R4, 0xbf, RZ ;  /* 0x000000bf04057824 */ /* 0x000fc600078e02ff */
[----:B------:R-:W-:Y:S02]  /*71650*/  IADD3 R8, P4, R8, R2, RZ ;  /* 0x0000000208087210 */ /* 0x000fe40007f9e0ff */
[-C--:B------:R-:W-:Y:S02]  /*71660*/  LEA.HI.X.SX32 R13, R11, R3.reuse, 0x1, P6 ;  /* 0x000000030b0d7211 */ /* 0x080fe400030f0eff */
[----:B------:R-:W-:Y:S01]  /*71670*/  LEA.HI.X.SX32 R9, R5, R3, 0x1, P4 ;  /* 0x0000000305097211 */ /* 0x000fe200020f0eff */
[C---:B------:R-:W-:Y:S02]  /*71680*/  IMAD R10, R4.reuse, 0x182, RZ ;  /* 0x00000182040a7824 */ /* 0x040fe400078e02ff */
[----:B------:R-:W-:Y:S02]  /*71690*/  STL.64 [R1+0x48], R12 ;  /* 0x0000480c01007387 */ /* 0x000fe40000100a00 */
[----:B------:R0:W-:Y:S02]  /*716a0*/  STL.64 [R1+0x40], R8 ;  /* 0x0000400801007387 */ /* 0x0001e40000100a00 */
[----:B------:R-:W-:-:S02]  /*716b0*/  IMAD R5, R4, 0x186, RZ ;  /* 0x0000018604057824 */ /* 0x000fc400078e02ff */
[----:B0-----:R-:W-:Y:S01]  /*716c0*/  IMAD R8, R4, 0xc0, RZ ;  /* 0x000000c004087824 */ /* 0x001fe200078e02ff */
[----:B------:R-:W-:Y:S01]  /*716d0*/  IADD3 R12, P6, R10, R2, RZ ;  /* 0x000000020a0c7210 */ /* 0x000fe20007fde0ff */
[----:B------:R-:W-:-:S03]  /*716e0*/  IMAD R10, R4, 0x184, RZ ;  /* 0x00000184040a7824 */ /* 0x000fc600078e02ff */
[-C--:B------:R-:W-:Y:S01]  /*716f0*/  LEA.HI.X.SX32 R7, R8, R3.reuse, 0x1, P5 ;  /* 0x0000000308077211 */ /* 0x080fe200028f0eff */
[-C--:B------:R-:W-:Y:S02]  /*71700*/  IADD3 R8, P5, R5, R2.reuse, RZ ;  /* 0x0000000205087210 */ /* 0x080fe40007fbe0ff */
[----:B------:R-:W-:Y:S01]  /*71710*/  IMAD R5, R4, 0xc2, RZ ;  /* 0x000000c204057824 */ /* 0x000fe200078e02ff */
[----:B------:R-:W-:Y:S01]  /*71720*/  IADD3 R10, P4, R10, R2, RZ ;  /* 0x000000020a0a7210 */ /* 0x000fe20007f9e0ff */
[----:B------:R0:W-:Y:S03]  /*71730*/  STL.64 [R1+0x38], R6 ;  /* 0x0000380601007387 */ /* 0x0001e60000100a00 */
[----:B------:R-:W-:-:S05]  /*71740*/  LEA.HI.X.SX32 R11, R5, R3, 0x1, P4 ;  /* 0x00000003050b7211 */ /* 0x000fca00020f0eff */
[----:B------:R1:W-:Y:S01]  /*71750*/  STL.64 [R1+0x28], R10 ;  /* 0x0000280a01007387 */ /* 0x0003e20000100a00 */
[C---:B0-----:R-:W-:Y:S02]  /*71760*/  IMAD R6, R4.reuse, 0xc1, RZ ;  /* 0x000000c104067824 */ /* 0x041fe400078e02ff */
[----:B------:R-:W-:-:S03]  /*71770*/  IMAD R7, R4, 0x188, RZ ;  /* 0x0000018804077824 */ /* 0x000fc600078e02ff */
[-C--:B------:R-:W-:Y:S01]  /*71780*/  LEA.HI.X.SX32 R13, R6, R3.reuse, 0x1, P6 ;  /* 0x00000003060d7211 */ /* 0x080fe200030f0eff */
[C---:B-1----:R-:W-:Y:S02]  /*71790*/  IMAD R11, R4.reuse, 0x18a, RZ ;  /* 0x0000018a040b7824 */ /* 0x042fe400078e02ff */
[C---:B------:R-:W-:Y:S02]  /*717a0*/  IMAD R10, R4.reuse, 0xc3, RZ ;  /* 0x000000c3040a7824 */ /* 0x040fe400078e02ff */
[----:B------:R0:W-:Y:S01]  /*717b0*/  STL.64 [R1+0x30], R12 ;  /* 0x0000300c01007387 */ /* 0x0001e20000100a00 */
[----:B------:R-:W-:Y:S02]  /*717c0*/  IMAD R5, R4, 0x18c, RZ ;  /* 0x0000018c04057824 */ /* 0x000fe400078e02ff */
[-C--:B------:R-:W-:Y:S02]  /*717d0*/  LEA.HI.X.SX32 R9, R10, R3.reuse, 0x1, P5 ;  /* 0x000000030a097211 */ /* 0x080fe400028f0eff */
[-C--:B------:R-:W-:Y:S01]  /*717e0*/  IADD3 R6, P6, R7, R2.reuse, RZ ;  /* 0x0000000207067210 */ /* 0x080fe20007fde0ff */
[----:B------:R-:W-:Y:S01]  /*717f0*/  MOV R10, c[0x0][0x1c8] ;  /* 0x00007200000a7a02 */ /* 0x000fe20000000f00 */
[----:B0-----:R-:W-:Y:S01]  /*71800*/  IADD3 R12, P4, R11, R2, RZ ;  /* 0x000000020b0c7210 */ /* 0x001fe20007f9e0ff */
[C---:B------:R-:W-:Y:S01]  /*71810*/  IMAD R11, R4.reuse, 0xc4, RZ ;  /* 0x000000c4040b7824 */ /* 0x040fe200078e02ff */
[----:B------:R0:W-:Y:S04]  /*71820*/  STL.64 [R1+0x20], R8 ;  /* 0x0000200801007387 */ /* 0x0001e80000100a00 */
[-C--:B------:R-:W-:Y:S01]  /*71830*/  LEA.HI.X.SX32 R7, R11, R3.reuse, 0x1, P6 ;  /* 0x000000030b077211 */ /* 0x080fe200030f0eff */
[----:B------:R-:W-:Y:S01]  /*71840*/  IMAD R11, R4, 0x190, RZ ;  /* 0x00000190040b7824 */ /* 0x000fe200078e02ff */
[----:B------:R-:W-:-:S02]  /*71850*/  LEA.HI.X.SX32 R13, R14, R3, 0x1, P4 ;  /* 0x000000030e0d7211 */ /* 0x000fc400020f0eff */
[-C--:B0-----:R-:W-:Y:S01]  /*71860*/  IADD3 R8, P5, R5, R2.reuse, RZ ;  /* 0x0000000205087210 */ /* 0x081fe20007fbe0ff */
[----:B------:R-:W-:Y:S02]  /*71870*/  IMAD R5, R4, 0x18e, RZ ;  /* 0x0000018e04057824 */ /* 0x000fe400078e02ff */
[----:B------:R-:W-:Y:S01]  /*71880*/  IMAD R4, R10, 0xc6, RZ ;  /* 0x000000c60a047824 */ /* 0x000fe200078e02ff */
[----:B------:R0:W-:Y:S04]  /*71890*/  STL.64 [R1+0x18], R6 ;  /* 0x0000180601007387 */ /* 0x0001e80000100a00 */
[----:B------:R-:W-:Y:S01]  /*718a0*/  LEA.HI.X.SX32 R9, R4, R3, 0x1, P5 ;  /* 0x0000000304097211 */ /* 0x000fe200028f0eff */
[----:B------:R-:W-:Y:S01]  /*718b0*/  STL.64 [R1+0x10], R12 ;  /* 0x0000100c01007387 */ /* 0x000fe20000100a00 */
[----:B0-----:R-:W-:Y:S01]  /*718c0*/  IADD3 R6, P6, R5, R2, RZ ;  /* 0x0000000205067210 */ /* 0x001fe20007fde0ff */
[----:B------:R-:W-:-:S02]  /*718d0*/  IMAD.MOV.U32 R5, RZ, RZ, c[0x0][0x1c8] ;  /* 0x00007200ff057624 */ /* 0x000fc400078e00ff */
[----:B------:R0:W-:Y:S02]  /*718e0*/  STL.64 [R1+0x8], R8 ;  /* 0x0000080801007387 */ /* 0x0001e40000100a00 */
[----:B------:R-:W-:Y:S01]  /*718f0*/  IMAD R4, R5, 0x194, RZ ;  /* 0x0000019405047824 */ /* 0x000fe200078e02ff */
[----:B------:R-:W-:Y:S01]  /*71900*/  IADD3 R28, P4, R11, R2, RZ ;  /* 0x000000020b1c7210 */ /* 0x000fe20007f9e0ff */
[C---:B0-----:R-:W-:Y:S02]  /*71910*/  IMAD R8, R5.reuse, 0xc7, RZ ;  /* 0x000000c705087824 */ /* 0x041fe400078e02ff */
[----:B------:R-:W-:-:S03]  /*71920*/  IMAD R5, R5, 0xc8, RZ ;  /* 0x000000c805057824 */ /* 0x000fc600078e02ff */
[-C--:B------:R-:W-:Y:S01]  /*71930*/  LEA.HI.X.SX32 R7, R8, R3.reuse, 0x1, P6 ;  /* 0x0000000308077211 */ /* 0x080fe200030f0eff */
[----:B------:R-:W-:Y:S01]  /*71940*/  IADD3 R26, P6, R4, R2, RZ ;  /* 0x00000002041a7210 */ /* 0x000fe20007fde0ff */
[----:B------:R-:W-:Y:S01]  /*71950*/  MOV R4, c[0x0][0x1c8] ;  /* 0x0000720000047a02 */ /* 0x000fe20000000f00 */
[----:B------:R-:W-:Y:S01]  /*71960*/  IMAD R10, R10, 0x192, RZ ;  /* 0x000001920a0a7824 */ /* 0x000fe200078e02ff */
[----:B------:R-:W-:-:S03]  /*71970*/  LEA.HI.X.SX32 R29, R5, R3, 0x1, P4 ;  /* 0x00000003051d7211 */ /* 0x000fc600020f0eff */
[C---:B------:R-:W-:Y:S02]  /*71980*/  IMAD R5, R4.reuse, 0x196, RZ ;  /* 0x0000019604057824 */ /* 0x040fe400078e02ff */
[----:B------:R-:W-:Y:S01]  /*71990*/  IMAD R4, R4, 0xc9, RZ ;  /* 0x000000c904047824 */ /* 0x000fe200078e02ff */
[----:B------:R-:W-:-:S04]  /*719a0*/  IADD3 R22, P5, R10, R2, RZ ;  /* 0x000000020a167210 */ /* 0x000fc80007fbe0ff */
[----:B------:R-:W-:Y:S01]  /*719b0*/  LEA.HI.X.SX32 R23, R4, R3, 0x1, P5 ;  /* 0x0000000304177211 */ /* 0x000fe200028f0eff */
[----:B------:R-:W-:Y:S01]  /*719c0*/  MOV R4, c[0x0][0x1c8] ;  /* 0x0000720000047a02 */ /* 0x000fe20000000f00 */
[----:B------:R-:W-:Y:S01]  /*719d0*/  IADD3 R24, P4, R5, R2, RZ ;  /* 0x0000000205187210 */ /* 0x000fe20007f9e0ff */
[----:B------:R0:W-:Y:S03]  /*719e0*/  STL.64 [R1], R6 ;  /* 0x0000000601007387 */ /* 0x0001e60000100a00 */
[----:B------:R-:W-:-:S05]  /*719f0*/  IMAD R5, R4, 0xca, RZ ;  /* 0x000000ca04057824 */ /* 0x000fca00078e02ff */
[----:B------:R-:W-:Y:S01]  /*71a00*/  LEA.HI.X.SX32 R27, R5, R3, 0x1, P6 ;  /* 0x00000003051b7211 */ /* 0x000fe200030f0eff */
[C---:B0-----:R-:W-:Y:S02]  /*71a10*/  IMAD R7, R4.reuse, 0x198, RZ ;  /* 0x0000019804077824 */ /* 0x041fe400078e02ff */
[----:B------:R-:W-:-:S03]  /*71a20*/  IMAD R5, R4, 0xcb, RZ ;  /* 0x000000cb04057824 */ /* 0x000fc600078e02ff */
[----:B------:R-:W-:Y:S01]  /*71a30*/  IADD3 R20, P5, R7, R2, RZ ;  /* 0x0000000207147210 */ /* 0x000fe20007fbe0ff */
[C---:B------:R-:W-:Y:S01]  /*71a40*/  IMAD R7, R4.reuse, 0x19a, RZ ;  /* 0x0000019a04077824 */ /* 0x040fe200078e02ff */
[----:B------:R-:W-:Y:S01]  /*71a50*/  LEA.HI.X.SX32 R25, R5, R3, 0x1, P4 ;  /* 0x0000000305197211 */ /* 0x000fe200020f0eff */
[----:B------:R-:W-:-:S03]  /*71a60*/  IMAD R5, R4, 0xcc, RZ ;  /* 0x000000cc04057824 */ /* 0x000fc600078e02ff */
[----:B------:R-:W-:Y:S01]  /*71a70*/  IADD3 R14, P6, R7, R2, RZ ;  /* 0x00000002070e7210 */ /* 0x000fe20007fde0ff */
[C---:B------:R-:W-:Y:S01]  /*71a80*/  IMAD R7, R4.reuse, 0x19c, RZ ;  /* 0x0000019c04077824 */ /* 0x040fe200078e02ff */
[----:B------:R-:W-:Y:S01]  /*71a90*/  LEA.HI.X.SX32 R21, R5, R3, 0x1, P5 ;  /* 0x0000000305157211 */ /* 0x000fe200028f0eff */
[----:B------:R-:W-:-:S03]  /*71aa0*/  IMAD R5, R4, 0xcd, RZ ;  /* 0x000000cd04057824 */ /* 0x000fc600078e02ff */
[-C--:B------:R-:W-:Y:S01]  /*71ab0*/  IADD3 R18, P4, R7, R2.reuse, RZ ;  /* 0x0000000207127210 */ /* 0x080fe20007f9e0ff */
[C---:B------:R-:W-:Y:S01]  /*71ac0*/  IMAD R7, R4.reuse, 0x19e, RZ ;  /* 0x0000019e04077824 */ /* 0x040fe200078e02ff */
[-C--:B------:R-:W-:Y:S01]  /*71ad0*/  LEA.HI.X.SX32 R15, R5, R3.reuse, 0x1, P6 ;  /* 0x00000003050f7211 */ /* 0x080fe200030f0eff */
[----:B------:R-:W-:Y:S01]  /*71ae0*/  STL [R1+0x14d8], R28 ;  /* 0x0014d81c01007387 */ /* 0x000fe20000100800 */
[C---:B------:R-:W-:Y:S02]  /*71af0*/  IMAD R5, R4.reuse, 0xce, RZ ;  /* 0x000000ce04057824 */ /* 0x040fe400078e02ff */
[----:B------:R-:W-:Y:S01]  /*71b00*/  STL [R1+0x1508], R28 ;  /* 0x0015081c01007387 */ /* 0x000fe20000100800 */
[-C--:B------:R-:W-:Y:S01]  /*71b10*/  IADD3 R16, P5, R7, R2.reuse, RZ ;  /* 0x0000000207107210 */ /* 0x080fe20007fbe0ff */
[----:B------:R-:W-:Y:S01]  /*71b20*/  STL [R1+0x1530], R28 ;  /* 0x0015301c01007387 */ /* 0x000fe20000100800 */
[C---:B------:R-:W-:Y:S02]  /*71b30*/  IMAD R7, R4.reuse, 0x1a0, RZ ;  /* 0x000001a004077824 */ /* 0x040fe400078e02ff */
[----:B------:R-:W-:Y:S02]  /*71b40*/  STL [R1+0x14cc], R29 ;  /* 0x0014cc1d01007387 */ /* 0x000fe40000100800 */
[----:B------:R-:W-:Y:S01]  /*71b50*/  STL [R1+0x14e8], R22 ;  /* 0x0014e81601007387 */ /* 0x000fe20000100800 */
[----:B------:R-:W-:Y:S01]  /*71b60*/  STL [R1+0x14c8], R23 ;  /* 0x0014c81701007387 */ /* 0x000fe20000100800 */
[----:B------:R-:W-:Y:S01]  /*71b70*/  LEA.HI.X.SX32 R19, R5, R3, 0x1, P4 ;  /* 0x0000000305137211 */ /* 0x000fe200020f0eff */
[----:B------:R-:W-:Y:S02]  /*71b80*/  STL [R1+0x15a8], R23 ;  /* 0x0015a81701007387 */ /* 0x000fe40000100800 */
[C---:B------:R-:W-:Y:S01]  /*71b90*/  IMAD R5, R4.reuse, 0xcf, RZ ;  /* 0x000000cf04057824 */ /* 0x040fe200078e02ff */
[----:B------:R-:W-:Y:S01]  /*71ba0*/  STL [R1+0x15d0], R23 ;  /* 0x0015d01701007387 */ /* 0x000fe20000100800 */
[----:B------:R-:W-:Y:S01]  /*71bb0*/  IADD3 R10, P6, R7, R2, RZ ;  /* 0x00000002070a7210 */ /* 0x000fe20007fde0ff */
[----:B------:R-:W-:Y:S02]  /*71bc0*/  STL [R1+0x14c4], R27 ;  /* 0x0014c41b01007387 */ /* 0x000fe40000100800 */
[C---:B------:R-:W-:Y:S01]  /*71bd0*/  IMAD R7, R4.reuse, 0x1a2, RZ ;  /* 0x000001a204077824 */ /* 0x040fe200078e02ff */
[----:B------:R-:W-:Y:S01]  /*71be0*/  STL.64 [R1+0x14d0], R26 ;  /* 0x0014d01a01007387 */ /* 0x000fe20000100a00 */
[----:B------:R-:W-:Y:S02]  /*71bf0*/  STL [R1+0x1518], R24 ;  /* 0x0015181801007387 */ /* 0x000fe40000100800 */
[----:B------:R-:W-:-:S02]  /*71c00*/  IMAD R6, R4, 0x1a4, RZ ;  /* 0x000001a404067824 */ /* 0x000fc400078e02ff */
[----:B------:R-:W-:Y:S01]  /*71c10*/  STL [R1+0x14c0], R25 ;  /* 0x0014c01901007387 */ /* 0x000fe20000100800 */
[----:B------:R-:W-:Y:S01]  /*71c20*/  LEA.HI.X.SX32 R17, R5, R3, 0x1, P5 ;  /* 0x0000000305117211 */ /* 0x000fe200028f0eff */
[----:B------:R0:W-:Y:S01]  /*71c30*/  STL.64 [R1+0x14e0], R20 ;  /* 0x0014e01401007387 */ /* 0x0001e20000100a00 */
[----:B------:R-:W-:Y:S01]  /*71c40*/  IMAD R5, R4, 0xd0, RZ ;  /* 0x000000d004057824 */ /* 0x000fe200078e02ff */
[----:B------:R-:W-:Y:S01]  /*71c50*/  IADD3 R8, P5, R6, R2, RZ ;  /* 0x0000000206087210 */ /* 0x000fe20007fbe0ff */
[----:B------:R-:W-:-:S03]  /*71c60*/  IMAD R6, R4, 0x1a6, RZ ;  /* 0x000001a604067824 */ /* 0x000fc600078e02ff */
[----:B------:R-:W-:Y:S01]  /*71c70*/  LEA.HI.X.SX32 R11, R5, R3, 0x1, P6 ;  /* 0x00000003050b7211 */ /* 0x000fe200030f0eff */
[----:B------:R-:W-:Y:S01]  /*71c80*/  MOV R5, c[0x0][0x1c8] ;  /* 0x0000720000057a02 */ /* 0x000fe20000000f00 */
[-C--:B0-----:R-:W-:Y:S01]  /*71c90*/  IADD3 R20, P4, R7, R2.reuse, RZ ;  /* 0x0000000207147210 */ /* 0x081fe20007f9e0ff */
[----:B------:R-:W-:Y:S01]  /*71ca0*/  IMAD.MOV.U32 R7, RZ, RZ, c[0x0][0x1c8] ;  /* 0x00007200ff077624 */ /* 0x000fe200078e00ff */
[----:B------:R-:W-:-:S03]  /*71cb0*/  IADD3 R12, P6, R6, R2, RZ ;  /* 0x00000002060c7210 */ /* 0x000fc60007fde0ff */
[C---:B------:R-:W-:Y:S02]  /*71cc0*/  IMAD R4, R7.reuse, 0xd1, RZ ;  /* 0x000000d107047824 */ /* 0x040fe400078e02ff */
[----:B------:R-:W-:Y:S02]  /*71cd0*/  IMAD R6, R7, 0x1a8, RZ ;  /* 0x000001a807067824 */ /* 0x000fe400078e02ff */
[C---:B------:R-:W-:Y:S01]  /*71ce0*/  IMAD R7, R5.reuse, 0xd2, RZ ;  /* 0x000000d205077824 */ /* 0x040fe200078e02ff */
[----:B------:R-:W-:Y:S01]  /*71cf0*/  STL.64 [R1+0x14f0], R14 ;  /* 0x0014f00e01007387 */ /* 0x000fe20000100a00 */
[----:B------:R-:W-:Y:S01]  /*71d00*/  IMAD R5, R5, 0x1aa, RZ ;  /* 0x000001aa05057824 */ /* 0x000fe200078e02ff */
[-C--:B------:R-:W-:Y:S01]  /*71d10*/  LEA.HI.X.SX32 R21, R4, R3.reuse, 0x1, P4 ;  /* 0x0000000304157211 */ /* 0x080fe200020f0eff */
[----:B------:R-:W-:Y:S01]  /*71d20*/  MOV R4, c[0x0][0x1c8] ;  /* 0x0000720000047a02 */ /* 0x000fe20000000f00 */
[----:B------:R-:W-:Y:S01]  /*71d30*/  STL.64 [R1+0x14f8], R18 ;  /* 0x0014f81201007387 */ /* 0x000fe20000100a00 */
[----:B------:R-:W-:Y:S02]  /*71d40*/  STL.64 [R1+0x1500], R16 ;  /* 0x0015001001007387 */ /* 0x000fe40000100a00 */
[----:B------:R0:W-:Y:S01]  /*71d50*/  STL.64 [R1+0x1510], R10 ;  /* 0x0015100a01007387 */ /* 0x0001e20000100a00 */
[----:B------:R-:W-:Y:S01]  /*71d60*/  LEA.HI.X.SX32 R9, R7, R3, 0x1, P5 ;  /* 0x0000000307097211 */ /* 0x000fe200028f0eff */
[----:B------:R-:W-:Y:S01]  /*71d70*/  IMAD R28, R4, 0xd3, RZ ;  /* 0x000000d3041c7824 */ /* 0x000fe200078e02ff */
[----:B------:R-:W-:Y:S03]  /*71d80*/  STL.64 [R1+0x178], R20 ;  /* 0x0001781401007387 */ /* 0x000fe60000100a00 */
[----:B------:R1:W-:Y:S01]  /*71d90*/  STL.64 [R1+0x1520], R8 ;  /* 0x0015200801007387 */ /* 0x0003e20000100a00 */
[-C--:B0-----:R-:W-:Y:S01]  /*71da0*/  IADD3 R10, P4, R6, R2.reuse, RZ ;  /* 0x00000002060a7210 */ /* 0x081fe20007f9e0ff */
[----:B------:R-:W-:-:S02]  /*71db0*/  IADD3 R6, P5, R5, R2, RZ ;  /* 0x0000000205067210 */ /* 0x000fc40007fbe0ff */
[----:B------:R-:W-:Y:S01]  /*71dc0*/  IMAD R5, R4, 0x1ac, RZ ;  /* 0x000001ac04057824 */ /* 0x000fe200078e02ff */
[----:B------:R-:W-:Y:S01]  /*71dd0*/  LEA.HI.X.SX32 R13, R28, R3, 0x1, P6 ;  /* 0x000000031c0d7211 */ /* 0x000fe200030f0eff */
[----:B------:R-:W-:-:S03]  /*71de0*/  IMAD R29, R4, 0xd4, RZ ;  /* 0x000000d4041d7824 */ /* 0x000fc600078e02ff */
[-C--:B-1----:R-:W-:Y:S01]  /*71df0*/  IADD3 R8, P6, R5, R2.reuse, RZ ;  /* 0x0000000205087210 */ /* 0x082fe20007fde0ff */
[C---:B------:R-:W-:Y:S02]  /*71e00*/  IMAD R5, R4.reuse, 0xd5, RZ ;  /* 0x000000d504057824 */ /* 0x040fe400078e02ff */
[C---:B------:R-:W-:Y:S01]  /*71e10*/  IMAD R28, R4.reuse, 0x1ae, RZ ;  /* 0x000001ae041c7824 */ /* 0x040fe200078e02ff */
[----:B------:R0:W-:Y:S01]  /*71e20*/  STL.64 [R1+0x1528], R12 ;  /* 0x0015280c01007387 */ /* 0x0001e20000100a00 */
[-C--:B------:R-:W-:Y:S02]  /*71e30*/  LEA.HI.X.SX32 R11, R29, R3.reuse, 0x1, P4 ;  /* 0x000000031d0b7211 */ /* 0x080fe400020f0eff */
[-C--:B------:R-:W-:Y:S01]  /*71e40*/  LEA.HI.X.SX32 R7, R5, R3.reuse, 0x1, P5 ;  /* 0x0000000305077211 */ /* 0x080fe200028f0eff */
[C---:B------:R-:W-:Y:S02]  /*71e50*/  IMAD R5, R4.reuse, 0xd6, RZ ;  /* 0x000000d604057824 */ /* 0x040fe400078e02ff */
[----:B------:R-:W-:Y:S01]  /*71e60*/  IMAD R29, R4, 0x1b2, RZ ;  /* 0x000001b2041d7824 */ /* 0x000fe200078e02ff */
[----:B------:R1:W-:Y:S01]  /*71e70*/  STL.64 [R1+0x180], R10 ;  /* 0x0001800a01007387 */ /* 0x0003e20000100a00 */
[-C--:B0-----:R-:W-:Y:S01]  /*71e80*/  IADD3 R12, P4, R28, R2.reuse, RZ ;  /* 0x000000021c0c7210 */ /* 0x081fe20007f9e0ff */
[----:B------:R-:W-:Y:S01]  /*71e90*/  IMAD R28, R4, 0x1b0, RZ ;  /* 0x000001b0041c7824 */ /* 0x000fe200078e02ff */
[----:B------:R-:W-:Y:S01]  /*71ea0*/  LEA.HI.X.SX32 R9, R5, R3, 0x1, P6 ;  /* 0x0000000305097211 */ /* 0x000fe200030f0eff */
[----:B------:R-:W-:Y:S03]  /*71eb0*/  STL.64 [R1+0x1538], R6 ;  /* 0x0015380601007387 */ /* 0x000fe60000100a00 */
[----:B-1----:R-:W-:Y:S01]  /*71ec0*/  IADD3 R10, P5, R28, R2, RZ ;  /* 0x000000021c0a7210 */ /* 0x002fe20007fbe0ff */
[C---:B------:R-:W-:Y:S01]  /*71ed0*/  IMAD R28, R4.reuse, 0xd7, RZ ;  /* 0x000000d7041c7824 */ /* 0x040fe200078e02ff */
[----:B------:R0:W-:Y:S01]  /*71ee0*/  STL.64 [R1+0x250], R8 ;  /* 0x0002500801007387 */ /* 0x0001e20000100a00 */
[----:B------:R-:W-:-:S03]  /*71ef0*/  IMAD R5, R4, 0x1b4, RZ ;  /* 0x000001b404057824 */ /* 0x000fc600078e02ff */
[-C--:B------:R-:W-:Y:S01]  /*71f00*/  LEA.HI.X.SX32 R13, R28, R3.reuse, 0x1, P4 ;  /* 0x000000031c0d7211 */ /* 0x080fe200020f0eff */
[C---:B------:R-:W-:Y:S01]  /*71f10*/  IMAD R28, R4.reuse, 0x1b6, RZ ;  /* 0x000001b6041c7824 */ /* 0x040fe200078e02ff */
[----:B0-----:R-:W-:Y:S01]  /*71f20*/  IADD3 R8, P6, R29, R2, RZ ;  /* 0x000000021d087210 */ /* 0x001fe20007fde0ff */
[C---:B------:R-:W-:Y:S02]  /*71f30*/  IMAD R29, R4.reuse, 0xd8, RZ ;  /* 0x000000d8041d7824 */ /* 0x040fe400078e02ff */
[----:B------:R0:W-:Y:S03]  /*71f40*/  STL.64 [R1+0x248], R12 ;  /* 0x0002480c01007387 */ /* 0x0001e60000100a00 */
[----:B------:R-:W-:Y:S01]  /*71f50*/  LEA.HI.X.SX32 R11, R29, R3, 0x1, P5 ;  /* 0x000000031d0b7211 */ /* 0x000fe200028f0eff */
[----:B------:R-:W-:-:S04]  /*71f60*/  IMAD R29, R4, 0x1b8, RZ ;  /* 0x000001b8041d7824 */ /* 0x000fc800078e02ff */
[----:B------:R1:W-:Y:S01]  /*71f70*/  STL.64 [R1+0x240], R10 ;  /* 0x0002400a01007387 */ /* 0x0003e20000100a00 */
[----:B0-----:R-:W-:Y:S01]  /*71f80*/  IADD3 R12, P4, R5, R2, RZ ;  /* 0x00000002050c7210 */ /* 0x001fe20007f9e0ff */
[----:B------:R-:W-:-:S05]  /*71f90*/  IMAD R5, R4, 0xd9, RZ ;  /* 0x000000d904057824 */ /* 0x000fca00078e02ff */
[-C--:B------:R-:W-:Y:S02]  /*71fa0*/  LEA.HI.X.SX32 R9, R5, R3.reuse, 0x1, P6 ;  /* 0x0000000305097211 */ /* 0x080fe400030f0eff */
[----:B-1----:R-:W-:Y:S01]  /*71fb0*/  IADD3 R10, P5, R28, R2, RZ ;  /* 0x000000021c0a7210 */ /* 0x002fe20007fbe0ff */
[C---:B------:R-:W-:Y:S02]  /*71fc0*/  IMAD R28, R4.reuse, 0xda, RZ ;  /* 0x000000da041c7824 */ /* 0x040fe400078e02ff */
[----:B------:R-:W-:Y:S01]  /*71fd0*/  IMAD R5, R4, 0x1ba, RZ ;  /* 0x000001ba04057824 */ /* 0x000fe200078e02ff */
[----:B------:R0:W-:Y:S02]  /*71fe0*/  STL.64 [R1+0x238], R8 ;  /* 0x0002380801007387 */ /* 0x0001e40000100a00 */
        /* <DEDUP_REMOVED lines=8> */
[C---:B------:R-:W-:Y:S01]  /*72070*/  IMAD R29, R4.reuse, 0x1be, RZ ;  /* 0x000001be041d7824 */ /* 0x040fe200078e02ff */
        /* <DEDUP_REMOVED lines=107> */
[-C--:B-1----:R-:W-:Y:S01]  /*72730*/  IADD3 R10, P5, R28, R2.reuse, RZ ;  /* 0x000000021c0a7210 */ /* 0x082fe20007fbe0ff */
[----:B------:R-:W-:Y:S02]  /*72740*/  IMAD R28, R4, 0xf2, RZ ;  /* 0x000000f2041c7824 */ /* 0x000fe400078e02ff */
[----:B------:R-:W-:Y:S01]  /*72750*/  IMAD.MOV.U32 R5, RZ, RZ, c[0x0][0x1c8] ;  /* 0x00007200ff057624 */ /* 0x000fe200078e00ff */
[----:B------:R0:W-:Y:S01]  /*72760*/  STL.64 [R1+0x290], R8 ;  /* 0x0002900801007387 */ /* 0x0001e20000100a00 */
[----:B------:R-:W2:Y:S01]  /*72770*/  LDL.LU R19, [R1+0x37c] ;  /* 0x00037c0001137983 */ /* 0x000ea20000300800 */
[----:B------:R-:W-:Y:S01]  /*72780*/  LEA.HI.X.SX32 R13, R28, R3, 0x1, P4 ;  /* 0x000000031c0d7211 */ /* 0x000fe200020f0eff */
[C---:B------:R-:W-:Y:S01]  /*72790*/  IMAD R28, R4.reuse, 0xf3, RZ ;  /* 0x000000f3041c7824 */ /* 0x040fe200078e02ff */
[----:B0-----:R-:W-:Y:S01]  /*727a0*/  IADD3 R8, P6, R29, R2, RZ ;  /* 0x000000021d087210 */ /* 0x001fe20007fde0ff */
[----:B------:R-:W-:-:S02]  /*727b0*/  IMAD R29, R4, 0x1ea, RZ ;  /* 0x000001ea041d7824 */ /* 0x000fc400078e02ff */
[C---:B------:R-:W-:Y:S02]  /*727c0*/  IMAD R4, R5.reuse, 0x1ec, RZ ;  /* 0x000001ec05047824 */ /* 0x040fe400078e02ff */
[----:B------:R-:W-:Y:S01]  /*727d0*/  IMAD R5, R5, 0xf4, RZ ;  /* 0x000000f405057824 */ /* 0x000fe200078e02ff */
[-C--:B------:R-:W-:Y:S01]  /*727e0*/  LEA.HI.X.SX32 R11, R28, R3.reuse, 0x1, P5 ;  /* 0x000000031c0b7211 */ /* 0x080fe200028f0eff */
[----:B------:R0:W-:Y:S03]  /*727f0*/  STL.64 [R1+0x2a8], R12 ;  /* 0x0002a80c01007387 */ /* 0x0001e60000100a00 */
[----:B------:R-:W-:Y:S01]  /*72800*/  LEA.HI.X.SX32 R9, R5, R3, 0x1, P6 ;  /* 0x0000000305097211 */ /* 0x000fe200030f0eff */
[----:B------:R1:W-:Y:S01]  /*72810*/  STL.64 [R1+0x2c0], R10 ;  /* 0x0002c00a01007387 */ /* 0x0003e20000100a00 */
[----:B0-----:R-:W-:-:S03]  /*72820*/  IADD3 R12, P4, R29, R2, RZ ;  /* 0x000000021d0c7210 */ /* 0x001fc60007f9e0ff */
[----:B------:R-:W3:Y:S01]  /*72830*/  LDL.LU R29, [R1+0x36c] ;  /* 0x00036c00011d7983 */ /* 0x000ee20000300800 */
[----:B------:R-:W4:Y:S02]  /*72840*/  LDL.LU.64 R20, [R1+0x170] ;  /* 0x0001700001147983 */ /* 0x000f240000300a00 */
[----:B------:R-:W5:Y:S02]  /*72850*/  LDL.LU.64 R24, [R1+0x168] ;  /* 0x0001680001187983 */ /* 0x000f640000300a00 */
[----:B------:R0:W-:Y:S01]  /*72860*/  STL.64 [R1+0x2b8], R8 ;  /* 0x0002b80801007387 */ /* 0x0001e20000100a00 */
[----:B------:R-:W5:Y:S01]  /*72870*/  LDL.LU.64 R26, [R1+0x160] ;  /* 0x00016000011a7983 */ /* 0x000f620000300a00 */
[----:B------:R-:W5:Y:S02]  /*72880*/  LDL.LU R28, [R1+0x35c] ;  /* 0x00035c00011c7983 */ /* 0x000f640000300800 */
[----:B------:R-:W5:Y:S01]  /*72890*/  LDL.LU.64 R22, [R1+0x158] ;  /* 0x0001580001167983 */ /* 0x000f620000300a00 */
[----:B-1----:R-:W-:Y:S01]  /*728a0*/  IADD3 R10, P5, R4, R2, RZ ;  /* 0x00000002040a7210 */ /* 0x002fe20007fbe0ff */
[----:B------:R-:W-:-:S05]  /*728b0*/  MOV R4, c[0x0][0x1c8] ;  /* 0x0000720000047a02 */ /* 0x000fca0000000f00 */
[C---:B------:R-:W-:Y:S02]  /*728c0*/  IMAD R18, R4.reuse, 0xf5, RZ ;  /* 0x000000f504127824 */ /* 0x040fe400078e02ff */
[C---:B------:R-:W-:Y:S02]  /*728d0*/  IMAD R5, R4.reuse, 0x1ee, RZ ;  /* 0x000001ee04057824 */ /* 0x040fe400078e02ff */
[----:B------:R-:W-:Y:S01]  /*728e0*/  IMAD R15, R4, 0x1f0, RZ ;  /* 0x000001f0040f7824 */ /* 0x000fe200078e02ff */
[-C--:B------:R-:W-:Y:S02]  /*728f0*/  LEA.HI.X.SX32 R13, R18, R3.reuse, 0x1, P4 ;  /* 0x00000003120d7211 */ /* 0x080fe400020f0eff */
[----:B0-----:R-:W-:Y:S01]  /*72900*/  IADD3 R8, P6, R5, R2, RZ ;  /* 0x0000000205087210 */ /* 0x001fe20007fde0ff */
[C---:B------:R-:W-:Y:S02]  /*72910*/  IMAD R5, R4.reuse, 0xf6, RZ ;  /* 0x000000f604057824 */ /* 0x040fe400078e02ff */
[----:B------:R0:W-:Y:S03]  /*72920*/  STL.64 [R1+0x2b0], R12 ;  /* 0x0002b00c01007387 */ /* 0x0001e60000100a00 */
[----:B------:R-:W-:Y:S01]  /*72930*/  LEA.HI.X.SX32 R11, R5, R3, 0x1, P5 ;  /* 0x00000003050b7211 */ /* 0x000fe200028f0eff */
[----:B------:R-:W-:-:S02]  /*72940*/  IMAD R5, R4, 0x1f4, RZ ;  /* 0x000001f404057824 */ /* 0x000fc400078e02ff */
[C---:B------:R-:W-:Y:S01]  /*72950*/  IMAD R18, R4.reuse, 0x1f2, RZ ;  /* 0x000001f204127824 */ /* 0x040fe200078e02ff */
[----:B0-----:R-:W-:Y:S01]  /*72960*/  IADD3 R12, P4, R15, R2, RZ ;  /* 0x000000020f0c7210 */ /* 0x001fe20007f9e0ff */
[----:B------:R-:W-:Y:S01]  /*72970*/  IMAD R15, R4, 0xf7, RZ ;  /* 0x000000f7040f7824 */ /* 0x000fe200078e02ff */
[----:B------:R0:W-:Y:S04]  /*72980*/  STL.64 [R1+0x288], R10 ;  /* 0x0002880a01007387 */ /* 0x0001e80000100a00 */
[----:B------:R-:W-:-:S05]  /*72990*/  LEA.HI.X.SX32 R9, R15, R3, 0x1, P6 ;  /* 0x000000030f097211 */ /* 0x000fca00030f0eff */
[----:B------:R1:W-:Y:S01]  /*729a0*/  STL.64 [R1+0x260], R8 ;  /* 0x0002600801007387 */ /* 0x0003e20000100a00 */
[-C--:B0-----:R-:W-:Y:S01]  /*729b0*/  IADD3 R10, P5, R18, R2.reuse, RZ ;  /* 0x00000002120a7210 */ /* 0x081fe20007fbe0ff */
[C---:B------:R-:W-:Y:S01]  /*729c0*/  IMAD R18, R4.reuse, 0xf8, RZ ;  /* 0x000000f804127824 */ /* 0x040fe200078e02ff */
[----:B-1----:R-:W-:Y:S01]  /*729d0*/  IADD3 R8, P6, R5, R2, RZ ;  /* 0x0000000205087210 */ /* 0x002fe20007fde0ff */
[----:B------:R-:W-:-:S03]  /*729e0*/  IMAD R5, R4, 0xf9, RZ ;  /* 0x000000f904057824 */ /* 0x000fc600078e02ff */
[-C--:B------:R-:W-:Y:S01]  /*729f0*/  LEA.HI.X.SX32 R13, R18, R3.reuse, 0x1, P4 ;  /* 0x00000003120d7211 */ /* 0x080fe200020f0eff */
[C---:B------:R-:W-:Y:S01]  /*72a00*/  IMAD R15, R4.reuse, 0x1f6, RZ ;  /* 0x000001f6040f7824 */ /* 0x040fe200078e02ff */
[-C--:B------:R-:W-:Y:S01]  /*72a10*/  LEA.HI.X.SX32 R11, R5, R3.reuse, 0x1, P5 ;  /* 0x00000003050b7211 */ /* 0x080fe200028f0eff */
[C---:B------:R-:W-:Y:S02]  /*72a20*/  IMAD R5, R4.reuse, 0xfa, RZ ;  /* 0x000000fa04057824 */ /* 0x040fe400078e02ff */
[----:B------:R0:W-:Y:S01]  /*72a30*/  STL.64 [R1+0x1b0], R12 ;  /* 0x0001b00c01007387 */ /* 0x0001e20000100a00 */
[C---:B------:R-:W-:Y:S02]  /*72a40*/  IMAD R18, R4.reuse, 0x1f8, RZ ;  /* 0x000001f804127824 */ /* 0x040fe400078e02ff */
[----:B------:R-:W-:Y:S01]  /*72a50*/  IMAD R4, R4, 0x1fa, RZ ;  /* 0x000001fa04047824 */ /* 0x000fe200078e02ff */
[----:B------:R-:W-:Y:S01]  /*72a60*/  LEA.HI.X.SX32 R9, R5, R3, 0x1, P6 ;  /* 0x0000000305097211 */ /* 0x000fe200030f0eff */
[----:B------:R1:W-:Y:S01]  /*72a70*/  STL.64 [R1+0x1a8], R10 ;  /* 0x0001a80a01007387 */ /* 0x0003e20000100a00 */
[----:B0-----:R-:W-:Y:S01]  /*72a80*/  IADD3 R12, P4, R15, R2, RZ ;  /* 0x000000020f0c7210 */ /* 0x001fe20007f9e0ff */
[----:B------:R-:W-:-:S02]  /*72a90*/  MOV R15, c[0x0][0x1c8] ;  /* 0x00007200000f7a02 */ /* 0x000fc40000000f00 */
[----:B------:R0:W-:Y:S01]  /*72aa0*/  STL.64 [R1+0x1a0], R8 ;  /* 0x0001a00801007387 */ /* 0x0001e20000100a00 */
[-C--:B-1----:R-:W-:Y:S02]  /*72ab0*/  IADD3 R10, P5, R18, R2.reuse, RZ ;  /* 0x00000002120a7210 */ /* 0x082fe40007fbe0ff */
[C---:B------:R-:W-:Y:S02]  /*72ac0*/  IMAD R5, R15.reuse, 0xfb, RZ ;  /* 0x000000fb0f057824 */ /* 0x040fe400078e02ff */
[----:B------:R-:W-:Y:S01]  /*72ad0*/  IMAD.MOV.U32 R18, RZ, RZ, c[0x0][0x1c8] ;  /* 0x00007200ff127624 */ /* 0x000fe200078e00ff */
[-C--:B0-----:R-:W-:Y:S01]  /*72ae0*/  IADD3 R8, P6, R4, R2.reuse, RZ ;  /* 0x0000000204087210 */ /* 0x081fe20007fde0ff */
[C---:B------:R-:W-:Y:S02]  /*72af0*/  IMAD R4, R15.reuse, 0x1fc, RZ ;  /* 0x000001fc0f047824 */ /* 0x040fe400078e02ff */
[----:B------:R-:W-:Y:S01]  /*72b00*/  IMAD R15, R15, 0xfc, RZ ;  /* 0x000000fc0f0f7824 */ /* 0x000fe200078e02ff */
[----:B------:R-:W-:Y:S01]  /*72b10*/  LEA.HI.X.SX32 R13, R5, R3, 0x1, P4 ;  /* 0x00000003050d7211 */ /* 0x000fe200020f0eff */
[----:B------:R-:W-:Y:S01]  /*72b20*/  IMAD R5, R18, 0xfd, RZ ;  /* 0x000000fd12057824 */ /* 0x000fe200078e02ff */
[----:B------:R-:W-:-:S02]  /*72b30*/  IADD3 R4, P4, R4, R2, RZ ;  /* 0x0000000204047210 */ /* 0x000fc40007f9e0ff */
[-C--:B------:R-:W-:Y:S01]  /*72b40*/  LEA.HI.X.SX32 R11, R15, R3.reuse, 0x1, P5 ;  /* 0x000000030f0b7211 */ /* 0x080fe200028f0eff */
[----:B------:R-:W-:Y:S01]  /*72b50*/  IMAD R15, R18, 0xfe, RZ ;  /* 0x000000fe120f7824 */ /* 0x000fe200078e02ff */
[----:B------:R-:W-:Y:S01]  /*72b60*/  IADD3 R2, P5, R0, R2, RZ ;  /* 0x0000000200027210 */ /* 0x000fe20007fbe0ff */
[----:B------:R-:W-:Y:S01]  /*72b70*/  IMAD R0, R18, 0xff, RZ ;  /* 0x000000ff12007824 */ /* 0x000fe200078e02ff */
[-C--:B------:R-:W-:Y:S02]  /*72b80*/  LEA.HI.X.SX32 R9, R5, R3.reuse, 0x1, P6 ;  /* 0x0000000305097211 */ /* 0x080fe400030f0eff */
[-C--:B------:R-:W-:Y:S01]  /*72b90*/  LEA.HI.X.SX32 R5, R15, R3.reuse, 0x1, P4 ;  /* 0x000000030f057211 */ /* 0x080fe200020f0eff */
[----:B------:R-:W-:Y:S01]  /*72ba0*/  STL.64 [R1+0x198], R12 ;  /* 0x0001980c01007387 */ /* 0x000fe20000100a00 */
[----:B------:R-:W-:Y:S01]  /*72bb0*/  LEA.HI.X.SX32 R3, R0, R3, 0x1, P5 ;  /* 0x0000000300037211 */ /* 0x000fe200028f0eff */
[----:B------:R-:W-:Y:S02]  /*72bc0*/  STL.64 [R1+0x190], R10 ;  /* 0x0001900a01007387 */ /* 0x000fe40000100a00 */
[----:B------:R-:W-:Y:S01]  /*72bd0*/  STL.64 [R1+0x1408], R4 ;  /* 0x0014080401007387 */ /* 0x000fe20000100a00 */
[----:B------:R-:W-:Y:S02]  /*72be0*/  STL.64 [R1+0x188], R8 ;  /* 0x0001880801007387 */ /* 0x000fe40000100a00 */
[----:B------:R-:W-:Y:S02]  /*72bf0*/  STL.64 [R1+0x1410], R2 ;  /* 0x0014100201007387 */ /* 0x000fe40000100a00 */
[----:B------:R-:W-:Y:S01]  /*72c00*/  STL.64 [R1+0x15b0], R2 ;  /* 0x0015b00201007387 */ /* 0x000fe20000100a00 */
[----:B--2---:R-:W-:-:S02]  /*72c10*/  PRMT R6, R19, 0x7632, R6 ;  /* 0x0000763213067816 */ /* 0x004fc40000000006 */
[----:B---3--:R-:W-:-:S03]  /*72c20*/  PRMT R0, R29, 0x7632, R0 ;  /* 0x000076321d007816 */ /* 0x008fc60000000000 */
[----:B----4-:R-:W-:Y:S01]  /*72c30*/  STG.E.U16 [R20.64], R6 ;  /* 0x0000000614007986 */ /* 0x010fe2000c101506 */
[----:B-----5:R0:W-:Y:S03]  /*72c40*/  STG.E.U16 [R24.64], R29 ;  /* 0x0000001d18007986 */ /* 0x0201e6000c101506 */
[----:B------:R1:W-:Y:S01]  /*72c50*/  STG.E.U16 [R26.64], R0 ;  /* 0x000000001a007986 */ /* 0x0003e2000c101506 */
[----:B------:R-:W-:Y:S01]  /*72c60*/  PRMT R14, R28, 0x7632, R14 ;  /* 0x000076321c0e7816 */ /* 0x000fe2000000000e */
[----:B------:R2:W-:Y:S02]  /*72c70*/  STG.E.U16 [R22.64], R28 ;  /* 0x0000001c16007986 */ /* 0x0005e4000c101506 */
[----:B0-----:R-:W3:Y:S01]  /*72c80*/  LDL.LU.64 R24, [R1+0x150] ;  /* 0x0001500001187983 */ /* 0x001ee20000300a00 */
[----:B-1----:R-:W4:Y:S03]  /*72c90*/  LDL.LU.64 R26, [R1+0x148] ;  /* 0x00014800011a7983 */ /* 0x002f260000300a00 */
[----:B--2---:R-:W2:Y:S01]  /*72ca0*/  LDL.LU R28, [R1+0x2cc] ;  /* 0x0002cc00011c7983 */ /* 0x004ea20000300800 */
[----:B------:R-:W5:Y:S03]  /*72cb0*/  LDL.LU R23, [R1+0x310] ;  /* 0x0003100001177983 */ /* 0x000f660000300800 */
[----:B-----5:R0:W-:Y:S04]  /*72cc0*/  STL [R1+0x15f0], R23 ;  /* 0x0015f01701007387 */ /* 0x0201e80000100800 */
[----:B0-----:R-:W5:Y:S04]  /*72cd0*/  LDL.LU R23, [R1+0x320] ;  /* 0x0003200001177983 */ /* 0x001f680000300800 */
[----:B-----5:R0:W-:Y:S04]  /*72ce0*/  STL [R1+0x1608], R23 ;  /* 0x0016081701007387 */ /* 0x0201e80000100800 */
[----:B0-----:R-:W5:Y:S04]  /*72cf0*/  LDL.LU R23, [R1+0x330] ;  /* 0x0003300001177983 */ /* 0x001f680000300800 */
[----:B-----5:R0:W-:Y:S04]  /*72d00*/  STL [R1+0x1628], R23 ;  /* 0x0016281701007387 */ /* 0x0201e80000100800 */
[----:B0-----:R-:W5:Y:S01]  /*72d10*/  LDL.LU R23, [R1+0x340] ;  /* 0x0003400001177983 */ /* 0x001f620000300800 */
[----:B------:R-:W2:Y:S03]  /*72d20*/  LDL.LU.64 R2, [R1+0xf0] ;  /* 0x0000f00001027983 */ /* 0x000ea60000300a00 */
[----:B--2---:R0:W-:Y:S04]  /*72d30*/  STL [R1+0x15b8], R3 ;  /* 0x0015b80301007387 */ /* 0x0041e80000100800 */
[----:B0-----:R-:W2:Y:S04]  /*72d40*/  LDL.LU R3, [R1+0x344] ;  /* 0x0003440001037983 */ /* 0x001ea80000300800 */
[----:B--2---:R0:W-:Y:S04]  /*72d50*/  STL.64 [R1+0x15c8], R2 ;  /* 0x0015c80201007387 */ /* 0x0041e80000100a00 */
[----:B0-----:R-:W2:Y:S04]  /*72d60*/  LDL.LU.64 R2, [R1+0x100] ;  /* 0x0001000001027983 */ /* 0x001ea80000300a00 */
[----:B--2---:R0:W-:Y:S04]  /*72d70*/  STL.64 [R1+0x15d8], R2 ;  /* 0x0015d80201007387 */ /* 0x0041e80000100a00 */
[----:B0-----:R-:W2:Y:S04]  /*72d80*/  LDL.LU.64 R2, [R1+0x108] ;  /* 0x0001080001027983 */ /* 0x001ea80000300a00 */
[----:B--2---:R-:W-:Y:S01]  /*72d90*/  STL [R1+0x15e0], R3 ;  /* 0x0015e00301007387 */ /* 0x004fe20000100800 */
[----:B------:R0:W-:Y:S03]  /*72da0*/  STL.64 [R1+0x1600], R2 ;  /* 0x0016000201007387 */ /* 0x0001e60000100a00 */
[----:B0-----:R-:W2:Y:S04]  /*72db0*/  LDL.LU.64 R2, [R1+0x120] ;  /* 0x0001200001027983 */ /* 0x001ea80000300a00 */
[----:B--2---:R0:W-:Y:S04]  /*72dc0*/  STL.64 [R1+0x1610], R2 ;  /* 0x0016100201007387 */ /* 0x0041e80000100a00 */
[----:B0-----:R-:W2:Y:S04]  /*72dd0*/  LDL.LU.64 R2, [R1+0x128] ;  /* 0x0001280001027983 */ /* 0x001ea80000300a00 */
[----:B--2---:R-:W-:Y:S01]  /*72de0*/  STL [R1+0x1618], R3 ;  /* 0x0016180301007387 */ /* 0x004fe20000100800 */
[----:B------:R0:W-:Y:S03]  /*72df0*/  STL.64 [R1+0x1638], R2 ;  /* 0x0016380201007387 */ /* 0x0001e60000100a00 */
[----:B0-----:R-:W2:Y:S01]  /*72e00*/  LDL.LU.64 R2, [R1+0x140] ;  /* 0x0001400001027983 */ /* 0x001ea20000300a00 */
[----:B------:R-:W2:Y:S03]  /*72e10*/  LDL.LU.64 R4, [R1+0xe8] ;  /* 0x0000e80001047983 */ /* 0x000ea60000300a00 */
[----:B--2---:R0:W-:Y:S04]  /*72e20*/  STL.64 [R1+0x15c0], R4 ;  /* 0x0015c00401007387 */ /* 0x0041e80000100a00 */
[----:B0-----:R-:W2:Y:S04]  /*72e30*/  LDL.LU.64 R4, [R1+0xf8] ;  /* 0x0000f80001047983 */ /* 0x001ea80000300a00 */
[----:B--2---:R0:W-:Y:S04]  /*72e40*/  STL.64 [R1+0x15e8], R4 ;  /* 0x0015e80401007387 */ /* 0x0041e80000100a00 */
[----:B0-----:R-:W2:Y:S04]  /*72e50*/  LDL.LU.64 R4, [R1+0x110] ;  /* 0x0001100001047983 */ /* 0x001ea80000300a00 */
[----:B--2---:R0:W-:Y:S04]  /*72e60*/  STL.64 [R1+0x15f8], R4 ;  /* 0x0015f80401007387 */ /* 0x0041e80000100a00 */
[----:B0-----:R-:W2:Y:S04]  /*72e70*/  LDL.LU.64 R4, [R1+0x118] ;  /* 0x0001180001047983 */ /* 0x001ea80000300a00 */
[----:B--2---:R0:W-:Y:S04]  /*72e80*/  STL.64 [R1+0x1620], R4 ;  /* 0x0016200401007387 */ /* 0x0041e80000100a00 */
[----:B0-----:R-:W2:Y:S01]  /*72e90*/  LDL.LU.64 R4, [R1+0x130] ;  /* 0x0001300001047983 */ /* 0x001ea20000300a00 */
[----:B------:R-:W-:-:S03]  /*72ea0*/  PRMT R0, R28, 0x7632, R0 ;  /* 0x000076321c007816 */ /* 0x000fc60000000000 */
[----:B---3--:R-:W-:Y:S01]  /*72eb0*/  STG.E.U16 [R24.64], R14 ;  /* 0x0000000e18007986 */ /* 0x008fe2000c101506 */
[----:B----4-:R-:W-:Y:S03]  /*72ec0*/  STG.E.U16 [R26.64], R28 ;  /* 0x0000001c1a007986 */ /* 0x010fe6000c101506 */
[----:B--2---:R0:W-:Y:S04]  /*72ed0*/  STL.64 [R1+0x1630], R4 ;  /* 0x0016300401007387 */ /* 0x0041e80000100a00 */
[----:B0-----:R-:W5:Y:S01]  /*72ee0*/  LDL.LU.64 R4, [R1+0x138] ;  /* 0x0001380001047983 */ /* 0x001f620000300a00 */
[----:B------:R-:W2:Y:S02]  /*72ef0*/  LDL.LU R8, [R1+0x334] ;  /* 0x0003340001087983 */ /* 0x000ea40000300800 */
[----:B------:R-:W3:Y:S02]  /*72f00*/  LDL.LU.64 R6, [R1+0xe0] ;  /* 0x0000e00001067983 */ /* 0x000ee40000300a00 */
[----:B------:R-:W4:Y:S01]  /*72f10*/  LDL.LU.64 R12, [R1+0xd8] ;  /* 0x0000d800010c7983 */ /* 0x000f220000300a00 */
[----:B------:R-:W4:Y:S01]  /*72f20*/  LDL.LU R9, [R1+0x324] ;  /* 0x0003240001097983 */ /* 0x000f220000300800 */
[----:B------:R-:W2:Y:S02]  /*72f30*/  LDL.LU.64 R10, [R1+0xd0] ;  /* 0x0000d000010a7983 */ /* 0x000ea40000300a00 */
[----:B------:R-:W2:Y:S02]  /*72f40*/  LDL.LU.64 R16, [R1+0xc8] ;  /* 0x0000c80001107983 */ /* 0x000ea40000300a00 */
[----:B------:R-:W2:Y:S01]  /*72f50*/  LDL.LU R20, [R1+0x314] ;  /* 0x0003140001147983 */ /* 0x000ea20000300800 */
[----:B------:R-:W2:Y:S01]  /*72f60*/  LDL.LU.64 R18, [R1+0xc0] ;  /* 0x0000c00001127983 */ /* 0x000ea20000300a00 */
[----:B------:R-:W2:Y:S02]  /*72f70*/  LDL.LU R21, [R1+0x348] ;  /* 0x0003480001157983 */ /* 0x000ea40000300800 */
[----:B------:R-:W2:Y:S02]  /*72f80*/  LDL.LU R22, [R1+0x338] ;  /* 0x0003380001167983 */ /* 0x000ea40000300800 */
[----:B------:R-:W2:Y:S01]  /*72f90*/  LDL.LU.64 R14, [R1+0xb8] ;  /* 0x0000b800010e7983 */ /* 0x000ea20000300a00 */
[----:B------:R-:W2:Y:S01]  /*72fa0*/  LDL.LU.64 R24, [R1+0xb0] ;  /* 0x0000b00001187983 */ /* 0x000ea20000300a00 */
[----:B------:R-:W2:Y:S02]  /*72fb0*/  LDL.LU.64 R26, [R1+0xa8] ;  /* 0x0000a800011a7983 */ /* 0x000ea40000300a00 */
[----:B------:R-:W2:Y:S01]  /*72fc0*/  LDL.LU.64 R28, [R1+0xa0] ;  /* 0x0000a000011c7983 */ /* 0x000ea20000300a00 */
[----:B------:R0:W-:Y:S04]  /*72fd0*/  STG.E.U16 [R2.64], R0 ;  /* 0x0000000002007986 */ /* 0x0001e8000c101506 */
[----:B0-----:R-:W2:Y:S04]  /*72fe0*/  LDL.LU.64 R2, [R1+0x1638] ;  /* 0x0016380001027983 */ /* 0x001ea80000300a00 */
[----:B-----5:R0:W-:Y:S04]  /*72ff0*/  STG.E.U16 [R4.64], R23 ;  /* 0x0000001704007986 */ /* 0x0201e8000c101506 */
[----:B0-----:R-:W5:Y:S01]  /*73000*/  LDL.LU.64 R4, [R1+0x1630] ;  /* 0x0016300001047983 */ /* 0x001f620000300a00 */
[----:B--2---:R-:W-:-:S03]  /*73010*/  PRMT R3, R23, 0x7632, R3 ;  /* 0x0000763217037816 */ /* 0x004fc60000000003 */
[----:B------:R-:W2:Y:S04]  /*73020*/  LDL.LU R23, [R1+0x1628] ;  /* 0x0016280001177983 */ /* 0x000ea80000300800 */
[----:B-----5:R0:W-:Y:S04]  /*73030*/  STG.E.U16 [R4.64], R3 ;  /* 0x0000000304007986 */ /* 0x0201e8000c101506 */
[----:B0-----:R-:W5:Y:S01]  /*73040*/  LDL.LU.64 R4, [R1+0x1620] ;  /* 0x0016200001047983 */ /* 0x001f620000300a00 */
[----:B------:R-:W3:Y:S01]  /*73050*/  LDL.LU R3, [R1+0x1618] ;  /* 0x0016180001037983 */ /* 0x000ee20000300800 */
[----:B--2---:R-:W-:-:S02]  /*73060*/  PRMT R0, R23, 0x7632, R0 ;  /* 0x0000763217007816 */ /* 0x004fc40000000000 */
[----:B---3--:R0:W-:Y:S04]  /*73070*/  STG.E.U16 [R2.64], R23 ;  /* 0x0000001702007986 */ /* 0x0081e8000c101506 */
[----:B0-----:R-:W2:Y:S01]  /*73080*/  LDL.LU.64 R2, [R1+0x1610] ;  /* 0x0016100001027983 */ /* 0x001ea20000300a00 */
[----:B------:R-:W5:Y:S03]  /*73090*/  LDL.LU R23, [R1+0x1608] ;  /* 0x0016080001177983 */ /* 0x000f660000300800 */
[----:B--2---:R0:W-:Y:S01]  /*730a0*/  STG.E.U16 [R2.64], R0 ;  /* 0x0000000002007986 */ /* 0x0041e2000c101506 */
[----:B-----5:R1:W-:Y:S03]  /*730b0*/  STG.E.U16 [R4.64], R23 ;  /* 0x0000001704007986 */ /* 0x0203e6000c101506 */
[----:B0-----:R-:W2:Y:S01]  /*730c0*/  LDL.LU.64 R2, [R1+0x1600] ;  /* 0x0016000001027983 */ /* 0x001ea20000300a00 */
[----:B-1----:R-:W3:Y:S01]  /*730d0*/  LDL.LU.64 R4, [R1+0x15f8] ;  /* 0x0015f80001047983 */ /* 0x002ee20000300a00 */
[----:B--2---:R-:W-:-:S02]  /*730e0*/  PRMT R3, R23, 0x7632, R3 ;  /* 0x0000763217037816 */ /* 0x004fc40000000003 */
[----:B------:R-:W2:Y:S04]  /*730f0*/  LDL.LU R23, [R1+0x15f0] ;  /* 0x0015f00001177983 */ /* 0x000ea80000300800 */
[----:B---3--:R0:W-:Y:S04]  /*73100*/  STG.E.U16 [R4.64], R3 ;  /* 0x0000000304007986 */ /* 0x0081e8000c101506 */
[----:B0-----:R-:W3:Y:S01]  /*73110*/  LDL.LU.64 R4, [R1+0x15e8] ;  /* 0x0015e80001047983 */ /* 0x001ee20000300a00 */
[----:B------:R-:W2:Y:S03]  /*73120*/  LDL.LU R3, [R1+0x15e0] ;  /* 0x0015e00001037983 */ /* 0x000ea60000300800 */
[----:B--2---:R0:W-:Y:S04]  /*73130*/  STG.E.U16 [R2.64], R23 ;  /* 0x0000001702007986 */ /* 0x0041e8000c101506 */
[----:B0-----:R-:W2:Y:S01]  /*73140*/  LDL.LU.64 R2, [R1+0x15d8] ;  /* 0x0015d80001027983 */ /* 0x001ea20000300a00 */
[----:B------:R-:W-:-:S02]  /*73150*/  PRMT R0, R23, 0x7632, R0 ;  /* 0x0000763217007816 */ /* 0x000fc40000000000 */
[----:B------:R-:W5:Y:S03]  /*73160*/  LDL.LU R23, [R1+0x15d0] ;  /* 0x0015d00001177983 */ /* 0x000f660000300800 */
[----:B--2---:R0:W-:Y:S04]  /*73170*/  STG.E.U16 [R2.64], R0 ;  /* 0x0000000002007986 */ /* 0x0041e8000c101506 */
[----:B0-----:R-:W3:Y:S04]  /*73180*/  LDL.LU.64 R2, [R1+0x15c8] ;  /* 0x0015c80001027983 */ /* 0x001ee80000300a00 */
[----:B---3--:R0:W-:Y:S01]  /*73190*/  STG.E.U16 [R4.64], R3 ;  /* 0x0000000304007986 */ /* 0x0081e2000c101506 */
[----:B-----5:R-:W-:-:S03]  /*731a0*/  PRMT R23, R3, 0x7632, R23 ;  /* 0x0000763203177816 */ /* 0x020fc60000000017 */
[----:B0-----:R-:W2:Y:S01]  /*731b0*/  LDL.LU.64 R4, [R1+0x15c0] ;  /* 0x0015c00001047983 */ /* 0x001ea20000300a00 */
[----:B------:R-:W3:Y:S01]  /*731c0*/  LDL.LU R3, [R1+0x15b8] ;  /* 0x0015b80001037983 */ /* 0x000ee20000300800 */
[----:B------:R-:W-:Y:S02]  /*731d0*/  PRMT R0, R8, 0x7632, R0 ;  /* 0x0000763208007816 */ /* 0x000fe40000000000 */
[----:B---3--:R0:W-:Y:S04]  /*731e0*/  STG.E.U16 [R2.64], R23 ;  /* 0x0000001702007986 */ /* 0x0081e8000c101506 */
[----:B0-----:R-:W3:Y:S01]  /*731f0*/  LDL.LU.64 R2, [R1+0x15b0] ;  /* 0x0015b00001027983 */ /* 0x001ee20000300a00 */
[----:B--2---:R-:W-:Y:S02]  /*73200*/  STG.E.U16 [R4.64], R8 ;  /* 0x0000000804007986 */ /* 0x004fe4000c101506 */
[----:B------:R0:W-:Y:S02]  /*73210*/  STG.E.U16 [R6.64], R0 ;  /* 0x0000000006007986 */ /* 0x0001e4000c101506 */
[----:B----4-:R-:W-:Y:S01]  /*73220*/  STG.E.U16 [R12.64], R9 ;  /* 0x000000090c007986 */ /* 0x010fe2000c101506 */
[----:B------:R-:W2:Y:S01]  /*73230*/  LDL.LU R23, [R1+0x15a8] ;  /* 0x0015a80001177983 */ /* 0x000ea20000300800 */
[----:B0-----:R-:W-:-:S02]  /*73240*/  PRMT R0, R20, 0x7632, R0 ;  /* 0x0000763214007816 */ /* 0x001fc40000000000 */
[----:B---3--:R-:W-:Y:S02]  /*73250*/  PRMT R3, R9, 0x7632, R3 ;  /* 0x0000763209037816 */ /* 0x008fe40000000003 */
[----:B------:R-:W-:-:S03]  /*73260*/  PRMT R2, R21, 0x7632, R2 ;  /* 0x0000763215027816 */ /* 0x000fc60000000002 */
[----:B------:R-:W-:Y:S01]  /*73270*/  STG.E.U16 [R10.64], R3 ;  /* 0x000000030a007986 */ /* 0x000fe2000c101506 */
[----:B------:R-:W-:Y:S02]  /*73280*/  STG.E.U16 [R16.64], R20 ;  /* 0x0000001410007986 */ /* 0x000fe4000c101506 */
[----:B------:R-:W-:Y:S02]  /*73290*/  STG.E.U16 [R18.64], R0 ;  /* 0x0000000012007986 */ /* 0x000fe4000c101506 */
[----:B------:R0:W-:Y:S01]  /*732a0*/  STG.E.U16 [R14.64], R21 ;  /* 0x000000150e007986 */ /* 0x0001e2000c101506 */
[----:B------:R-:W-:Y:S01]  /*732b0*/  STG.E.U16 [R24.64], R2 ;  /* 0x0000000218007986 */ /* 0x000fe2000c101506 */
[----:B------:R1:W-:Y:S03]  /*732c0*/  STG.E.U16 [R26.64], R22 ;  /* 0x000000161a007986 */ /* 0x0003e6000c101506 */
[----:B0-----:R-:W3:Y:S01]  /*732d0*/  LDL.LU.64 R20, [R1+0x98] ;  /* 0x0000980001147983 */ /* 0x001ee20000300a00 */
[----:B-1----:R-:W2:Y:S02]  /*732e0*/  LDL.LU R27, [R1+0x328] ;  /* 0x00032800011b7983 */ /* 0x002ea40000300800 */
[----:B------:R-:W4:Y:S02]  /*732f0*/  LDL.LU R25, [R1+0x318] ;  /* 0x0003180001197983 */ /* 0x000f240000300800 */
[----:B------:R-:W5:Y:S02]  /*73300*/  LDL.LU R4, [R1+0x33c] ;  /* 0x00033c0001047983 */ /* 0x000f640000300800 */
[----:B-----5:R0:W-:Y:S04]  /*73310*/  STL [R1+0x1580], R4 ;  /* 0x0015800401007387 */ /* 0x0201e80000100800 */
[----:B0-----:R-:W5:Y:S01]  /*73320*/  LDL.LU R4, [R1+0x34c] ;  /* 0x00034c0001047983 */ /* 0x001f620000300800 */
[----:B------:R-:W2:Y:S03]  /*73330*/  LDL.LU.64 R6, [R1+0x48] ;  /* 0x0000480001067983 */ /* 0x000ea60000300a00 */
[----:B--2---:R0:W-:Y:S04]  /*73340*/  STL [R1+0x1550], R6 ;  /* 0x0015500601007387 */ /* 0x0041e80000100800 */
[----:B0-----:R-:W2:Y:S01]  /*73350*/  LDL.LU R6, [R1+0x32c] ;  /* 0x00032c0001067983 */ /* 0x001ea20000300800 */
[----:B------:R-:W-:Y:S03]  /*73360*/  STL [R1+0x1540], R7 ;  /* 0x0015400701007387 */ /* 0x000fe60000100800 */
[----:B--2---:R0:W-:Y:S04]  /*73370*/  STL.64 [R1+0x1560], R6 ;  /* 0x0015600601007387 */ /* 0x0041e80000100a00 */
[----:B0-----:R-:W2:Y:S04]  /*73380*/  LDL.LU.64 R6, [R1+0x60] ;  /* 0x0000600001067983 */ /* 0x001ea80000300a00 */
[----:B--2---:R0:W-:Y:S04]  /*73390*/  STL.64 [R1+0x1568], R6 ;  /* 0x0015680601007387 */ /* 0x0041e80000100a00 */
[----:B0-----:R-:W2:Y:S04]  /*733a0*/  LDL.LU.64 R6, [R1+0x68] ;  /* 0x0000680001067983 */ /* 0x001ea80000300a00 */
[----:B--2---:R-:W-:Y:S01]  /*733b0*/  STL [R1+0x1570], R7 ;  /* 0x0015700701007387 */ /* 0x004fe20000100800 */
[----:B------:R0:W-:Y:S03]  /*733c0*/  STL.64 [R1+0x1590], R6 ;  /* 0x0015900601007387 */ /* 0x0001e60000100a00 */
[----:B0-----:R-:W2:Y:S01]  /*733d0*/  LDL.LU.64 R6, [R1+0x80] ;  /* 0x0000800001067983 */ /* 0x001ea20000300a00 */
[----:B------:R-:W-:-:S03]  /*733e0*/  PRMT R0, R22, 0x7632, R0 ;  /* 0x0000763216007816 */ /* 0x000fc60000000000 */
[----:B--2---:R0:W-:Y:S04]  /*733f0*/  STL.64 [R1+0x1598], R6 ;  /* 0x0015980601007387 */ /* 0x0041e80000100a00 */
[----:B0-----:R-:W2:Y:S04]  /*73400*/  LDL.LU.64 R6, [R1+0x88] ;  /* 0x0000880001067983 */ /* 0x001ea80000300a00 */
[----:B------:R-:W-:Y:S04]  /*73410*/  STG.E.U16 [R28.64], R0 ;  /* 0x000000001c007986 */ /* 0x000fe8000c101506 */
[----:B--2---:R0:W-:Y:S04]  /*73420*/  STL.64 [R1+0x15a0], R6 ;  /* 0x0015a00601007387 */ /* 0x0041e80000100a00 */
[----:B0-----:R-:W2:Y:S01]  /*73430*/  LDL.LU.64 R6, [R1+0x90] ;  /* 0x0000900001067983 */ /* 0x001ea20000300a00 */
[----:B------:R-:W2:Y:S02]  /*73440*/  LDL.LU R28, [R1+0x31c] ;  /* 0x00031c00011c7983 */ /* 0x000ea40000300800 */
[----:B------:R-:W2:Y:S02]  /*73450*/  LDL.LU.64 R12, [R1+0x40] ;  /* 0x00004000010c7983 */ /* 0x000ea40000300a00 */
[----:B--2---:R0:W-:Y:S04]  /*73460*/  STL.64 [R1+0x1548], R12 ;  /* 0x0015480c01007387 */ /* 0x0041e80000100a00 */
[----:B0-----:R-:W2:Y:S04]  /*73470*/  LDL.LU.64 R12, [R1+0x50] ;  /* 0x00005000010c7983 */ /* 0x001ea80000300a00 */
[----:B--2---:R0:W-:Y:S04]  /*73480*/  STL.64 [R1+0x1558], R12 ;  /* 0x0015580c01007387 */ /* 0x0041e80000100a00 */
[----:B0-----:R-:W2:Y:S04]  /*73490*/  LDL.LU.64 R12, [R1+0x58] ;  /* 0x00005800010c7983 */ /* 0x001ea80000300a00 */
[----:B--2---:R0:W-:Y:S04]  /*734a0*/  STL.64 [R1+0x1578], R12 ;  /* 0x0015780c01007387 */ /* 0x0041e80000100a00 */
[----:B0-----:R-:W2:Y:S01]  /*734b0*/  LDL.LU.64 R12, [R1+0x70] ;  /* 0x00007000010c7983 */ /* 0x001ea20000300a00 */
[----:B------:R-:W-:Y:S01]  /*734c0*/  PRMT R23, R27, 0x7632, R23 ;  /* 0x000076321b177816 */ /* 0x000fe20000000017 */
[----:B---3--:R-:W-:Y:S04]  /*734d0*/  STG.E.U16 [R20.64], R27 ;  /* 0x0000001b14007986 */ /* 0x008fe8000c101506 */
[----:B------:R-:W-:Y:S04]  /*734e0*/  STG.E.U16 [R6.64], R23 ;  /* 0x0000001706007986 */ /* 0x000fe8000c101506 */
[----:B--2---:R0:W-:Y:S04]  /*734f0*/  STL.64 [R1+0x1588], R12 ;  /* 0x0015880c01007387 */ /* 0x0041e80000100a00 */
[----:B0-----:R-:W5:Y:S01]  /*73500*/  LDL.LU.64 R12, [R1+0x78] ;  /* 0x00007800010c7983 */ /* 0x001f620000300a00 */
[----:B------:R-:W2:Y:S02]  /*73510*/  LDL.LU.64 R8, [R1+0x38] ;  /* 0x0000380001087983 */ /* 0x000ea40000300a00 */
[----:B------:R-:W2:Y:S02]  /*73520*/  LDL.LU R24, [R1+0x300] ;  /* 0x0003000001187983 */ /* 0x000ea40000300800 */
[----:B------:R-:W3:Y:S01]  /*73530*/  LDL.LU.64 R10, [R1+0x30] ;  /* 0x00003000010a7983 */ /* 0x000ee20000300a00 */
[----:B------:R-:W2:Y:S01]  /*73540*/  LDL.LU.64 R16, [R1+0x28] ;  /* 0x0000280001107983 */ /* 0x000ea20000300a00 */
[----:B------:R-:W2:Y:S02]  /*73550*/  LDL.LU R5, [R1+0x2f0] ;  /* 0x0002f00001057983 */ /* 0x000ea40000300800 */
[----:B------:R-:W2:Y:S02]  /*73560*/  LDL.LU.64 R18, [R1+0x20] ;  /* 0x0000200001127983 */ /* 0x000ea40000300a00 */
[----:B------:R-:W2:Y:S01]  /*73570*/  LDL.LU R22, [R1+0x2e0] ;  /* 0x0002e00001167983 */ /* 0x000ea20000300800 */
[----:B------:R-:W2:Y:S01]  /*73580*/  LDL.LU R29, [R1+0x2d0] ;  /* 0x0002d000011d7983 */ /* 0x000ea20000300800 */
[----:B------:R-:W2:Y:S02]  /*73590*/  LDL.LU.64 R14, [R1+0x18] ;  /* 0x00001800010e7983 */ /* 0x000ea40000300a00 */
[----:B------:R-:W2:Y:S02]  /*735a0*/  LDL.LU.64 R20, [R1+0x10] ;  /* 0x0000100001147983 */ /* 0x000ea40000300a00 */
[----:B------:R-:W2:Y:S01]  /*735b0*/  LDL.LU.64 R26, [R1+0x8] ;  /* 0x00000800011a7983 */ /* 0x000ea20000300a00 */
[----:B------:R-:W2:Y:S01]  /*735c0*/  LDL.LU.64 R2, [R1] ;  /* 0x0000000001027983 */ /* 0x000ea20000300a00 */
[----:B------:R-:W2:Y:S02]  /*735d0*/  LDL.LU.64 R6, [R1+0x15a0] ;  /* 0x0015a00001067983 */ /* 0x000ea40000300a00 */
[----:B------:R-:W3:Y:S01]  /*735e0*/  LDL.LU R23, [R1+0x304] ;  /* 0x0003040001177983 */ /* 0x000ee20000300800 */
[----:B----4-:R-:W-:Y:S01]  /*735f0*/  PRMT R0, R25, 0x7632, R0 ;  /* 0x0000763219007816 */ /* 0x010fe20000000000 */
[----:B--2---:R0:W-:Y:S04]  /*73600*/  STG.E.U16 [R6.64], R25 ;  /* 0x0000001906007986 */ /* 0x0041e8000c101506 */
[----:B0-----:R-:W2:Y:S04]  /*73610*/  LDL.LU.64 R6, [R1+0x1598] ;  /* 0x0015980001067983 */ /* 0x001ea80000300a00 */
[----:B--2---:R0:W-:Y:S01]  /*73620*/  STG.E.U16 [R6.64], R0 ;  /* 0x0000000006007986 */ /* 0x0041e2000c101506 */
[----:B-----5:R1:W-:Y:S03]  /*73630*/  STG.E.U16 [R12.64], R4 ;  /* 0x000000040c007986 */ /* 0x0203e6000c101506 */
[----:B0-----:R-:W2:Y:S01]  /*73640*/  LDL.LU.64 R6, [R1+0x1590] ;  /* 0x0015900001067983 */ /* 0x001ea20000300a00 */
[----:B------:R-:W4:Y:S02]  /*73650*/  LDL.LU R25, [R1+0x2f4] ;  /* 0x0002f40001197983 */ /* 0x000f240000300800 */
[----:B-1----:R-:W5:Y:S01]  /*73660*/  LDL.LU.64 R12, [R1+0x1588] ;  /* 0x00158800010c7983 */ /* 0x002f620000300a00 */
[----:B--2---:R-:W-:-:S02]  /*73670*/  PRMT R7, R4, 0x7632, R7 ;  /* 0x0000763204077816 */ /* 0x004fc40000000007 */
[----:B------:R-:W2:Y:S04]  /*73680*/  LDL.LU R4, [R1+0x1580] ;  /* 0x0015800001047983 */ /* 0x000ea80000300800 */
[----:B-----5:R0:W-:Y:S04]  /*73690*/  STG.E.U16 [R12.64], R7 ;  /* 0x000000070c007986 */ /* 0x0201e8000c101506 */
[----:B0-----:R-:W5:Y:S01]  /*736a0*/  LDL.LU.64 R12, [R1+0x1578] ;  /* 0x00157800010c7983 */ /* 0x001f620000300a00 */
[----:B------:R-:W2:Y:S03]  /*736b0*/  LDL.LU R7, [R1+0x1570] ;  /* 0x0015700001077983 */ /* 0x000ea60000300800 */
[----:B--2---:R0:W-:Y:S04]  /*736c0*/  STG.E.U16 [R6.64], R4 ;  /* 0x0000000406007986 */ /* 0x0041e8000c101506 */
[----:B0-----:R-:W2:Y:S01]  /*736d0*/  LDL.LU.64 R6, [R1+0x1568] ;  /* 0x0015680001067983 */ /* 0x001ea20000300a00 */
[----:B------:R-:W-:-:S05]  /*736e0*/  PRMT R0, R4, 0x7632, R0 ;  /* 0x0000763204007816 */ /* 0x000fca0000000000 */
[----:B--2---:R0:W-:Y:S04]  /*736f0*/  STG.E.U16 [R6.64], R0 ;  /* 0x0000000006007986 */ /* 0x0041e8000c101506 */
[----:B0-----:R-:W5:Y:S01]  /*73700*/  LDL.LU.64 R6, [R1+0x1560] ;  /* 0x0015600001067983 */ /* 0x001f620000300a00 */
[----:B------:R-:W2:Y:S03]  /*73710*/  LDL.LU R4, [R1+0x2e4] ;  /* 0x0002e40001047983 */ /* 0x000ea60000300800 */
[----:B-----5:R0:W-:Y:S04]  /*73720*/  STG.E.U16 [R12.64], R6 ;  /* 0x000000060c007986 */ /* 0x0201e8000c101506 */
[----:B0-----:R-:W5:Y:S01]  /*73730*/  LDL.LU.64 R12, [R1+0x1558] ;  /* 0x00155800010c7983 */ /* 0x001f620000300a00 */
[----:B------:R-:W-:-:S02]  /*73740*/  PRMT R7, R6, 0x7632, R7 ;  /* 0x0000763206077816 */ /* 0x000fc40000000007 */
[----:B------:R-:W2:Y:S03]  /*73750*/  LDL.LU R6, [R1+0x1550] ;  /* 0x0015500001067983 */ /* 0x000ea60000300800 */
[----:B-----5:R0:W-:Y:S04]  /*73760*/  STG.E.U16 [R12.64], R7 ;  /* 0x000000070c007986 */ /* 0x0201e8000c101506 */
[----:B0-----:R-:W5:Y:S01]  /*73770*/  LDL.LU.64 R12, [R1+0x1548] ;  /* 0x00154800010c7983 */ /* 0x001f620000300a00 */
[----:B------:R-:W2:Y:S01]  /*73780*/  LDL.LU R7, [R1+0x1540] ;  /* 0x0015400001077983 */ /* 0x000ea20000300800 */
[----:B------:R-:W-:Y:S02]  /*73790*/  PRMT R0, R28, 0x7632, R0 ;  /* 0x000076321c007816 */ /* 0x000fe40000000000 */
[----:B--2---:R0:W-:Y:S04]  /*737a0*/  STG.E.U16 [R6.64], R28 ;  /* 0x0000001c06007986 */ /* 0x0041e8000c101506 */
[----:B0-----:R-:W2:Y:S01]  /*737b0*/  LDL.LU.64 R6, [R1+0x1538] ;  /* 0x0015380001067983 */ /* 0x001ea20000300a00 */
[----:B------:R-:W2:Y:S02]  /*737c0*/  LDL.LU R28, [R1+0x1530] ;  /* 0x00153000011c7983 */ /* 0x000ea40000300800 */
[----:B-----5:R0:W-:Y:S02]  /*737d0*/  STG.E.U16 [R12.64], R0 ;  /* 0x000000000c007986 */ /* 0x0201e4000c101506 */
[----:B------:R1:W-:Y:S01]  /*737e0*/  STG.E.U16 [R8.64], R24 ;  /* 0x0000001808007986 */ /* 0x0003e2000c101506 */
[----:B0-----:R-:W5:Y:S01]  /*737f0*/  LDL.LU.64 R12, [R1+0x1528] ;  /* 0x00152800010c7983 */ /* 0x001f620000300a00 */
[----:B-1----:R-:W4:Y:S01]  /*73800*/  LDL.LU.64 R8, [R1+0x1520] ;  /* 0x0015200001087983 */ /* 0x002f220000300a00 */
[----:B--2---:R-:W-:-:S02]  /*73810*/  PRMT R28, R24, 0x7632, R28 ;  /* 0x00007632181c7816 */ /* 0x004fc4000000001c */
[----:B------:R-:W2:Y:S04]  /*73820*/  LDL.LU R24, [R1+0x1518] ;  /* 0x0015180001187983 */ /* 0x000ea80000300800 */
[----:B---3--:R0:W-:Y:S04]  /*73830*/  STG.E.U16 [R10.64], R28 ;  /* 0x0000001c0a007986 */ /* 0x0081e8000c101506 */
[----:B0-----:R-:W3:Y:S01]  /*73840*/  LDL.LU.64 R10, [R1+0x1510] ;  /* 0x00151000010a7983 */ /* 0x001ee20000300a00 */
[----:B------:R-:W2:Y:S01]  /*73850*/  LDL.LU R28, [R1+0x1508] ;  /* 0x00150800011c7983 */ /* 0x000ea20000300800 */
[----:B------:R-:W-:Y:S01]  /*73860*/  PRMT R0, R5, 0x7632, R0 ;  /* 0x0000763205007816 */ /* 0x000fe20000000000 */
[----:B------:R0:W-:Y:S04]  /*73870*/  STG.E.U16 [R16.64], R5 ;  /* 0x0000000510007986 */ /* 0x0001e8000c101506 */
[----:B------:R1:W-:Y:S01]  /*73880*/  STG.E.U16 [R18.64], R0 ;  /* 0x0000000012007986 */ /* 0x0003e2000c101506 */
[----:B------:R4:W-:Y:S03]  /*73890*/  STG.E.U16 [R14.64], R22 ;  /* 0x000000160e007986 */ /* 0x0009e6000c101506 */
[----:B0-----:R-:W3:Y:S04]  /*738a0*/  LDL.LU.64 R16, [R1+0x1500] ;  /* 0x0015000001107983 */ /* 0x001ee80000300a00 */
[----:B-1----:R-:W3:Y:S01]  /*738b0*/  LDL.LU.64 R18, [R1+0x14f8] ;  /* 0x0014f80001127983 */ /* 0x002ee20000300a00 */
[----:B------:R-:W3:Y:S02]  /*738c0*/  LDL.LU R5, [R1+0x2e8] ;  /* 0x0002e80001057983 */ /* 0x000ee40000300800 */
[----:B----4-:R-:W4:Y:S01]  /*738d0*/  LDL.LU.64 R14, [R1+0x14f0] ;  /* 0x0014f000010e7983 */ /* 0x010f220000300a00 */
[----:B------:R-:W-:-:S02]  /*738e0*/  PRMT R0, R29, 0x7632, R0 ;  /* 0x000076321d007816 */ /* 0x000fc40000000000 */
[----:B--2---:R-:W-:Y:S02]  /*738f0*/  PRMT R28, R22, 0x7632, R28 ;  /* 0x00007632161c7816 */ /* 0x004fe4000000001c */
[----:B------:R-:W2:Y:S04]  /*73900*/  LDL.LU R22, [R1+0x14e8] ;  /* 0x0014e80001167983 */ /* 0x000ea80000300800 */
[----:B------:R0:W-:Y:S01]  /*73910*/  STG.E.U16 [R20.64], R28 ;  /* 0x0000001c14007986 */ /* 0x0001e2000c101506 */
[----:B------:R1:W-:Y:S03]  /*73920*/  STG.E.U16 [R26.64], R29 ;  /* 0x0000001d1a007986 */ /* 0x0003e6000c101506 */
[----:B0-----:R-:W2:Y:S01]  /*73930*/  LDL.LU.64 R20, [R1+0x14e0] ;  /* 0x0014e00001147983 */ /* 0x001ea20000300a00 */
[----:B------:R-:W2:Y:S02]  /*73940*/  LDL.LU R28, [R1+0x14d8] ;  /* 0x0014d800011c7983 */ /* 0x000ea40000300800 */
[----:B-1----:R-:W2:Y:S02]  /*73950*/  LDL.LU.64 R26, [R1+0x14d0] ;  /* 0x0014d000011a7983 */ /* 0x002ea40000300a00 */
[----:B------:R-:W3:Y:S01]  /*73960*/  LDL.LU R29, [R1+0x14cc] ;  /* 0x0014cc00011d7983 */ /* 0x000ee20000300800 */
[----:B------:R0:W-:Y:S04]  /*73970*/  STG.E.U16 [R2.64], R0 ;  /* 0x0000000002007986 */ /* 0x0001e8000c101506 */
[----:B0-----:R-:W4:Y:S01]  /*73980*/  LDL.LU.64 R2, [R1+0x180] ;  /* 0x0001800001027983 */ /* 0x001f220000300a00 */
[----:B--2---:R-:W-:-:S03]  /*73990*/  PRMT R27, R23, 0x7632, R27 ;  /* 0x00007632171b7816 */ /* 0x004fc6000000001b */
[----:B---3--:R0:W-:Y:S04]  /*739a0*/  STG.E.U16 [R28.64], R23 ;  /* 0x000000171c007986 */ /* 0x0081e8000c101506 */
[----:B0-----:R-:W2:Y:S01]  /*739b0*/  LDL.LU R23, [R1+0x14c8] ;  /* 0x0014c80001177983 */ /* 0x001ea20000300800 */
[----:B------:R-:W3:Y:S02]  /*739c0*/  LDL.LU R29, [R1+0x308] ;  /* 0x00030800011d7983 */ /* 0x000ee40000300800 */
[----:B------:R-:W3:Y:S01]  /*739d0*/  LDL.LU R28, [R1+0x2f8] ;  /* 0x0002f800011c7983 */ /* 0x000ee20000300800 */
[----:B--2---:R0:W-:Y:S04]  /*739e0*/  STG.E.U16 [R22.64], R27 ;  /* 0x0000001b16007986 */ /* 0x0041e8000c101506 */
[----:B0-----:R-:W2:Y:S01]  /*739f0*/  LDL.LU R27, [R1+0x14c4] ;  /* 0x0014c400011b7983 */ /* 0x001ea20000300800 */
[----:B------:R-:W-:Y:S01]  /*73a00*/  PRMT R0, R25, 0x7632, R0 ;  /* 0x0000763219007816 */ /* 0x000fe20000000000 */
[----:B------:R-:W3:Y:S02]  /*73a10*/  LDL.LU R23, [R1+0x2d4] ;  /* 0x0002d40001177983 */ /* 0x000ee40000300800 */
[----:B--2---:R0:W-:Y:S04]  /*73a20*/  STG.E.U16 [R26.64], R25 ;  /* 0x000000191a007986 */ /* 0x0041e8000c101506 */
[----:B0-----:R-:W2:Y:S01]  /*73a30*/  LDL.LU R25, [R1+0x14c0] ;  /* 0x0014c00001197983 */ /* 0x001ea20000300800 */
[----:B------:R-:W3:Y:S01]  /*73a40*/  LDL.LU R27, [R1+0x2d8] ;  /* 0x0002d800011b7983 */ /* 0x000ee20000300800 */
[----:B------:R-:W-:-:S02]  /*73a50*/  PRMT R22, R4, 0x7632, R22 ;  /* 0x0000763204167816 */ /* 0x000fc40000000016 */
[----:B--2---:R0:W-:Y:S04]  /*73a60*/  STG.E.U16 [R24.64], R0 ;  /* 0x0000000018007986 */ /* 0x0041e8000c101506 */
[----:B0-----:R-:W2:Y:S01]  /*73a70*/  LDL.LU.64 R24, [R1+0x178] ;  /* 0x0001780001187983 */ /* 0x001ea20000300a00 */
[----:B------:R0:W-:Y:S01]  /*73a80*/  STG.E.U16 [R20.64], R4 ;  /* 0x0000000414007986 */ /* 0x0001e2000c101506 */
[----:B---3--:R-:W-:Y:S02]  /*73a90*/  PRMT R0, R23, 0x7632, R0 ;  /* 0x0000763217007816 */ /* 0x008fe40000000000 */
[----:B0-----:R-:W0:Y:S01]  /*73aa0*/  S2R R4, SR_TID.X ;  /* 0x0000000000047919 */ /* 0x001e220000002100 */
[----:B----4-:R-:W-:Y:S02]  /*73ab0*/  STG.E.U16 [R14.64], R22 ;  /* 0x000000160e007986 */ /* 0x010fe4000c101506 */
[----:B------:R-:W-:Y:S02]  /*73ac0*/  STG.E.U16 [R18.64], R23 ;  /* 0x0000001712007986 */ /* 0x000fe4000c101506 */
[----:B------:R1:W-:Y:S01]  /*73ad0*/  STG.E.U16 [R16.64], R0 ;  /* 0x0000000010007986 */ /* 0x0003e2000c101506 */
[----:B------:R3:W-:Y:S01]  /*73ae0*/  STG.E.U16 [R10.64], R29 ;  /* 0x0000001d0a007986 */ /* 0x0007e2000c101506 */
[----:B-1----:R-:W-:-:S03]  /*73af0*/  PRMT R0, R29, 0x7632, R0 ;  /* 0x000076321d007816 */ /* 0x002fc60000000000 */
[----:B---3--:R-:W1:Y:S01]  /*73b00*/  S2R R29, SR_TID.X ;  /* 0x00000000001d7919 */ /* 0x008e620000002100 */
[C---:B0-----:R-:W-:Y:S01]  /*73b10*/  LOP3.LUT R23, R4.reuse, 0xff, RZ, 0xc0, !PT ;  /* 0x000000ff04177812 */ /* 0x041fe200078ec0ff */
[----:B------:R-:W-:-:S04]  /*73b20*/  SHF.L.U32 R4, R4, 0xb, RZ ;  /* 0x0000000b04047819 */ /* 0x000fc800000006ff */
[----:B------:R-:W-:-:S04]  /*73b30*/  LOP3.LUT R4, R4, 0x3000, RZ, 0xc0, !PT ;  /* 0x0000300004047812 */ /* 0x000fc800078ec0ff */
[----:B------:R-:W-:-:S05]  /*73b40*/  LEA R4, R23, R4, 0x4 ;  /* 0x0000000417047211 */ /* 0x000fca00078e20ff */
[----:B------:R1:W0:Y:S02]  /*73b50*/  LDS.128 R16, [R4] ;  /* 0x0000000004107984 */ /* 0x0002240000000c00 */
[C---:B-1----:R-:W-:Y:S01]  /*73b60*/  LOP3.LUT R4, R29.reuse, 0xff, RZ, 0xc0, !PT ;  /* 0x000000ff1d047812 */ /* 0x042fe200078ec0ff */
[----:B------:R-:W-:-:S05]  /*73b70*/  IMAD.SHL.U32 R29, R29, 0x800, RZ ;  /* 0x000008001d1d7824 */ /* 0x000fca00078e00ff */
[----:B------:R-:W-:-:S04]  /*73b80*/  LOP3.LUT R29, R29, 0x3000, RZ, 0xc0, !PT ;  /* 0x000030001d1d7812 */ /* 0x000fc800078ec0ff */
[----:B------:R-:W-:Y:S02]  /*73b90*/  LEA R29, R4, R29, 0x4 ;  /* 0x0000001d041d7211 */ /* 0x000fe400078e20ff */
[----:B------:R-:W1:Y:S02]  /*73ba0*/  S2R R4, SR_TID.X ;  /* 0x0000000000047919 */ /* 0x000e640000002100 */
[----:B------:R-:W-:Y:S02]  /*73bb0*/  LOP3.LUT R29, R29, 0x20, RZ, 0x3c, !PT ;  /* 0x000000201d1d7812 */ /* 0x000fe400078e3cff */
[C---:B-1----:R-:W-:Y:S01]  /*73bc0*/  LOP3.LUT R23, R4.reuse, 0xff, RZ, 0xc0, !PT ;  /* 0x000000ff04177812 */ /* 0x042fe200078ec0ff */
[----:B------:R-:W-:-:S04]  /*73bd0*/  SHF.L.U32 R4, R4, 0xb, RZ ;  /* 0x0000000b04047819 */ /* 0x000fc800000006ff */
[----:B------:R-:W-:-:S05]  /*73be0*/  LOP3.LUT R4, R4, 0x3000, RZ, 0xc0, !PT ;  /* 0x0000300004047812 */ /* 0x000fca00078ec0ff */
[----:B------:R-:W-:-:S05]  /*73bf0*/  IMAD R4, R23, 0x10, R4 ;  /* 0x0000001017047824 */ /* 0x000fca00078e0204 */
[----:B------:R-:W-:Y:S01]  /*73c00*/  LOP3.LUT R4, R4, 0x40, RZ, 0x3c, !PT ;  /* 0x0000004004047812 */ /* 0x000fe200078e3cff */
[----:B0-----:R-:W-:Y:S01]  /*73c10*/  STL.64 [R1+0x1490], R16 ;  /* 0x0014901001007387 */ /* 0x001fe20000100a00 */
[----:B------:R-:W-:Y:S03]  /*73c20*/  STL.64 [R1+0x1460], R18 ;  /* 0x0014601201007387 */ /* 0x000fe60000100a00 */
[----:B--2---:R0:W-:Y:S01]  /*73c30*/  STG.E.U16 [R24.64], R0 ;  /* 0x0000000018007986 */ /* 0x0041e2000c101506 */
[----:B------:R-:W-:Y:S02]  /*73c40*/  STG.E.U16 [R8.64], R28 ;  /* 0x0000001c08007986 */ /* 0x000fe4000c101506 */
[----:B------:R-:W1:Y:S01]  /*73c50*/  LDS.128 R8, [R29] ;  /* 0x000000001d087984 */ /* 0x000e620000000c00 */
[----:B0-----:R-:W-:-:S05]  /*73c60*/  PRMT R0, R28, 0x7632, R0 ;  /* 0x000076321c007816 */ /* 0x001fca0000000000 */
[----:B-----5:R-:W-:Y:S02]  /*73c70*/  STG.E.U16 [R12.64], R0 ;  /* 0x000000000c007986 */ /* 0x020fe4000c101506 */
[----:B------:R-:W0:Y:S02]  /*73c80*/  LDS.128 R12, [R4] ;  /* 0x00000000040c7984 */ /* 0x000e240000000c00 */
[----:B-1----:R-:W-:Y:S02]  /*73c90*/  STL.64 [R1+0x1480], R8 ;  /* 0x0014800801007387 */ /* 0x002fe40000100a00 */
[----:B------:R-:W-:Y:S02]  /*73ca0*/  STL.64 [R1+0x1458], R10 ;  /* 0x0014580a01007387 */ /* 0x000fe40000100a00 */
[----:B------:R-:W2:Y:S01]  /*73cb0*/  LDL.LU R24, [R1+0x30c] ;  /* 0x00030c0001187983 */ /* 0x000ea20000300800 */
[----:B0-----:R-:W-:Y:S01]  /*73cc0*/  STL.64 [R1+0x1478], R12 ;  /* 0x0014780c01007387 */ /* 0x001fe20000100a00 */
[----:B------:R0:W-:Y:S02]  /*73cd0*/  STL.64 [R1+0x1450], R14 ;  /* 0x0014500e01007387 */ /* 0x0001e40000100a00 */
[----:B------:R-:W3:Y:S02]  /*73ce0*/  LDL.LU.64 R18, [R1+0x250] ;  /* 0x0002500001127983 */ /* 0x000ee40000300a00 */
[----:B------:R-:W4:Y:S01]  /*73cf0*/  LDL.LU.64 R28, [R1+0x248] ;  /* 0x00024800011c7983 */ /* 0x000f220000300a00 */
[----:B0-----:R-:W5:Y:S01]  /*73d00*/  LDL.LU.64 R14, [R1+0x238] ;  /* 0x00023800010e7983 */ /* 0x001f620000300a00 */
[----:B------:R-:W-:-:S03]  /*73d10*/  PRMT R0, R5, 0x7632, R0 ;  /* 0x0000763205007816 */ /* 0x000fc60000000000 */
[----:B------:R-:W-:Y:S04]  /*73d20*/  STG.E.U16 [R2.64], R5 ;  /* 0x0000000502007986 */ /* 0x000fe8000c101506 */
[----:B------:R-:W-:Y:S04]  /*73d30*/  STG.E.U16 [R6.64], R0 ;  /* 0x0000000006007986 */ /* 0x000fe8000c101506 */
[----:B-----5:R0:W-:Y:S04]  /*73d40*/  STL.64 [R1+0x14b8], R14 ;  /* 0x0014b80e01007387 */ /* 0x0201e80000100a00 */
[----:B0-----:R-:W2:Y:S01]  /*73d50*/  LDL.LU.64 R14, [R1+0x240] ;  /* 0x00024000010e7983 */ /* 0x001ea20000300a00 */
[----:B------:R-:W5:Y:S02]  /*73d60*/  LDL.LU.64 R10, [R1+0x230] ;  /* 0x00023000010a7983 */ /* 0x000f640000300a00 */
[----:B------:R-:W2:Y:S02]  /*73d70*/  LDL.LU R25, [R1+0x2fc] ;  /* 0x0002fc0001197983 */ /* 0x000ea40000300800 */
[----:B------:R-:W2:Y:S02]  /*73d80*/  LDL.LU R7, [R1+0x2dc] ;  /* 0x0002dc0001077983 */ /* 0x000ea40000300800 */
[----:B--2---:R0:W-:Y:S04]  /*73d90*/  STL [R1+0x14a0], R7 ;  /* 0x0014a00701007387 */ /* 0x0041e80000100800 */
[----:B0-----:R-:W2:Y:S01]  /*73da0*/  LDL.LU R7, [R1+0x2ec] ;  /* 0x0002ec0001077983 */ /* 0x001ea20000300800 */
[----:B------:R-:W2:Y:S03]  /*73db0*/  LDL.LU.64 R16, [R1+0x210] ;  /* 0x0002100001107983 */ /* 0x000ea60000300a00 */
[----:B--2---:R0:W-:Y:S04]  /*73dc0*/  STL.64 [R1+0x1498], R16 ;  /* 0x0014981001007387 */ /* 0x0041e80000100a00 */
[----:B0-----:R-:W2:Y:S04]  /*73dd0*/  LDL.LU.64 R16, [R1+0x218] ;  /* 0x0002180001107983 */ /* 0x001ea80000300a00 */
[----:B------:R-:W0:Y:S04]  /*73de0*/  S2R R5, SR_TID.X ;  /* 0x0000000000057919 */ /* 0x000e280000002100 */
[----:B--2---:R1:W-:Y:S04]  /*73df0*/  STL.64 [R1+0x14a8], R16 ;  /* 0x0014a81001007387 */ /* 0x0043e80000100a00 */
[----:B-1----:R-:W2:Y:S01]  /*73e00*/  LDL.LU.64 R16, [R1+0x220] ;  /* 0x0002200001107983 */ /* 0x002ea20000300a00 */
[C---:B0-----:R-:W-:Y:S01]  /*73e10*/  LOP3.LUT R2, R5.reuse, 0xff, RZ, 0xc0, !PT ;  /* 0x000000ff05027812 */ /* 0x041fe200078ec0ff */
[----:B------:R-:W-:-:S04]  /*73e20*/  SHF.L.U32 R5, R5, 0xb, RZ ;  /* 0x0000000b05057819 */ /* 0x000fc800000006ff */
[----:B------:R-:W-:-:S04]  /*73e30*/  LOP3.LUT R5, R5, 0x3000, RZ, 0xc0, !PT ;  /* 0x0000300005057812 */ /* 0x000fc800078ec0ff */
[----:B------:R-:W-:-:S04]  /*73e40*/  LEA R5, R2, R5, 0x4 ;  /* 0x0000000502057211 */ /* 0x000fc800078e20ff */
[----:B------:R-:W-:-:S05]  /*73e50*/  LOP3.LUT R5, R5, 0x60, RZ, 0x3c, !PT ;  /* 0x0000006005057812 */ /* 0x000fca00078e3cff */
[----:B------:R-:W0:Y:S04]  /*73e60*/  LDS.128 R20, [R5] ;  /* 0x0000000005147984 */ /* 0x000e280000000c00 */
[----:B--2---:R1:W-:Y:S04]  /*73e70*/  STL.64 [R1+0x14b0], R16 ;  /* 0x0014b01001007387 */ /* 0x0043e80000100a00 */
[----:B-1----:R-:W2:Y:S01]  /*73e80*/  LDL.LU.64 R16, [R1+0x228] ;  /* 0x0002280001107983 */ /* 0x002ea20000300a00 */
[----:B------:R-:W2:Y:S02]  /*73e90*/  LDL.LU.64 R2, [R1+0x208] ;  /* 0x0002080001027983 */ /* 0x000ea40000300a00 */
[----:B------:R-:W2:Y:S02]  /*73ea0*/  LDL.LU.64 R8, [R1+0x1f8] ;  /* 0x0001f80001087983 */ /* 0x000ea40000300a00 */
[----:B--2---:R1:W-:Y:S04]  /*73eb0*/  STL.64 [R1+0x1488], R8 ;  /* 0x0014880801007387 */ /* 0x0043e80000100a00 */
[----:B-1----:R-:W2:Y:S01]  /*73ec0*/  LDL.LU.64 R8, [R1+0x200] ;  /* 0x0002000001087983 */ /* 0x002ea20000300a00 */
[----:B------:R-:W2:Y:S02]  /*73ed0*/  LDL.LU.64 R12, [R1+0x1f0] ;  /* 0x0001f000010c7983 */ /* 0x000ea40000300a00 */
[----:B0-----:R0:W-:Y:S02]  /*73ee0*/  STL.64 [R1+0x1468], R20 ;  /* 0x0014681401007387 */ /* 0x0011e40000100a00 */
[----:B0-----:R-:W2:Y:S01]  /*73ef0*/  LDL.LU.64 R20, [R1+0x1e0] ;  /* 0x0001e00001147983 */ /* 0x001ea20000300a00 */
[----:B------:R-:W-:-:S03]  /*73f00*/  PRMT R6, R27, 0x7632, R6 ;  /* 0x000076321b067816 */ /* 0x000fc60000000006 */
[----:B---3--:R-:W-:Y:S04]  /*73f10*/  STG.E.U16 [R18.64], R27 ;  /* 0x0000001b12007986 */ /* 0x008fe8000c101506 */
[----:B----4-:R-:W-:Y:S01]  /*73f20*/  STG.E.U16 [R28.64], R6 ;  /* 0x000000061c007986 */ /* 0x010fe2000c101506 */
[----:B------:R-:W-:Y:S03]  /*73f30*/  STG.E.U16 [R14.64], R24 ;  /* 0x000000180e007986 */ /* 0x000fe6000c101506 */
[----:B--2---:R0:W-:Y:S04]  /*73f40*/  STL.64 [R1+0x1470], R20 ;  /* 0x0014701401007387 */ /* 0x0041e80000100a00 */
[----:B0-----:R-:W2:Y:S01]  /*73f50*/  LDL.LU.64 R20, [R1+0x1e8] ;  /* 0x0001e80001147983 */ /* 0x001ea20000300a00 */
[----:B------:R-:W3:Y:S02]  /*73f60*/  LDL.LU.64 R4, [R1+0x1d8] ;  /* 0x0001d80001047983 */ /* 0x000ee40000300a00 */
[----:B------:R0:W-:Y:S02]  /*73f70*/  STL.64 [R1+0x1438], R22 ;  /* 0x0014381601007387 */ /* 0x0001e40000100a00 */
[----:B------:R-:W4:Y:S01]  /*73f80*/  LDL.LU.64 R18, [R1+0x1d0] ;  /* 0x0001d00001127983 */ /* 0x000f220000300a00 */
[----:B0-----:R-:W2:Y:S01]  /*73f90*/  LDL.LU.64 R22, [R1+0x1c8] ;  /* 0x0001c80001167983 */ /* 0x001ea20000300a00 */
[----:B------:R-:W2:Y:S02]  /*73fa0*/  LDL.LU.64 R26, [R1+0x1c0] ;  /* 0x0001c000011a7983 */ /* 0x000ea40000300a00 */
[----:B------:R-:W2:Y:S02]  /*73fb0*/  LDL.LU.64 R28, [R1+0x1b8] ;  /* 0x0001b800011c7983 */ /* 0x000ea40000300a00 */
[----:B------:R-:W2:Y:S01]  /*73fc0*/  LDL.LU.64 R14, [R1+0x14b8] ;  /* 0x0014b800010e7983 */ /* 0x000ea20000300a00 */
[----:B------:R-:W-:-:S02]  /*73fd0*/  PRMT R0, R24, 0x7632, R0 ;  /* 0x0000763218007816 */ /* 0x000fc40000000000 */
[----:B------:R-:W-:-:S03]  /*73fe0*/  PRMT R6, R25, 0x7632, R6 ;  /* 0x0000763219067816 */ /* 0x000fc60000000006 */
[----:B--2---:R0:W-:Y:S01]  /*73ff0*/  STG.E.U16 [R14.64], R0 ;  /* 0x000000000e007986 */ /* 0x0041e2000c101506 */
[----:B-----5:R1:W-:Y:S02]  /*74000*/  STG.E.U16 [R10.64], R25 ;  /* 0x000000190a007986 */ /* 0x0203e4000c101506 */
[----:B------:R2:W-:Y:S01]  /*74010*/  STG.E.U16 [R16.64], R6 ;  /* 0x0000000610007986 */ /* 0x0005e2000c101506 */
[----:B0-----:R-:W5:Y:S01]  /*74020*/  LDL.LU.64 R14, [R1+0x258] ;  /* 0x00025800010e7983 */ /* 0x001f620000300a00 */
[----:B-1----:R-:W3:Y:S02]  /*74030*/  LDL.LU.64 R10, [R1+0x278] ;  /* 0x00027800010a7983 */ /* 0x002ee40000300a00 */
[----:B------:R-:W3:Y:S02]  /*74040*/  LDL.LU.64 R24, [R1+0x270] ;  /* 0x0002700001187983 */ /* 0x000ee40000300a00 */
[----:B--2---:R-:W2:Y:S01]  /*74050*/  LDL.LU.64 R16, [R1+0x14b0] ;  /* 0x0014b00001107983 */ /* 0x004ea20000300a00 */
[----:B------:R-:W-:Y:S01]  /*74060*/  PRMT R0, R7, 0x7632, R0 ;  /* 0x0000763207007816 */ /* 0x000fe20000000000 */
[----:B--2---:R0:W-:Y:S04]  /*74070*/  STG.E.U16 [R16.64], R7 ;  /* 0x0000000710007986 */ /* 0x0041e8000c101506 */
[----:B0-----:R-:W2:Y:S01]  /*74080*/  LDL.LU.64 R16, [R1+0x14a8] ;  /* 0x0014a80001107983 */ /* 0x001ea20000300a00 */
[----:B------:R-:W3:Y:S03]  /*74090*/  LDL.LU R7, [R1+0x14a0] ;  /* 0x0014a00001077983 */ /* 0x000ee60000300800 */
[----:B--2---:R0:W-:Y:S04]  /*740a0*/  STG.E.U16 [R16.64], R0 ;  /* 0x0000000010007986 */ /* 0x0041e8000c101506 */
[----:B0-----:R-:W2:Y:S01]  /*740b0*/  LDL.LU.64 R16, [R1+0x1498] ;  /* 0x0014980001107983 */ /* 0x001ea20000300a00 */
[----:B---3--:R-:W-:-:S03]  /*740c0*/  PRMT R6, R7, 0x7632, R6 ;  /* 0x0000763207067816 */ /* 0x008fc60000000006 */
[----:B--2---:R0:W-:Y:S04]  /*740d0*/  STG.E.U16 [R16.64], R7 ;  /* 0x0000000710007986 */ /* 0x0041e8000c101506 */
[----:B0-----:R-:W2:Y:S01]  /*740e0*/  LDL.LU.64 R16, [R1+0x1490] ;  /* 0x0014900001107983 */ /* 0x001ea20000300a00 */
[----:B------:R0:W-:Y:S03]  /*740f0*/  STG.E.U16 [R2.64], R6 ;  /* 0x0000000602007986 */ /* 0x0001e6000c101506 */
[----:B0-----:R-:W3:Y:S04]  /*74100*/  LDL.LU.64 R2, [R1+0x268] ;  /* 0x0002680001027983 */ /* 0x001ee80000300a00 */
[----:B--2---:R0:W-:Y:S04]  /*74110*/  STG.E.U16 [R8.64], R16 ;  /* 0x0000001008007986 */ /* 0x0041e8000c101506 */
[----:B0-----:R-:W2:Y:S01]  /*74120*/  LDL.LU.64 R8, [R1+0x1488] ;  /* 0x0014880001087983 */ /* 0x001ea20000300a00 */
[----:B------:R-:W-:-:S05]  /*74130*/  PRMT R0, R16, 0x7632, R0 ;  /* 0x0000763210007816 */ /* 0x000fca0000000000 */
[----:B--2---:R0:W-:Y:S04]  /*74140*/  STG.E.U16 [R8.64], R0 ;  /* 0x0000000008007986 */ /* 0x0041e8000c101506 */
[----:B0-----:R-:W2:Y:S02]  /*74150*/  LDL.LU.64 R8, [R1+0x1480] ;  /* 0x0014800001087983 */ /* 0x001ea40000300a00 */
[----:B--2---:R-:W-:Y:S02]  /*74160*/  PRMT R6, R8, 0x7632, R6 ;  /* 0x0000763208067816 */ /* 0x004fe40000000006 */
[----:B------:R0:W-:Y:S04]  /*74170*/  STG.E.U16 [R12.64], R8 ;  /* 0x000000080c007986 */ /* 0x0001e8000c101506 */
[----:B------:R1:W-:Y:S04]  /*74180*/  STG.E.U16 [R20.64], R6 ;  /* 0x0000000614007986 */ /* 0x0003e8000c101506 */
[----:B0-----:R-:W2:Y:S04]  /*74190*/  LDL.LU.64 R12, [R1+0x1478] ;  /* 0x00147800010c7983 */ /* 0x001ea80000300a00 */
[----:B-1----:R-:W2:Y:S04]  /*741a0*/  LDL.LU.64 R20, [R1+0x1470] ;  /* 0x0014700001147983 */ /* 0x002ea80000300a00 */
[----:B--2---:R0:W-:Y:S04]  /*741b0*/  STG.E.U16 [R20.64], R12 ;  /* 0x0000000c14007986 */ /* 0x0041e8000c101506 */
[----:B0-----:R-:W2:Y:S01]  /*741c0*/  LDL.LU.64 R20, [R1+0x1468] ;  /* 0x0014680001147983 */ /* 0x001ea20000300a00 */
[----:B------:R-:W-:-:S05]  /*741d0*/  PRMT R0, R12, 0x7632, R0 ;  /* 0x000076320c007816 */ /* 0x000fca0000000000 */
[----:B------:R0:W-:Y:S02]  /*741e0*/  STG.E.U16 [R4.64], R0 ;  /* 0x0000000004007986 */ /* 0x0001e4000c101506 */
[----:B0-----:R-:W-:Y:S02]  /*741f0*/  PRMT R0, R17, 0x7632, R0 ;  /* 0x0000763211007816 */ /* 0x001fe40000000000 */
[----:B------:R-:W3:Y:S01]  /*74200*/  LDL.LU.64 R4, [R1+0x280] ;  /* 0x0002800001047983 */ /* 0x000ee20000300a00 */
[----:B--2---:R-:W-:-:S03]  /*74210*/  PRMT R6, R20, 0x7632, R6 ;  /* 0x0000763214067816 */ /* 0x004fc60000000006 */
[----:B----4-:R0:W-:Y:S04]  /*74220*/  STG.E.U16 [R18.64], R20 ;  /* 0x0000001412007986 */ /* 0x0101e8000c101506 */
[----:B------:R-:W-:Y:S01]  /*74230*/  STG.E.U16 [R22.64], R6 ;  /* 0x0000000616007986 */ /* 0x000fe2000c101506 */
[----:B------:R1:W-:Y:S02]  /*74240*/  STG.E.U16 [R26.64], R17 ;  /* 0x000000111a007986 */ /* 0x0003e4000c101506 */
[----:B------:R2:W-:Y:S02]  /*74250*/  STG.E.U16 [R28.64], R0 ;  /* 0x000000001c007986 */ /* 0x0005e4000c101506 */
[----:B-----5:R-:W-:Y:S01]  /*74260*/  STG.E.U16 [R14.64], R9 ;  /* 0x000000090e007986 */ /* 0x020fe2000c101506 */
[----:B0-----:R-:W4:Y:S04]  /*74270*/  LDL.LU.64 R18, [R1+0x1460] ;  /* 0x0014600001127983 */ /* 0x001f280000300a00 */
[----:B-1----:R-:W5:Y:S01]  /*74280*/  LDL.LU.64 R26, [R1+0x2a0] ;  /* 0x0002a000011a7983 */ /* 0x002f620000300a00 */
[----:B--2---:R-:W-:Y:S01]  /*74290*/  PRMT R0, R9, 0x7632, R0 ;  /* 0x0000763209007816 */ /* 0x004fe20000000000 */
[----:B------:R-:W4:Y:S04]  /*742a0*/  LDL.LU.64 R28, [R1+0x298] ;  /* 0x00029800011c7983 */ /* 0x000f280000300a00 */
[----:B------:R0:W-:Y:S04]  /*742b0*/  STG.E.U16 [R10.64], R0 ;  /* 0x000000000a007986 */ /* 0x0001e8000c101506 */
[----:B0-----:R-:W2:Y:S01]  /*742c0*/  LDL.LU.64 R10, [R1+0x290] ;  /* 0x00029000010a7983 */ /* 0x001ea20000300a00 */
[----:B------:R-:W2:Y:S02]  /*742d0*/  LDL.LU.64 R14, [R1+0x2a8] ;  /* 0x0002a800010e7983 */ /* 0x000ea40000300a00 */
[----:B------:R-:W2:Y:S02]  /*742e0*/  LDL.LU.64 R22, [R1+0x2b0] ;  /* 0x0002b00001167983 */ /* 0x000ea40000300a00 */
[----:B--2---:R0:W-:Y:S04]  /*742f0*/  STL.64 [R1+0x1440], R22 ;  /* 0x0014401601007387 */ /* 0x0041e80000100a00 */
[----:B0-----:R-:W2:Y:S01]  /*74300*/  LDL.LU.64 R22, [R1+0x2b8] ;  /* 0x0002b80001167983 */ /* 0x001ea20000300a00 */
[----:B------:R-:W-:Y:S01]  /*74310*/  PRMT R6, R13, 0x7632, R6 ;  /* 0x000076320d067816 */ /* 0x000fe20000000006 */
[----:B------:R-:W-:Y:S02]  /*74320*/  STG.E.U16 [R24.64], R13 ;  /* 0x0000000d18007986 */ /* 0x000fe4000c101506 */
[----:B--2---:R0:W-:Y:S04]  /*74330*/  STL.64 [R1+0x1448], R22 ;  /* 0x0014481601007387 */ /* 0x0041e80000100a00 */
[----:B0-----:R-:W2:Y:S01]  /*74340*/  LDL.LU.64 R22, [R1+0x2c0] ;  /* 0x0002c00001167983 */ /* 0x001ea20000300a00 */
[----:B------:R0:W-:Y:S03]  /*74350*/  STL [R1+0x1418], R12 ;  /* 0x0014180c01007387 */ /* 0x0001e60000100800 */
[----:B0-----:R-:W2:Y:S04]  /*74360*/  LDL.LU.64 R12, [R1+0x1a8] ;  /* 0x0001a800010c7983 */ /* 0x001ea80000300a00 */
[----:B--2---:R0:W-:Y:S04]  /*74370*/  STL.64 [R1+0x1420], R12 ;  /* 0x0014200c01007387 */ /* 0x0041e80000100a00 */
[----:B0-----:R-:W2:Y:S04]  /*74380*/  LDL.LU.64 R12, [R1+0x1b0] ;  /* 0x0001b000010c7983 */ /* 0x001ea80000300a00 */
[----:B--2---:R0:W-:Y:S04]  /*74390*/  STL.64 [R1+0x1428], R12 ;  /* 0x0014280c01007387 */ /* 0x0041e80000100a00 */
[----:B0-----:R-:W2:Y:S04]  /*743a0*/  LDL.LU.64 R12, [R1+0x260] ;  /* 0x00026000010c7983 */ /* 0x001ea80000300a00 */
[----:B---3--:R0:W-:Y:S01]  /*743b0*/  STG.E.U16 [R2.64], R6 ;  /* 0x0000000602007986 */ /* 0x0081e2000c101506 */
[----:B------:R-:W-:Y:S01]  /*743c0*/  STG.E.U16 [R4.64], R21 ;  /* 0x0000001504007986 */ /* 0x000fe2000c101506 */
[----:B------:R-:W-:-:S05]  /*743d0*/  PRMT R0, R21, 0x7632, R0 ;  /* 0x0000763215007816 */ /* 0x000fca0000000000 */
[----:B-----5:R-:W-:Y:S01]  /*743e0*/  STG.E.U16 [R26.64], R0 ;  /* 0x000000001a007986 */ /* 0x020fe2000c101506 */
[----:B----4-:R-:W-:Y:S01]  /*743f0*/  STG.E.U16 [R28.64], R18 ;  /* 0x000000121c007986 */ /* 0x010fe2000c101506 */
[----:B0-----:R-:W-:-:S05]  /*74400*/  PRMT R6, R18, 0x7632, R6 ;  /* 0x0000763212067816 */ /* 0x001fca0000000006 */
[----:B------:R-:W-:Y:S04]  /*74410*/  STG.E.U16 [R10.64], R6 ;  /* 0x000000060a007986 */ /* 0x000fe8000c101506 */
[----:B--2---:R0:W-:Y:S04]  /*74420*/  STL.64 [R1+0x1430], R12 ;  /* 0x0014300c01007387 */ /* 0x0041e80000100a00 */
[----:B0-----:R-:W2:Y:S01]  /*74430*/  LDL.LU.64 R12, [R1+0x288] ;  /* 0x00028800010c7983 */ /* 0x001ea20000300a00 */
[----:B------:R-:W3:Y:S02]  /*74440*/  LDL.LU.64 R2, [R1+0x1a0] ;  /* 0x0001a00001027983 */ /* 0x000ee40000300a00 */
[----:B------:R-:W4:Y:S02]  /*74450*/  LDL.LU.64 R4, [R1+0x198] ;  /* 0x0001980001047983 */ /* 0x000f240000300a00 */
[----:B------:R-:W5:Y:S01]  /*74460*/  LDL.LU.64 R20, [R1+0x188] ;  /* 0x0001880001147983 */ /* 0x000f620000300a00 */
        /* <DEDUP_REMOVED lines=8> */
[----:B------:R-:W2:Y:S02]  /*744f0*/  LDL.LU.64 R10, [R1+0x1458] ;  /* 0x00145800010a7983 */ /* 0x000ea40000300a00 */
[----:B--2---:R-:W-:-:S02]  /*74500*/  PRMT R0, R10, 0x7632, R0 ;  /* 0x000076320a007816 */ /* 0x004fc40000000000 */
[----:B------:R0:W-:Y:S04]  /*74510*/  STG.E.U16 [R14.64], R10 ;  /* 0x0000000a0e007986 */ /* 0x0001e8000c101506 */
[----:B------:R1:W-:Y:S04]  /*74520*/  STG.E.U16 [R22.64], R0 ;  /* 0x0000000016007986 */ /* 0x0003e8000c101506 */
[----:B0-----:R-:W2:Y:S04]  /*74530*/  LDL.LU.64 R14, [R1+0x1450] ;  /* 0x00145000010e7983 */ /* 0x001ea80000300a00 */
[----:B-1----:R-:W2:Y:S04]  /*74540*/  LDL.LU.64 R22, [R1+0x1448] ;  /* 0x0014480001167983 */ /* 0x002ea80000300a00 */
[----:B--2---:R0:W-:Y:S04]  /*74550*/  STG.E.U16 [R22.64], R14 ;  /* 0x0000000e16007986 */ /* 0x0041e8000c101506 */
[----:B0-----:R-:W2:Y:S01]  /*74560*/  LDL.LU.64 R22, [R1+0x1440] ;  /* 0x0014400001167983 */ /* 0x001ea20000300a00 */
[----:B------:R-:W-:-:S05]  /*74570*/  PRMT R6, R14, 0x7632, R6 ;  /* 0x000076320e067816 */ /* 0x000fca0000000006 */
[----:B--2---:R0:W-:Y:S04]  /*74580*/  STG.E.U16 [R22.64], R6 ;  /* 0x0000000616007986 */ /* 0x0041e8000c101506 */
[----:B0-----:R-:W2:Y:S01]  /*74590*/  LDL.LU.64 R22, [R1+0x1438] ;  /* 0x0014380001167983 */ /* 0x001ea20000300a00 */
[----:B------:R-:W3:Y:S03]  /*745a0*/  LDL.LU R27, [R1+0x45c] ;  /* 0x00045c00011b7983 */ /* 0x000ee60000300800 */
[----:B--2---:R0:W-:Y:S04]  /*745b0*/  STG.E.U16 [R12.64], R22 ;  /* 0x000000160c007986 */ /* 0x0041e8000c101506 */
[----:B0-----:R-:W2:Y:S01]  /*745c0*/  LDL.LU.64 R12, [R1+0x1430] ;  /* 0x00143000010c7983 */ /* 0x001ea20000300a00 */
[----:B------:R-:W-:-:S05]  /*745d0*/  PRMT R0, R22, 0x7632, R0 ;  /* 0x0000763216007816 */ /* 0x000fca0000000000 */
[----:B--2---:R0:W-:Y:S04]  /*745e0*/  STG.E.U16 [R12.64], R0 ;  /* 0x000000000c007986 */ /* 0x0041e8000c101506 */
[----:B0-----:R-:W2:Y:S01]  /*745f0*/  LDL.LU.64 R12, [R1+0x1428] ;  /* 0x00142800010c7983 */ /* 0x001ea20000300a00 */
[----:B------:R-:W-:-:S03]  /*74600*/  PRMT R6, R19, 0x7632, R6 ;  /* 0x0000763213067816 */ /* 0x000fc60000000006 */
[----:B--2---:R0:W-:Y:S04]  /*74610*/  STG.E.U16 [R12.64], R19 ;  /* 0x000000130c007986 */ /* 0x0041e8000c101506 */
[----:B0-----:R-:W2:Y:S01]  /*74620*/  LDL.LU.64 R12, [R1+0x1420] ;  /* 0x00142000010c7983 */ /* 0x001ea20000300a00 */
[----:B------:R-:W3:Y:S01]  /*74630*/  LDL.LU.64 R18, [R1+0x190] ;  /* 0x0001900001127983 */ /* 0x000ee20000300a00 */
[----:B------:R-:W-:Y:S02]  /*74640*/  PRMT R10, R11, 0x7632, R10 ;  /* 0x000076320b0a7816 */ /* 0x000fe4000000000a */
[----:B--2---:R0:W-:Y:S01]  /*74650*/  STG.E.U16 [R12.64], R6 ;  /* 0x000000060c007986 */ /* 0x0041e2000c101506 */
[----:B---3--:R1:W-:Y:S02]  /*74660*/  STG.E.U16 [R2.64], R11 ;  /* 0x0000000b02007986 */ /* 0x0083e4000c101506 */
[----:B----4-:R2:W-:Y:S01]  /*74670*/  STG.E.U16 [R4.64], R10 ;  /* 0x0000000a04007986 */ /* 0x0105e2000c101506 */
[----:B0-----:R-:W3:Y:S01]  /*74680*/  LDL.LU R12, [R1+0x1418] ;  /* 0x00141800010c7983 */ /* 0x001ee20000300800 */
[----:B-1----:R-:W4:Y:S02]  /*74690*/  LDL.LU.64 R2, [R1+0x1410] ;  /* 0x0014100001027983 */ /* 0x002f240000300a00 */
[----:B--2---:R-:W2:Y:S01]  /*746a0*/  LDL.LU.64 R4, [R1+0x1408] ;  /* 0x0014080001047983 */ /* 0x004ea20000300a00 */
[----:B------:R-:W-:-:S02]  /*746b0*/  FSEL R0, R24, -INF , P1 ;  /* 0xff80000018007808 */ /* 0x000fc40000800000 */
[----:B------:R-:W0:Y:S01]  /*746c0*/  S2R R24, SR_TID.X ;  /* 0x0000000000187919 */ /* 0x000e220000002100 */
[----:B------:R-:W-:-:S03]  /*746d0*/  PRMT R14, R23, 0x7632, R14 ;  /* 0x00007632170e7816 */ /* 0x000fc6000000000e */
[----:B------:R-:W-:Y:S01]  /*746e0*/  STG.E.U16 [R18.64], R15 ;  /* 0x0000000f12007986 */ /* 0x000fe2000c101506 */
[----:B------:R-:W-:Y:S02]  /*746f0*/  FSEL R8, R8, -INF , P3 ;  /* 0xff80000008087808 */ /* 0x000fe40001800000 */
[----:B------:R-:W-:Y:S02]  /*74700*/  FSEL R7, R7, -INF , P2 ;  /* 0xff80000007077808 */ /* 0x000fe40001000000 */
[----:B------:R-:W-:Y:S01]  /*74710*/  FSEL R9, R16, -INF , P0 ;  /* 0xff80000010097808 */ /* 0x000fe20000000000 */
[----:B------:R-:W-:Y:S02]  /*74720*/  FFMA R6, R8, 0.69314718246459960938, R25 ;  /* 0x3f31721808067823 */ /* 0x000fe40000000019 */
[----:B------:R-:W-:Y:S02]  /*74730*/  FFMA R7, R7, 0.69314718246459960938, R26 ;  /* 0x3f31721807077823 */ /* 0x000fe4000000001a */
[----:B------:R-:W-:-:S02]  /*74740*/  FFMA R8, R0, 0.69314718246459960938, R28 ;  /* 0x3f31721800087823 */ /* 0x000fc4000000001c */
[----:B------:R-:W-:Y:S02]  /*74750*/  FFMA R9, R9, 0.69314718246459960938, R29 ;  /* 0x3f31721809097823 */ /* 0x000fe4000000001d */
[----:B0-----:R-:W-:-:S05]  /*74760*/  IMAD.SHL.U32 R13, R24, 0x2, RZ ;  /* 0x00000002180d7824 */ /* 0x001fca00078e00ff */
[----:B------:R-:W-:Y:S01]  /*74770*/  LOP3.LUT R10, R13, 0x1f8, RZ, 0xc0, !PT ;  /* 0x000001f80d0a7812 */ /* 0x000fe200078ec0ff */
[----:B------:R-:W0:Y:S04]  /*74780*/  S2R R28, SR_CTAID.Y ;  /* 0x00000000001c7919 */ /* 0x000e280000002600 */
[----:B------:R-:W1:Y:S04]  /*74790*/  S2R R29, SR_TID.X ;  /* 0x00000000001d7919 */ /* 0x000e680000002100 */
[----:B------:R-:W1:Y:S01]  /*747a0*/  S2R R26, SR_CTAID.X ;  /* 0x00000000001a7919 */ /* 0x000e620000002500 */
[----:B0-----:R-:W-:Y:S01]  /*747b0*/  IMAD R0, R28, c[0x0][0x1cc], RZ ;  /* 0x000073001c007a24 */ /* 0x001fe200078e02ff */
[----:B-1----:R-:W-:-:S05]  /*747c0*/  PRMT R29, R29, 0x6540, R26 ;  /* 0x000065401d1d7816 */ /* 0x002fca000000001a */
[----:B------:R-:W-:Y:S01]  /*747d0*/  IMAD.HI R11, R29, 0x4, RZ ;  /* 0x000000041d0b7827 */ /* 0x000fe200078e02ff */
[----:B---3--:R-:W-:-:S05]  /*747e0*/  PRMT R12, R15, 0x7632, R12 ;  /* 0x000076320f0c7816 */ /* 0x008fca000000000c */
[----:B-----5:R-:W-:Y:S01]  /*747f0*/  STG.E.U16 [R20.64], R12 ;  /* 0x0000000c14007986 */ /* 0x020fe2000c101506 */
[----:B--2---:R0:W-:Y:S02]  /*74800*/  STG.E.U16 [R4.64], R23 ;  /* 0x0000001704007986 */ /* 0x0041e4000c101506 */
[----:B----4-:R1:W-:Y:S02]  /*74810*/  STG.E.U16 [R2.64], R14 ;  /* 0x0000000e02007986 */ /* 0x0103e4000c101506 */
[----:B------:R-:W-:Y:S06]  /*74820*/  BAR.SYNC.DEFER_BLOCKING 0x0 ;  /* 0x0000000000007b1d */ /* 0x000fec0000010000 */
[----:B------:R-:W-:Y:S04]  /*74830*/  STS.64 [R10], R6 ;  /* 0x000000060a007388 */ /* 0x000fe80000000a00 */
[----:B------:R-:W-:Y:S01]  /*74840*/  STS.64 [R10+0x200], R8 ;  /* 0x000200080a007388 */ /* 0x000fe20000000a00 */
[----:B------:R-:W-:Y:S06]  /*74850*/  BAR.SYNC.DEFER_BLOCKING 0x0 ;  /* 0x0000000000007b1d */ /* 0x000fec0000010000 */
[----:B------:R-:W2:Y:S01]  /*74860*/  LDS R13, [R27] ;  /* 0x000000001b0d7984 */ /* 0x000ea20000000800 */
[----:B0-----:R-:W-:-:S02]  /*74870*/  SHF.L.U32 R5, R29, 0x2, RZ ;  /* 0x000000021d057819 */ /* 0x001fc400000006ff */
[C---:B------:R-:W-:Y:S01]  /*74880*/  SHF.L.U32 R4, R0.reuse, 0x2, RZ ;  /* 0x0000000200047819 */ /* 0x040fe200000006ff */
[----:B------:R-:W-:-:S03]  /*74890*/  IMAD.HI R0, R0, 0x4, RZ ;  /* 0x0000000400007827 */ /* 0x000fc600078e02ff */
[----:B-1----:R-:W-:-:S04]  /*748a0*/  IADD3 R2, P0, P1, R5, c[0x0][0x180], R4 ;  /* 0x0000600005027a10 */ /* 0x002fc8000791e004 */
[----:B------:R-:W-:-:S05]  /*748b0*/  IADD3.X R3, R11, c[0x0][0x184], R0, P0, P1 ;  /* 0x000061000b037a10 */ /* 0x000fca00007e2400 */
[----:B--2---:R-:W-:Y:S01]  /*748c0*/  STG.E [R2.64], R13 ;  /* 0x0000000d02007986 */ /* 0x004fe2000c101906 */
[----:B------:R-:W-:Y:S05]  /*748d0*/  EXIT ;  /* 0x000000000000794d */ /* 0x000fea0003800000 */
.L_x_3:
[----:B------:R-:W-:-:S00]  /*748e0*/  BRA `(.L_x_3) ;  /* 0xfffffff000007947 */ /* 0x000fc0000383ffff */
[----:B------:R-:W-:-:S00]  /*748f0*/  NOP ;  /* 0x0000000000007918 */ /* 0x000fc00000000000 */
        /* <DEDUP_REMOVED lines=8> */
.L_x_4:


//--------------------- .nv.global.init           --------------------------
	.section	.nv.global.init,"aw",@progbits
.nv.global.init:
	.type		_$_str,@object
	.size		_$_str,(.L_0 - _$_str)
_$_str:
        /*0000*/ 	.byte	0x5f, 0x5f, 0x43, 0x55, 0x44, 0x41, 0x5f, 0x46, 0x54, 0x5a, 0x00
.L_0:


//--------------------- .nv.shared.attn_fwd       --------------------------
	.section	.nv.shared.attn_fwd,"aw",@nobits
	.sectionflags	@""
	.align	16
